	.target	sm_80

	.elftype	@"ET_EXEC"


//--------------------- .note.nv.tkinfo           --------------------------
	.section	.note.nv.tkinfo,"",@"SHT_NOTE"
	.sectionflags	@"SHF_NOTE_NV_TKINFO"
	.tkinfo
        /*0018*/ 	.word	0x00000002
        /*0030*/ 	.string	""
        /*0030*/ 	.string	"ptxas"
        /*0030*/ 	.string	"Cuda compilation tools, release 13.0, V13.0.88"
        /*0030*/ 	.string	"Build cuda_13.0.r13.0/compiler.36424714_0"
        /*0030*/ 	.string	"-v  -suppress-debug-info  -lineinfo  -arch sm_80 "



//--------------------- .note.nv.cuinfo           --------------------------
	.section	.note.nv.cuinfo,"",@"SHT_NOTE"
	.sectionflags	@"SHF_NOTE_NV_CUINFO"
        /*0018*/ 	.short	0x0002
        /*001a*/ 	.short	0x0050
        /*001c*/ 	.short	0x0082
	.zero		2


//--------------------- .nv.info                  --------------------------
	.section	.nv.info,"",@"SHT_CUDA_INFO"
	.align	4


	//----- nvinfo : EIATTR_REGCOUNT
	.align		4
        /*0000*/ 	.byte	0x04, 0x2f
        /*0002*/ 	.short	(.L_1 - .L_0)
	.align		4
.L_0:
        /*0004*/ 	.word	index@(matmul_kernel)
        /*0008*/ 	.word	0x00000020


	//----- nvinfo : EIATTR_FRAME_SIZE
	.align		4
.L_1:
        /*000c*/ 	.byte	0x04, 0x11
        /*000e*/ 	.short	(.L_3 - .L_2)
	.align		4
.L_2:
        /*0010*/ 	.word	index@(matmul_kernel)
        /*0014*/ 	.word	0x00001658


	//----- nvinfo : EIATTR_MIN_STACK_SIZE
	.align		4
.L_3:
        /*0018*/ 	.byte	0x04, 0x12
        /*001a*/ 	.short	(.L_5 - .L_4)
	.align		4
.L_4:
        /*001c*/ 	.word	index@(matmul_kernel)
        /*0020*/ 	.word	0x00001658
.L_5:


//--------------------- .nv.info.matmul_kernel    --------------------------
	.section	.nv.info.matmul_kernel,"",@"SHT_CUDA_INFO"
	.sectionflags	@""
	.align	4


	//----- nvinfo : EIATTR_CUDA_API_VERSION
	.align		4
        /*0000*/ 	.byte	0x04, 0x37
        /*0002*/ 	.short	(.L_7 - .L_6)
.L_6:
        /*0004*/ 	.word	0x00000082


	//----- nvinfo : EIATTR_SW2861232_WAR
	.align		4
.L_7:
        /*0008*/ 	.byte	0x01, 0x35
	.zero		2


	//----- nvinfo : EIATTR_PARAM_CBANK
	.align		4
        /*000c*/ 	.byte	0x04, 0x0a
        /*000e*/ 	.short	(.L_9 - .L_8)
	.align		4
.L_8:
        /*0010*/ 	.word	index@(.nv.constant0.matmul_kernel)
        /*0014*/ 	.short	0x0160
        /*0016*/ 	.short	0x0050


	//----- nvinfo : EIATTR_CBANK_PARAM_SIZE
	.align		4
.L_9:
        /*0018*/ 	.byte	0x03, 0x19
        /*001a*/ 	.short	0x0050


	//----- nvinfo : EIATTR_KPARAM_INFO
	.align		4
        /*001c*/ 	.byte	0x04, 0x17
        /*001e*/ 	.short	(.L_11 - .L_10)
.L_10:
        /*0020*/ 	.word	0x00000000
        /*0024*/ 	.short	0x000d
        /*0026*/ 	.short	0x0048
        /*0028*/ 	.byte	0x00, 0xf4, 0x21, 0x00


	//----- nvinfo : EIATTR_KPARAM_INFO
	.align		4
.L_11:
        /*002c*/ 	.byte	0x04, 0x17
        /*002e*/ 	.short	(.L_13 - .L_12)
.L_12:
        /*0030*/ 	.word	0x00000000
        /*0034*/ 	.short	0x000c
        /*0036*/ 	.short	0x0040
        /*0038*/ 	.byte	0x00, 0xf4, 0x21, 0x00


	//----- nvinfo : EIATTR_KPARAM_INFO
	.align		4
.L_13:
        /*003c*/ 	.byte	0x04, 0x17
        /*003e*/ 	.short	(.L_15 - .L_14)
.L_14:
        /*0040*/ 	.word	0x00000000
        /*0044*/ 	.short	0x000b
        /*0046*/ 	.short	0x0038
        /*0048*/ 	.byte	0x00, 0xf0, 0x11, 0x00


	//----- nvinfo : EIATTR_KPARAM_INFO
	.align		4
.L_15:
        /*004c*/ 	.byte	0x04, 0x17
        /*004e*/ 	.short	(.L_17 - .L_16)
.L_16:
        /*0050*/ 	.word	0x00000000
        /*0054*/ 	.short	0x000a
        /*0056*/ 	.short	0x0034
        /*0058*/ 	.byte	0x00, 0xf0, 0x11, 0x00


	//----- nvinfo : EIATTR_KPARAM_INFO
	.align		4
.L_17:
        /*005c*/ 	.byte	0x04, 0x17
        /*005e*/ 	.short	(.L_19 - .L_18)
.L_18:
        /*0060*/ 	.word	0x00000000
        /*0064*/ 	.short	0x0009
        /*0066*/ 	.short	0x0030
        /*0068*/ 	.byte	0x00, 0xf0, 0x11, 0x00


	//----- nvinfo : EIATTR_KPARAM_INFO
	.align		4
.L_19:
        /*006c*/ 	.byte	0x04, 0x17
        /*006e*/ 	.short	(.L_21 - .L_20)
.L_20:
        /*0070*/ 	.word	0x00000000
        /*0074*/ 	.short	0x0008
        /*0076*/ 	.short	0x002c
        /*0078*/ 	.byte	0x00, 0xf0, 0x11, 0x00


	//----- nvinfo : EIATTR_KPARAM_INFO
	.align		4
.L_21:
        /*007c*/ 	.byte	0x04, 0x17
        /*007e*/ 	.short	(.L_23 - .L_22)
.L_22:
        /*0080*/ 	.word	0x00000000
        /*0084*/ 	.short	0x0007
        /*0086*/ 	.short	0x0028
        /*0088*/ 	.byte	0x00, 0xf0, 0x11, 0x00


	//----- nvinfo : EIATTR_KPARAM_INFO
	.align		4
.L_23:
        /*008c*/ 	.byte	0x04, 0x17
        /*008e*/ 	.short	(.L_25 - .L_24)
.L_24:
        /*0090*/ 	.word	0x00000000
        /*0094*/ 	.short	0x0006
        /*0096*/ 	.short	0x0024
        /*0098*/ 	.byte	0x00, 0xf0, 0x11, 0x00


	//----- nvinfo : EIATTR_KPARAM_INFO
	.align		4
.L_25:
        /*009c*/ 	.byte	0x04, 0x17
        /*009e*/ 	.short	(.L_27 - .L_26)
.L_26:
        /*00a0*/ 	.word	0x00000000
        /*00a4*/ 	.short	0x0005
        /*00a6*/ 	.short	0x0020
        /*00a8*/ 	.byte	0x00, 0xf0, 0x11, 0x00


	//----- nvinfo : EIATTR_KPARAM_INFO
	.align		4
.L_27:
        /*00ac*/ 	.byte	0x04, 0x17
        /*00ae*/ 	.short	(.L_29 - .L_28)
.L_28:
        /*00b0*/ 	.word	0x00000000
        /*00b4*/ 	.short	0x0004
        /*00b6*/ 	.short	0x001c
        /*00b8*/ 	.byte	0x00, 0xf0, 0x11, 0x00


	//----- nvinfo : EIATTR_KPARAM_INFO
	.align		4
.L_29:
        /*00bc*/ 	.byte	0x04, 0x17
        /*00be*/ 	.short	(.L_31 - .L_30)
.L_30:
        /*00c0*/ 	.word	0x00000000
        /*00c4*/ 	.short	0x0003
        /*00c6*/ 	.short	0x0018
        /*00c8*/ 	.byte	0x00, 0xf0, 0x11, 0x00


	//----- nvinfo : EIATTR_KPARAM_INFO
	.align		4
.L_31:
        /*00cc*/ 	.byte	0x04, 0x17
        /*00ce*/ 	.short	(.L_33 - .L_32)
.L_32:
        /*00d0*/ 	.word	0x00000000
        /*00d4*/ 	.short	0x0002
        /*00d6*/ 	.short	0x0010
        /*00d8*/ 	.byte	0x00, 0xf4, 0x21, 0x00


	//----- nvinfo : EIATTR_KPARAM_INFO
	.align		4
.L_33:
        /*00dc*/ 	.byte	0x04, 0x17
        /*00de*/ 	.short	(.L_35 - .L_34)
.L_34:
        /*00e0*/ 	.word	0x00000000
        /*00e4*/ 	.short	0x0001
        /*00e6*/ 	.short	0x0008
        /*00e8*/ 	.byte	0x00, 0xf4, 0x21, 0x00


	//----- nvinfo : EIATTR_KPARAM_INFO
	.align		4
.L_35:
        /*00ec*/ 	.byte	0x04, 0x17
        /*00ee*/ 	.short	(.L_37 - .L_36)
.L_36:
        /*00f0*/ 	.word	0x00000000
        /*00f4*/ 	.short	0x0000
        /*00f6*/ 	.short	0x0000
        /*00f8*/ 	.byte	0x00, 0xf4, 0x21, 0x00


	//----- nvinfo : EIATTR_MAXREG_COUNT
	.align		4
.L_37:
        /*00fc*/ 	.byte	0x03, 0x1b
        /*00fe*/ 	.short	0x0080


	//----- nvinfo : EIATTR_NUM_BARRIERS
	.align		4
        /*0100*/ 	.byte	0x02, 0x4c
        /*0102*/ 	.byte	0x01
	.zero		1


	//----- nvinfo : EIATTR_ANNOTATIONS
	.align		4
        /*0104*/ 	.byte	0x04, 0x55
        /*0106*/ 	.short	(.L_39 - .L_38)


	//   ....[0]....
.L_38:
        /*0108*/ 	.word	0x00000001
        /*010c*/ 	.byte	0x60, 0x05, 0x00, 0x00, 0x01, 0x00, 0x00, 0x00, 0x00, 0x07, 0x00, 0x00, 0x01, 0x00, 0x00, 0x00
        /* <DEDUP_REMOVED lines=1799> */
        /*718c*/ 	.byte	0xb0, 0xfa, 0x01, 0x00, 0x01, 0x00, 0x00, 0x00, 0x90, 0xfb, 0x01, 0x00


	//----- nvinfo : EIATTR_MERCURY_ISA_VERSION
	.align		4
.L_39:
        /*7198*/ 	.byte	0x03, 0x5f
        /*719a*/ 	.short	0x0000


	//----- nvinfo : EIATTR_EXIT_INSTR_OFFSETS
	.align		4
        /*719c*/ 	.byte	0x04, 0x1c
        /*719e*/ 	.short	(.L_41 - .L_40)


	//   ....[0]....
.L_40:
        /*71a0*/ 	.word	0x00020110


	//   ....[1]....
        /*71a4*/ 	.word	0x00020130


	//----- nvinfo : EIATTR_REQNTID
	.align		4
.L_41:
        /*71a8*/ 	.byte	0x04, 0x10
        /*71aa*/ 	.short	(.L_43 - .L_42)
.L_42:
        /*71ac*/ 	.word	0x00000200
        /*71b0*/ 	.word	0x00000001
        /*71b4*/ 	.word	0x00000001
.L_43:


//--------------------- .nv.callgraph             --------------------------
	.section	.nv.callgraph,"",@"SHT_CUDA_CALLGRAPH"
	.align	4
	.sectionentsize	8
	.align		4
        /*0000*/ 	.word	0x00000000
	.align		4
        /*0004*/ 	.word	0xffffffff
	.align		4
        /*0008*/ 	.word	0x00000000
	.align		4
        /*000c*/ 	.word	0xfffffffe
	.align		4
        /*0010*/ 	.word	0x00000000
	.align		4
        /*0014*/ 	.word	0xfffffffd
	.align		4
        /*0018*/ 	.word	0x00000000
	.align		4
        /*001c*/ 	.word	0xfffffffc


//--------------------- .nv.rel.action            --------------------------
	.section	.nv.rel.action,"",@"SHT_CUDA_RELOCINFO"
	.align	8
	.sectionentsize	8
        /*0000*/ 	.byte	0x73, 0x00, 0x00, 0x00, 0x00, 0x00, 0x00, 0x00, 0x00, 0x00, 0x00, 0x11, 0x25, 0x00, 0x05, 0x36


//--------------------- .nv.constant0.matmul_kernel --------------------------
	.section	.nv.constant0.matmul_kernel,"a",@progbits
	.sectionflags	@""
	.align	4
.nv.constant0.matmul_kernel:
	.zero		432


//--------------------- .text.matmul_kernel       --------------------------
	.section	.text.matmul_kernel,"ax",@progbits
	.sectioninfo	@"SHI_REGISTERS=32"
	.align	128
        .global         matmul_kernel
        .type           matmul_kernel,@function
        .size           matmul_kernel,(.L_x_3 - matmul_kernel)
        .other          matmul_kernel,@"STO_CUDA_ENTRY STV_DEFAULT"
matmul_kernel:
.text.matmul_kernel:
[----:B------:R-:W-:-:S03]  /*0000*/  IMAD.MOV.U32 R1, RZ, RZ, c[0x0][0x28] ;  /* 0x00000a00ff017624 */ /* 0x000fc600078e00ff */
[----:B------:R-:W-:Y:S01]  /*0010*/  IMAD.MOV.U32 R0, RZ, RZ, c[0x0][0x17c] ;  /* 0x00005f00ff007624 */ /* 0x000fe200078e00ff */
[----:B------:R-:W1:Y:S01]  /*0020*/  S2R R12, SR_TID.X ;  /* 0x00000000000c7919 */ /* 0x000e620000002100 */
[----:B------:R-:W-:-:S03]  /*0030*/  IADD3 R1, R1, -0x1658, RZ ;  /* 0xffffe9a801017810 */ /* 0x000fc60007ffe0ff */
[----:B------:R-:W-:-:S04]  /*0040*/  IADD3 R0, R0, 0x7f, RZ ;  /* 0x0000007f00007810 */ /* 0x000fc80007ffe0ff */
[----:B------:R-:W-:-:S04]  /*0050*/  SHF.R.S32.HI R3, RZ, 0x1f, R0 ;  /* 0x0000001fff037819 */ /* 0x000fc80000011400 */
[----:B------:R-:W-:-:S04]  /*0060*/  LEA.HI R3, R3, R0, RZ, 0x7 ;  /* 0x0000000003037211 */ /* 0x000fc800078f38ff */
[----:B------:R-:W-:Y:S02]  /*0070*/  SHF.R.S32.HI R0, RZ, 0x7, R3 ;  /* 0x00000007ff007819 */ /* 0x000fe40000011403 */
[----:B------:R-:W2:Y:S03]  /*0080*/  S2R R3, SR_CTAID.X ;  /* 0x0000000000037919 */ /* 0x000ea60000002500 */
[----:B------:R-:W-:-:S05]  /*0090*/  IMAD.SHL.U32 R0, R0, 0x8, RZ ;  /* 0x0000000800007824 */ /* 0x000fca00078e00ff */
[-C--:B------:R-:W-:Y:S02]  /*00a0*/  IABS R7, R0.reuse ;  /* 0x0000000000077213 */ /* 0x080fe40000000000 */
[----:B------:R-:W-:Y:S02]  /*00b0*/  IABS R10, R0 ;  /* 0x00000000000a7213 */ /* 0x000fe40000000000 */
[----:B------:R-:W3:Y:S01]  /*00c0*/  I2F.RP R2, R7 ;  /* 0x0000000700027306 */ /* 0x000ee20000209400 */
[----:B--2---:R-:W-:-:S07]  /*00d0*/  IABS R8, R3 ;  /* 0x0000000300087213 */ /* 0x004fce0000000000 */
[----:B---3--:R-:W2:Y:S02]  /*00e0*/  MUFU.RCP R2, R2 ;  /* 0x0000000200027308 */ /* 0x008ea40000001000 */
[----:B--2---:R-:W-:Y:S01]  /*00f0*/  IADD3 R4, R2, 0xffffffe, RZ ;  /* 0x0ffffffe02047810 */ /* 0x004fe20007ffe0ff */
[----:B------:R-:W-:-:S05]  /*0100*/  IMAD.MOV R2, RZ, RZ, -R10 ;  /* 0x000000ffff027224 */ /* 0x000fca00078e0a0a */
[----:B------:R2:W3:Y:S02]  /*0110*/  F2I.FTZ.U32.TRUNC.NTZ R5, R4 ;  /* 0x0000000400057305 */ /* 0x0004e4000021f000 */
[----:B--2---:R-:W-:Y:S02]  /*0120*/  IMAD.MOV.U32 R4, RZ, RZ, RZ ;  /* 0x000000ffff047224 */ /* 0x004fe400078e00ff */
[----:B---3--:R-:W-:-:S04]  /*0130*/  IMAD.MOV R6, RZ, RZ, -R5 ;  /* 0x000000ffff067224 */ /* 0x008fc800078e0a05 */
[----:B------:R-:W-:Y:S02]  /*0140*/  IMAD R9, R6, R7, RZ ;  /* 0x0000000706097224 */ /* 0x000fe400078e02ff */
[----:B------:R-:W-:Y:S02]  /*0150*/  IMAD.MOV.U32 R6, RZ, RZ, R8 ;  /* 0x000000ffff067224 */ /* 0x000fe400078e0008 */
[----:B------:R-:W-:-:S06]  /*0160*/  IMAD.HI.U32 R5, R5, R9, R4 ;  /* 0x0000000905057227 */ /* 0x000fcc00078e0004 */
[----:B------:R-:W-:-:S04]  /*0170*/  IMAD.HI.U32 R5, R5, R6, RZ ;  /* 0x0000000605057227 */ /* 0x000fc800078e00ff */
[----:B------:R-:W-:-:S05]  /*0180*/  IMAD R2, R5, R2, R6 ;  /* 0x0000000205027224 */ /* 0x000fca00078e0206 */
[----:B------:R-:W-:-:S13]  /*0190*/  ISETP.GT.U32.AND P1, PT, R7, R2, PT ;  /* 0x000000020700720c */ /* 0x000fda0003f24070 */
[----:B------:R-:W-:Y:S01]  /*01a0*/  @!P1 IMAD.IADD R2, R2, 0x1, -R7 ;  /* 0x0000000102029824 */ /* 0x000fe200078e0a07 */
[----:B------:R-:W-:Y:S02]  /*01b0*/  @!P1 IADD3 R5, R5, 0x1, RZ ;  /* 0x0000000105059810 */ /* 0x000fe40007ffe0ff */
[----:B------:R-:W-:Y:S02]  /*01c0*/  ISETP.NE.AND P1, PT, R0, RZ, PT ;  /* 0x000000ff0000720c */ /* 0x000fe40003f25270 */
[----:B------:R-:W-:Y:S02]  /*01d0*/  ISETP.GE.U32.AND P0, PT, R2, R7, PT ;  /* 0x000000070200720c */ /* 0x000fe40003f06070 */
[----:B------:R-:W-:-:S04]  /*01e0*/  LOP3.LUT R2, R3, R0, RZ, 0x3c, !PT ;  /* 0x0000000003027212 */ /* 0x000fc800078e3cff */
[----:B------:R-:W-:Y:S01]  /*01f0*/  ISETP.GE.AND P2, PT, R2, RZ, PT ;  /* 0x000000ff0200720c */ /* 0x000fe20003f46270 */
[----:B------:R-:W-:-:S05]  /*0200*/  IMAD.MOV.U32 R2, RZ, RZ, c[0x0][0x178] ;  /* 0x00005e00ff027624 */ /* 0x000fca00078e00ff */
[----:B------:R-:W-:Y:S02]  /*0210*/  IADD3 R2, R2, 0x1ff, RZ ;  /* 0x000001ff02027810 */ /* 0x000fe40007ffe0ff */
[----:B------:R-:W-:-:S05]  /*0220*/  @P0 IADD3 R5, R5, 0x1, RZ ;  /* 0x0000000105050810 */ /* 0x000fca0007ffe0ff */
[----:B------:R-:W-:Y:S01]  /*0230*/  IMAD.MOV.U32 R6, RZ, RZ, R5 ;  /* 0x000000ffff067224 */ /* 0x000fe200078e0005 */
[----:B------:R-:W-:-:S03]  /*0240*/  SHF.R.S32.HI R5, RZ, 0x1f, R2 ;  /* 0x0000001fff057819 */ /* 0x000fc60000011402 */
[----:B------:R-:W-:Y:S01]  /*0250*/  @!P2 IMAD.MOV R6, RZ, RZ, -R6 ;  /* 0x000000ffff06a224 */ /* 0x000fe200078e0a06 */
[----:B------:R-:W-:Y:S02]  /*0260*/  @!P1 LOP3.LUT R6, RZ, R0, RZ, 0x33, !PT ;  /* 0x00000000ff069212 */ /* 0x000fe400078e33ff */
[----:B------:R-:W-:-:S03]  /*0270*/  LEA.HI R5, R5, R2, RZ, 0x9 ;  /* 0x0000000205057211 */ /* 0x000fc600078f48ff */
[----:B------:R-:W-:Y:S02]  /*0280*/  IMAD.SHL.U32 R2, R6, 0x8, RZ ;  /* 0x0000000806027824 */ /* 0x000fe400078e00ff */
[----:B------:R-:W-:-:S03]  /*0290*/  IMAD.MOV R6, RZ, RZ, -R6 ;  /* 0x000000ffff067224 */ /* 0x000fc600078e0a06 */
[----:B------:R-:W-:Y:S01]  /*02a0*/  LEA.HI.SX32 R4, R5, -R2, 0x17 ;  /* 0x8000000205047211 */ /* 0x000fe200078fbaff */
[----:B------:R-:W-:Y:S02]  /*02b0*/  IMAD R11, R0, R6, R3 ;  /* 0x00000006000b7224 */ /* 0x000fe400078e0203 */
[----:B------:R-:W-:Y:S01]  /*02c0*/  IMAD.MOV.U32 R6, RZ, RZ, RZ ;  /* 0x000000ffff067224 */ /* 0x000fe200078e00ff */
[----:B------:R-:W-:-:S04]  /*02d0*/  IMNMX R4, R4, 0x8, PT ;  /* 0x0000000804047817 */ /* 0x000fc80003800200 */
[-C--:B------:R-:W-:Y:S02]  /*02e0*/  IABS R8, R4.reuse ;  /* 0x0000000400087213 */ /* 0x080fe40000000000 */
[----:B------:R-:W-:Y:S02]  /*02f0*/  IABS R0, R4 ;  /* 0x0000000400007213 */ /* 0x000fe40000000000 */
[----:B------:R-:W2:Y:S08]  /*0300*/  I2F.RP R5, R8 ;  /* 0x0000000800057306 */ /* 0x000eb00000209400 */
[----:B--2---:R-:W2:Y:S02]  /*0310*/  MUFU.RCP R5, R5 ;  /* 0x0000000500057308 */ /* 0x004ea40000001000 */
[----:B--2---:R-:W-:Y:S01]  /*0320*/  IADD3 R7, R5, 0xffffffe, RZ ;  /* 0x0ffffffe05077810 */ /* 0x004fe20007ffe0ff */
[----:B------:R-:W-:-:S05]  /*0330*/  IMAD.MOV R5, RZ, RZ, -R0 ;  /* 0x000000ffff057224 */ /* 0x000fca00078e0a00 */
[----:B------:R-:W2:Y:S02]  /*0340*/  F2I.FTZ.U32.TRUNC.NTZ R7, R7 ;  /* 0x0000000700077305 */ /* 0x000ea4000021f000 */
[----:B--2---:R-:W-:-:S04]  /*0350*/  IMAD.MOV R9, RZ, RZ, -R7 ;  /* 0x000000ffff097224 */ /* 0x004fc800078e0a07 */
[----:B------:R-:W-:Y:S01]  /*0360*/  IMAD.MOV.U32 R3, RZ, RZ, R9 ;  /* 0x000000ffff037224 */ /* 0x000fe200078e0009 */
[----:B------:R-:W-:-:S03]  /*0370*/  IABS R9, R11 ;  /* 0x0000000b00097213 */ /* 0x000fc60000000000 */
[----:B------:R-:W-:-:S04]  /*0380*/  IMAD R3, R3, R8, RZ ;  /* 0x0000000803037224 */ /* 0x000fc800078e02ff */
[----:B------:R-:W-:Y:S01]  /*0390*/  IMAD.HI.U32 R6, R7, R3, R6 ;  /* 0x0000000307067227 */ /* 0x000fe200078e0006 */
[----:B------:R-:W-:-:S05]  /*03a0*/  IABS R3, c[0x0][0x178] ;  /* 0x00005e0000037a13 */ /* 0x000fca0000000000 */
[----:B------:R-:W-:Y:S02]  /*03b0*/  IMAD.HI.U32 R0, R6, R9, RZ ;  /* 0x0000000906007227 */ /* 0x000fe400078e00ff */
[----:B------:R-:W2:Y:S02]  /*03c0*/  I2F.RP R6, R3 ;  /* 0x0000000300067306 */ /* 0x000ea40000209400 */
[----:B------:R-:W-:-:S05]  /*03d0*/  IMAD R5, R0, R5, R9 ;  /* 0x0000000500057224 */ /* 0x000fca00078e0209 */
[----:B------:R-:W-:Y:S01]  /*03e0*/  ISETP.GT.U32.AND P1, PT, R8, R5, PT ;  /* 0x000000050800720c */ /* 0x000fe20003f24070 */
[----:B--2---:R-:W2:-:S12]  /*03f0*/  MUFU.RCP R6, R6 ;  /* 0x0000000600067308 */ /* 0x004e980000001000 */
[----:B------:R-:W-:Y:S01]  /*0400*/  @!P1 IMAD.IADD R5, R5, 0x1, -R8 ;  /* 0x0000000105059824 */ /* 0x000fe200078e0a08 */
[----:B------:R-:W-:Y:S02]  /*0410*/  @!P1 IADD3 R0, R0, 0x1, RZ ;  /* 0x0000000100009810 */ /* 0x000fe40007ffe0ff */
[----:B------:R-:W-:Y:S02]  /*0420*/  ISETP.NE.AND P1, PT, R4, RZ, PT ;  /* 0x000000ff0400720c */ /* 0x000fe40003f25270 */
[----:B------:R-:W-:Y:S02]  /*0430*/  ISETP.GE.U32.AND P0, PT, R5, R8, PT ;  /* 0x000000080500720c */ /* 0x000fe40003f06070 */
[----:B------:R-:W-:Y:S02]  /*0440*/  LOP3.LUT R5, R11, R4, RZ, 0x3c, !PT ;  /* 0x000000040b057212 */ /* 0x000fe400078e3cff */
[----:B-1----:R-:W-:Y:S02]  /*0450*/  LOP3.LUT R8, R12, 0x1ff, RZ, 0xc0, !PT ;  /* 0x000001ff0c087812 */ /* 0x002fe400078ec0ff */
[----:B------:R-:W-:-:S02]  /*0460*/  ISETP.GE.AND P2, PT, R5, RZ, PT ;  /* 0x000000ff0500720c */ /* 0x000fc40003f46270 */
[----:B--2---:R-:W-:-:S05]  /*0470*/  IADD3 R5, R6, 0xffffffe, RZ ;  /* 0x0ffffffe06057810 */ /* 0x004fca0007ffe0ff */
[----:B------:R-:W-:Y:S01]  /*0480*/  @P0 IADD3 R0, R0, 0x1, RZ ;  /* 0x0000000100000810 */ /* 0x000fe20007ffe0ff */
[----:B------:R-:W1:Y:S05]  /*0490*/  F2I.FTZ.U32.TRUNC.NTZ R5, R5 ;  /* 0x0000000500057305 */ /* 0x000e6a000021f000 */
[----:B------:R-:W-:Y:S01]  /*04a0*/  @!P2 IMAD.MOV R0, RZ, RZ, -R0 ;  /* 0x000000ffff00a224 */ /* 0x000fe200078e0a00 */
[----:B------:R-:W-:-:S05]  /*04b0*/  @!P1 LOP3.LUT R0, RZ, R4, RZ, 0x33, !PT ;  /* 0x00000004ff009212 */ /* 0x000fca00078e33ff */
[----:B------:R-:W-:-:S04]  /*04c0*/  IMAD.MOV R7, RZ, RZ, -R0 ;  /* 0x000000ffff077224 */ /* 0x000fc800078e0a00 */
[----:B------:R-:W-:Y:S02]  /*04d0*/  IMAD R7, R4, R7, R11 ;  /* 0x0000000704077224 */ /* 0x000fe400078e020b */
[----:B-1----:R-:W-:Y:S02]  /*04e0*/  IMAD.MOV R4, RZ, RZ, -R5 ;  /* 0x000000ffff047224 */ /* 0x002fe400078e0a05 */
[----:B------:R-:W-:Y:S02]  /*04f0*/  IMAD.IADD R7, R2, 0x1, R7 ;  /* 0x0000000102077824 */ /* 0x000fe400078e0207 */
[----:B------:R-:W-:Y:S02]  /*0500*/  IMAD.MOV.U32 R2, RZ, RZ, R4 ;  /* 0x000000ffff027224 */ /* 0x000fe400078e0004 */
[----:B------:R-:W-:Y:S02]  /*0510*/  IMAD R20, R7, 0x200, R8 ;  /* 0x0000020007147824 */ /* 0x000fe400078e0208 */
[----:B------:R-:W-:-:S02]  /*0520*/  IMAD R7, R2, R3, RZ ;  /* 0x0000000302077224 */ /* 0x000fc400078e02ff */
[----:B------:R-:W-:Y:S01]  /*0530*/  IMAD.MOV.U32 R4, RZ, RZ, RZ ;  /* 0x000000ffff047224 */ /* 0x000fe200078e00ff */
[----:B------:R-:W-:Y:S01]  /*0540*/  IABS R2, R20 ;  /* 0x0000001400027213 */ /* 0x000fe20000000000 */
[----:B------:R-:W-:Y:S01]  /*0550*/  IMAD.MOV.U32 R8, RZ, RZ, c[0x0][0x180] ;  /* 0x00006000ff087624 */ /* 0x000fe200078e00ff */
[----:B------:R-:W-:Y:S01]  /*0560*/  STL [R1+0x544], R20 ;  /* 0x0005441401007387 */ /* 0x000fe20000100800 */
[----:B------:R-:W-:Y:S01]  /*0570*/  IMAD.HI.U32 R4, R5, R7, R4 ;  /* 0x0000000705047227 */ /* 0x000fe200078e0004 */
[----:B------:R-:W-:Y:S02]  /*0580*/  ISETP.GE.AND P4, PT, R20, RZ, PT ;  /* 0x000000ff1400720c */ /* 0x000fe40003f86270 */
[C---:B------:R-:W-:Y:S01]  /*0590*/  IADD3 R5, R8.reuse, -0x5, RZ ;  /* 0xfffffffb08057810 */ /* 0x040fe20007ffe0ff */
[----:B------:R-:W-:Y:S01]  /*05a0*/  IMAD.MOV.U32 R7, RZ, RZ, c[0x0][0x188] ;  /* 0x00006200ff077624 */ /* 0x000fe200078e00ff */
[----:B------:R-:W-:Y:S01]  /*05b0*/  IADD3 R6, R8, -0xd, RZ ;  /* 0xfffffff308067810 */ /* 0x000fe20007ffe0ff */
[----:B------:R-:W-:Y:S01]  /*05c0*/  IMAD.HI.U32 R4, R4, R2, RZ ;  /* 0x0000000204047227 */ /* 0x000fe200078e00ff */
[----:B------:R-:W-:-:S02]  /*05d0*/  ISETP.GE.U32.AND P6, PT, R5, 0x7fffffbc, PT ;  /* 0x7fffffbc0500780c */ /* 0x000fc40003fc6070 */
[----:B------:R-:W-:Y:S01]  /*05e0*/  IADD3 R5, R8, -0x11, RZ ;  /* 0xffffffef08057810 */ /* 0x000fe20007ffe0ff */
[----:B------:R-:W-:Y:S01]  /*05f0*/  IMAD.MOV R4, RZ, RZ, -R4 ;  /* 0x000000ffff047224 */ /* 0x000fe200078e0a04 */
[----:B------:R-:W-:Y:S02]  /*0600*/  ISETP.GE.U32.AND P1, PT, R6, 0x7fffffb4, PT ;  /* 0x7fffffb40600780c */ /* 0x000fe40003f26070 */
[----:B------:R-:W-:Y:S01]  /*0610*/  ISETP.GE.U32.AND P2, PT, R5, 0x7fffffb0, PT ;  /* 0x7fffffb00500780c */ /* 0x000fe20003f46070 */
[----:B------:R-:W-:Y:S01]  /*0620*/  IMAD R4, R3, R4, R2 ;  /* 0x0000000403047224 */ /* 0x000fe200078e0202 */
[----:B------:R-:W-:Y:S01]  /*0630*/  IADD3 R2, R8, -0x1, RZ ;  /* 0xffffffff08027810 */ /* 0x000fe20007ffe0ff */
[----:B------:R-:W-:-:S03]  /*0640*/  IMAD R5, R7, 0x30, RZ ;  /* 0x0000003007057824 */ /* 0x000fc600078e02ff */
[----:B------:R-:W-:Y:S02]  /*0650*/  ISETP.GT.U32.AND P0, PT, R3, R4, PT ;  /* 0x000000040300720c */ /* 0x000fe40003f04070 */
[----:B------:R-:W-:Y:S02]  /*0660*/  ISETP.GE.U32.AND P5, PT, R2, 0x7fffffc0, PT ;  /* 0x7fffffc00200780c */ /* 0x000fe40003fa6070 */
[----:B------:R-:W-:-:S09]  /*0670*/  IADD3 R2, R8, -0x9, RZ ;  /* 0xfffffff708027810 */ /* 0x000fd20007ffe0ff */
[----:B------:R-:W-:Y:S01]  /*0680*/  @!P0 IMAD.IADD R4, R4, 0x1, -R3 ;  /* 0x0000000104048824 */ /* 0x000fe200078e0a03 */
[----:B------:R-:W-:Y:S01]  /*0690*/  ISETP.GE.U32.AND P0, PT, R2, 0x7fffffb8, PT ;  /* 0x7fffffb80200780c */ /* 0x000fe20003f06070 */
[----:B------:R-:W-:-:S03]  /*06a0*/  IMAD R2, R7, 0x44, RZ ;  /* 0x0000004407027824 */ /* 0x000fc600078e02ff */
[----:B------:R-:W-:-:S13]  /*06b0*/  ISETP.GT.U32.AND P3, PT, R3, R4, PT ;  /* 0x000000040300720c */ /* 0x000fda0003f64070 */
[----:B------:R-:W-:Y:S01]  /*06c0*/  @!P3 IMAD.IADD R4, R4, 0x1, -R3 ;  /* 0x000000010404b824 */ /* 0x000fe200078e0a03 */
[----:B------:R-:W-:Y:S01]  /*06d0*/  ISETP.NE.AND P3, PT, RZ, c[0x0][0x178], PT ;  /* 0x00005e00ff007a0c */ /* 0x000fe20003f65270 */
[----:B------:R-:W-:Y:S02]  /*06e0*/  IMAD R3, R7, 0x48, RZ ;  /* 0x0000004807037824 */ /* 0x000fe400078e02ff */
[----:B------:R-:W-:-:S03]  /*06f0*/  @!P4 IMAD.MOV R4, RZ, RZ, -R4 ;  /* 0x000000ffff04c224 */ /* 0x000fc600078e0a04 */
[----:B------:R1:W-:Y:S07]  /*0700*/  STL.64 [R1+0x658], R2 ;  /* 0x0006580201007387 */ /* 0x0003ee0000100a00 */
[----:B------:R-:W-:Y:S01]  /*0710*/  @!P3 LOP3.LUT R4, RZ, c[0x0][0x178], RZ, 0x33, !PT ;  /* 0x00005e00ff04ba12 */ /* 0x000fe200078e33ff */
[----:B-1----:R-:W-:-:S04]  /*0720*/  IMAD.MOV.U32 R2, RZ, RZ, c[0x0][0x188] ;  /* 0x00006200ff027624 */ /* 0x002fc800078e00ff */
[----:B------:R-:W-:Y:S02]  /*0730*/  IMAD R4, R4, c[0x0][0x184], RZ ;  /* 0x0000610004047a24 */ /* 0x000fe400078e02ff */
[C---:B------:R-:W-:Y:S02]  /*0740*/  IMAD R8, R2.reuse, 0x4c, RZ ;  /* 0x0000004c02087824 */ /* 0x040fe400078e02ff */
[C---:B------:R-:W-:Y:S02]  /*0750*/  IMAD R9, R2.reuse, 0x50, RZ ;  /* 0x0000005002097824 */ /* 0x040fe400078e02ff */
[C---:B------:R-:W-:Y:S02]  /*0760*/  IMAD R10, R2.reuse, 0x54, RZ ;  /* 0x00000054020a7824 */ /* 0x040fe400078e02ff */
[C---:B------:R-:W-:Y:S01]  /*0770*/  IMAD R11, R2.reuse, 0x58, RZ ;  /* 0x00000058020b7824 */ /* 0x040fe200078e02ff */
[----:B------:R1:W-:Y:S01]  /*0780*/  STL.64 [R1+0x650], R8 ;  /* 0x0006500801007387 */ /* 0x0003e20000100a00 */
[----:B------:R-:W-:-:S02]  /*0790*/  IMAD R12, R2, 0x5c, RZ ;  /* 0x0000005c020c7824 */ /* 0x000fc400078e02ff */
[C---:B------:R-:W-:Y:S01]  /*07a0*/  IMAD R13, R2.reuse, 0x60, RZ ;  /* 0x00000060020d7824 */ /* 0x040fe200078e02ff */
[----:B------:R2:W-:Y:S01]  /*07b0*/  STL.64 [R1+0x660], R10 ;  /* 0x0006600a01007387 */ /* 0x0005e20000100a00 */
[C---:B------:R-:W-:Y:S02]  /*07c0*/  IMAD R14, R2.reuse, 0x64, RZ ;  /* 0x00000064020e7824 */ /* 0x040fe400078e02ff */
[----:B------:R-:W-:Y:S01]  /*07d0*/  IMAD R15, R2, 0x68, RZ ;  /* 0x00000068020f7824 */ /* 0x000fe200078e02ff */
[----:B------:R-:W-:Y:S01]  /*07e0*/  STL.64 [R1+0x648], R12 ;  /* 0x0006480c01007387 */ /* 0x000fe20000100a00 */
[----:B------:R-:W-:Y:S02]  /*07f0*/  IMAD.SHL.U32 R6, R4, 0x4, RZ ;  /* 0x0000000404067824 */ /* 0x000fe400078e00ff */
[----:B------:R-:W-:Y:S01]  /*0800*/  IMAD.MOV.U32 R3, RZ, RZ, c[0x0][0x188] ;  /* 0x00006200ff037624 */ /* 0x000fe200078e00ff */
[----:B------:R3:W-:Y:S01]  /*0810*/  STL.64 [R1+0x640], R14 ;  /* 0x0006400e01007387 */ /* 0x0007e20000100a00 */
[----:B-1----:R-:W-:-:S02]  /*0820*/  IMAD.MOV.U32 R9, RZ, RZ, c[0x0][0x188] ;  /* 0x00006200ff097624 */ /* 0x002fc400078e00ff */
[----:B------:R-:W-:Y:S02]  /*0830*/  IMAD R8, R2, 0xc, RZ ;  /* 0x0000000c02087824 */ /* 0x000fe400078e02ff */
[----:B--2---:R-:W-:Y:S02]  /*0840*/  IMAD.SHL.U32 R10, R3, 0x4, RZ ;  /* 0x00000004030a7824 */ /* 0x004fe400078e00ff */
[----:B------:R-:W-:Y:S02]  /*0850*/  IMAD.SHL.U32 R9, R9, 0x2, RZ ;  /* 0x0000000209097824 */ /* 0x000fe400078e00ff */
[----:B------:R-:W-:Y:S02]  /*0860*/  IMAD R3, R3, 0x3, RZ ;  /* 0x0000000303037824 */ /* 0x000fe400078e02ff */
[----:B------:R-:W-:Y:S02]  /*0870*/  IMAD.MOV.U32 R11, RZ, RZ, c[0x0][0x188] ;  /* 0x00006200ff0b7624 */ /* 0x000fe400078e00ff */
[----:B---3--:R-:W-:-:S02]  /*0880*/  IMAD.MOV.U32 R15, RZ, RZ, c[0x0][0x188] ;  /* 0x00006200ff0f7624 */ /* 0x008fc400078e00ff */
[----:B------:R-:W-:Y:S02]  /*0890*/  IMAD.MOV.U32 R14, RZ, RZ, c[0x0][0x188] ;  /* 0x00006200ff0e7624 */ /* 0x000fe400078e00ff */
[C---:B------:R-:W-:Y:S02]  /*08a0*/  IMAD R16, R15.reuse, 0x6c, RZ ;  /* 0x0000006c0f107824 */ /* 0x040fe400078e02ff */
[C---:B------:R-:W-:Y:S02]  /*08b0*/  IMAD R17, R15.reuse, 0x70, RZ ;  /* 0x000000700f117824 */ /* 0x040fe400078e02ff */
[C---:B------:R-:W-:Y:S02]  /*08c0*/  IMAD R18, R15.reuse, 0x74, RZ ;  /* 0x000000740f127824 */ /* 0x040fe400078e02ff */
[C---:B------:R-:W-:Y:S01]  /*08d0*/  IMAD R19, R15.reuse, 0x78, RZ ;  /* 0x000000780f137824 */ /* 0x040fe200078e02ff */
[----:B------:R-:W-:Y:S01]  /*08e0*/  STL.64 [R1+0x668], R16 ;  /* 0x0006681001007387 */ /* 0x000fe20000100a00 */
[----:B------:R-:W-:-:S02]  /*08f0*/  IMAD R20, R15, 0x7c, RZ ;  /* 0x0000007c0f147824 */ /* 0x000fc400078e02ff */
[C---:B------:R-:W-:Y:S01]  /*0900*/  IMAD R21, R15.reuse, 0x84, RZ ;  /* 0x000000840f157824 */ /* 0x040fe200078e02ff */
[----:B------:R1:W-:Y:S01]  /*0910*/  STL.64 [R1+0x630], R18 ;  /* 0x0006301201007387 */ /* 0x0003e20000100a00 */
[C---:B------:R-:W-:Y:S02]  /*0920*/  IMAD R22, R15.reuse, 0x88, RZ ;  /* 0x000000880f167824 */ /* 0x040fe400078e02ff */
[C---:B------:R-:W-:Y:S01]  /*0930*/  IMAD R23, R15.reuse, 0x8c, RZ ;  /* 0x0000008c0f177824 */ /* 0x040fe200078e02ff */
[----:B------:R-:W-:Y:S01]  /*0940*/  STL.64 [R1+0x638], R20 ;  /* 0x0006381401007387 */ /* 0x000fe20000100a00 */
[C---:B------:R-:W-:Y:S02]  /*0950*/  IMAD R24, R15.reuse, 0x90, RZ ;  /* 0x000000900f187824 */ /* 0x040fe400078e02ff */
[C---:B------:R-:W-:Y:S01]  /*0960*/  IMAD R25, R15.reuse, 0x94, RZ ;  /* 0x000000940f197824 */ /* 0x040fe200078e02ff */
[----:B------:R-:W-:Y:S01]  /*0970*/  STL [R1+0x298], R4 ;  /* 0x0002980401007387 */ /* 0x000fe20000100800 */
[----:B------:R-:W-:-:S02]  /*0980*/  IMAD R26, R15, 0x98, RZ ;  /* 0x000000980f1a7824 */ /* 0x000fc400078e02ff */
[C---:B------:R-:W-:Y:S01]  /*0990*/  IMAD R27, R15.reuse, 0x9c, RZ ;  /* 0x0000009c0f1b7824 */ /* 0x040fe200078e02ff */
[----:B------:R2:W-:Y:S01]  /*09a0*/  STL [R1+0x29c], R6 ;  /* 0x00029c0601007387 */ /* 0x0005e20000100800 */
[----:B-1----:R-:W-:Y:S02]  /*09b0*/  IMAD R19, R14, 0x14, RZ ;  /* 0x000000140e137824 */ /* 0x002fe400078e02ff */
[C---:B------:R-:W-:Y:S02]  /*09c0*/  IMAD R28, R15.reuse, 0xa0, RZ ;  /* 0x000000a00f1c7824 */ /* 0x040fe400078e02ff */
[----:B------:R-:W-:Y:S01]  /*09d0*/  IMAD R29, R15, 0xa4, RZ ;  /* 0x000000a40f1d7824 */ /* 0x000fe200078e02ff */
[----:B--2---:R-:W-:-:S04]  /*09e0*/  IADD3 R6, P3, R6, c[0x0][0x160], RZ ;  /* 0x0000580006067a10 */ /* 0x004fc80007f7e0ff */
[----:B------:R-:W-:Y:S02]  /*09f0*/  LEA.HI.X.SX32 R7, R4, c[0x0][0x164], 0x2, P3 ;  /* 0x0000590004077a11 */ /* 0x000fe400018f16ff */
[-C--:B------:R-:W-:Y:S02]  /*0a00*/  IADD3 R12, P4, R10, R6.reuse, RZ ;  /* 0x000000060a0c7210 */ /* 0x080fe40007f9e0ff */
[CC--:B------:R-:W-:Y:S02]  /*0a10*/  LEA R16, P3, R15.reuse, R6.reuse, 0x3 ;  /* 0x000000060f107211 */ /* 0x0c0fe400078618ff */
[-C--:B------:R-:W-:Y:S02]  /*0a20*/  LEA.HI.X.SX32 R13, R15, R7.reuse, 0x2, P4 ;  /* 0x000000070f0d7211 */ /* 0x080fe400020f16ff */
[----:B------:R-:W-:Y:S01]  /*0a30*/  LEA.HI.X.SX32 R17, R9, R7, 0x2, P3 ;  /* 0x0000000709117211 */ /* 0x000fe200018f16ff */
[----:B------:R-:W-:Y:S02]  /*0a40*/  IMAD R9, R11, 0x18, RZ ;  /* 0x000000180b097824 */ /* 0x000fe400078e02ff */
[----:B------:R1:W-:Y:S04]  /*0a50*/  STL.64 [R1+0x60], R12 ;  /* 0x0000600c01007387 */ /* 0x0003e80000100a00 */
[----:B------:R2:W-:Y:S01]  /*0a60*/  STL.64 [R1+0xe0], R16 ;  /* 0x0000e01001007387 */ /* 0x0005e20000100a00 */
[----:B-1----:R-:W-:-:S02]  /*0a70*/  IADD3 R12, P4, R8, R6, RZ ;  /* 0x00000006080c7210 */ /* 0x002fc40007f9e0ff */
[-C--:B--2---:R-:W-:Y:S02]  /*0a80*/  LEA R16, P3, R15, R6.reuse, 0x4 ;  /* 0x000000060f107211 */ /* 0x084fe400078620ff */
[-C--:B------:R-:W-:Y:S01]  /*0a90*/  LEA.HI.X.SX32 R13, R3, R7.reuse, 0x2, P4 ;  /* 0x00000007030d7211 */ /* 0x080fe200020f16ff */
[----:B------:R-:W-:Y:S01]  /*0aa0*/  IMAD.MOV.U32 R3, RZ, RZ, c[0x0][0x188] ;  /* 0x00006200ff037624 */ /* 0x000fe200078e00ff */
[----:B------:R-:W-:Y:S02]  /*0ab0*/  LEA.HI.X.SX32 R17, R10, R7, 0x2, P3 ;  /* 0x000000070a117211 */ /* 0x000fe400018f16ff */
[----:B------:R-:W-:Y:S01]  /*0ac0*/  IADD3 R10, P3, R9, R6, RZ ;  /* 0x00000006090a7210 */ /* 0x000fe20007f7e0ff */
[----:B------:R1:W-:Y:S01]  /*0ad0*/  STL.64 [R1+0x190], R12 ;  /* 0x0001900c01007387 */ /* 0x0003e20000100a00 */
[----:B------:R-:W-:-:S03]  /*0ae0*/  IMAD R9, R3, 0x1c, RZ ;  /* 0x0000001c03097824 */ /* 0x000fc600078e02ff */
[----:B------:R2:W-:Y:S01]  /*0af0*/  STL.64 [R1+0x8], R16 ;  /* 0x0000081001007387 */ /* 0x0005e20000100a00 */
[----:B-1----:R-:W-:Y:S01]  /*0b00*/  IADD3 R12, P4, R19, R6, RZ ;  /* 0x00000006130c7210 */ /* 0x002fe20007f9e0ff */
[----:B--2---:R-:W-:-:S05]  /*0b10*/  IMAD R17, R11, 0x5, RZ ;  /* 0x000000050b117824 */ /* 0x004fca00078e02ff */
[----:B------:R-:W-:Y:S01]  /*0b20*/  LEA.HI.X.SX32 R13, R17, R7, 0x2, P4 ;  /* 0x00000007110d7211 */ /* 0x000fe200020f16ff */
[----:B------:R-:W-:-:S04]  /*0b30*/  IMAD R17, R3, 0x6, RZ ;  /* 0x0000000603117824 */ /* 0x000fc800078e02ff */
[----:B------:R1:W-:Y:S01]  /*0b40*/  STL.64 [R1+0x68], R12 ;  /* 0x0000680c01007387 */ /* 0x0003e20000100a00 */
[----:B------:R-:W-:Y:S01]  /*0b50*/  LEA.HI.X.SX32 R11, R17, R7, 0x2, P3 ;  /* 0x00000007110b7211 */ /* 0x000fe200018f16ff */
[----:B------:R-:W-:-:S04]  /*0b60*/  IMAD R17, R3, 0x7, RZ ;  /* 0x0000000703117824 */ /* 0x000fc800078e02ff */
[----:B------:R2:W-:Y:S01]  /*0b70*/  STL.64 [R1+0xf0], R10 ;  /* 0x0000f00a01007387 */ /* 0x0005e20000100a00 */
[----:B-1----:R-:W-:Y:S01]  /*0b80*/  IADD3 R12, P4, R9, R6, RZ ;  /* 0x00000006090c7210 */ /* 0x002fe20007f9e0ff */
[----:B------:R-:W-:-:S03]  /*0b90*/  IMAD.MOV.U32 R9, RZ, RZ, c[0x0][0x188] ;  /* 0x00006200ff097624 */ /* 0x000fc600078e00ff */
[----:B------:R-:W-:Y:S01]  /*0ba0*/  LEA.HI.X.SX32 R13, R17, R7, 0x2, P4 ;  /* 0x00000007110d7211 */ /* 0x000fe200020f16ff */
[----:B------:R-:W-:Y:S01]  /*0bb0*/  IMAD R3, R9, 0x24, RZ ;  /* 0x0000002409037824 */ /* 0x000fe200078e02ff */
[----:B--2---:R-:W-:-:S03]  /*0bc0*/  LEA R10, P3, R15, R6, 0x5 ;  /* 0x000000060f0a7211 */ /* 0x004fc600078628ff */
[----:B------:R1:W-:Y:S01]  /*0bd0*/  STL.64 [R1+0x198], R12 ;  /* 0x0001980c01007387 */ /* 0x0003e20000100a00 */
[----:B------:R-:W-:Y:S01]  /*0be0*/  IADD3 R16, P4, R3, R6, RZ ;  /* 0x0000000603107210 */ /* 0x000fe20007f9e0ff */
[----:B------:R-:W-:Y:S02]  /*0bf0*/  IMAD.MOV.U32 R3, RZ, RZ, c[0x0][0x188] ;  /* 0x00006200ff037624 */ /* 0x000fe400078e00ff */
[C---:B-1----:R-:W-:Y:S02]  /*0c00*/  IMAD.SHL.U32 R13, R9.reuse, 0x8, RZ ;  /* 0x00000008090d7824 */ /* 0x042fe400078e00ff */
[----:B------:R-:W-:Y:S02]  /*0c10*/  IMAD R9, R9, 0x28, RZ ;  /* 0x0000002809097824 */ /* 0x000fe400078e02ff */
[----:B------:R-:W-:Y:S01]  /*0c20*/  IMAD R12, R3, 0x9, RZ ;  /* 0x00000009030c7824 */ /* 0x000fe200078e02ff */
[----:B------:R-:W-:Y:S01]  /*0c30*/  LEA.HI.X.SX32 R11, R13, R7, 0x2, P3 ;  /* 0x000000070d0b7211 */ /* 0x000fe200018f16ff */
[----:B------:R-:W-:-:S03]  /*0c40*/  IMAD R13, R3, 0x2c, RZ ;  /* 0x0000002c030d7824 */ /* 0x000fc600078e02ff */
[-C--:B------:R-:W-:Y:S01]  /*0c50*/  LEA.HI.X.SX32 R17, R12, R7.reuse, 0x2, P4 ;  /* 0x000000070c117211 */ /* 0x080fe200020f16ff */
[----:B------:R1:W-:Y:S01]  /*0c60*/  STL.64 [R1], R10 ;  /* 0x0000000a01007387 */ /* 0x0003e20000100a00 */
[-C--:B------:R-:W-:Y:S01]  /*0c70*/  IADD3 R12, P4, R13, R6.reuse, RZ ;  /* 0x000000060d0c7210 */ /* 0x080fe20007f9e0ff */
[----:B------:R-:W-:Y:S02]  /*0c80*/  IMAD.MOV.U32 R18, RZ, RZ, c[0x0][0x188] ;  /* 0x00006200ff127624 */ /* 0x000fe400078e00ff */
[----:B------:R2:W-:Y:S01]  /*0c90*/  STL.64 [R1+0x70], R16 ;  /* 0x0000701001007387 */ /* 0x0005e20000100a00 */
[----:B-1----:R-:W-:Y:S01]  /*0ca0*/  IADD3 R10, P3, R9, R6, RZ ;  /* 0x00000006090a7210 */ /* 0x002fe20007f7e0ff */
[----:B------:R-:W-:Y:S02]  /*0cb0*/  IMAD R9, R3, 0xa, RZ ;  /* 0x0000000a03097824 */ /* 0x000fe400078e02ff */
[----:B--2---:R-:W2:Y:S03]  /*0cc0*/  LDL.LU.64 R16, [R1+0x668] ;  /* 0x0006680001107983 */ /* 0x004ea60000300a00 */
[----:B------:R-:W-:Y:S01]  /*0cd0*/  LEA.HI.X.SX32 R11, R9, R7, 0x2, P3 ;  /* 0x00000007090b7211 */ /* 0x000fe200018f16ff */
[----:B------:R-:W-:-:S02]  /*0ce0*/  IMAD R9, R3, 0xb, RZ ;  /* 0x0000000b03097824 */ /* 0x000fc400078e02ff */
[C---:B------:R-:W-:Y:S01]  /*0cf0*/  IMAD R3, R2.reuse, 0x34, RZ ;  /* 0x0000003402037824 */ /* 0x040fe200078e02ff */
[-C--:B------:R-:W-:Y:S01]  /*0d00*/  IADD3 R4, P3, R5, R6.reuse, RZ ;  /* 0x0000000605047210 */ /* 0x080fe20007f7e0ff */
[----:B------:R1:W-:Y:S01]  /*0d10*/  STL.64 [R1+0x100], R10 ;  /* 0x0001000a01007387 */ /* 0x0003e20000100a00 */
[-C--:B------:R-:W-:Y:S01]  /*0d20*/  LEA.HI.X.SX32 R13, R9, R7.reuse, 0x2, P4 ;  /* 0x00000007090d7211 */ /* 0x080fe200020f16ff */
[----:B------:R-:W-:Y:S01]  /*0d30*/  IMAD R9, R2, 0x38, RZ ;  /* 0x0000003802097824 */ /* 0x000fe200078e02ff */
[-C--:B------:R-:W-:Y:S01]  /*0d40*/  IADD3 R2, P4, R3, R6.reuse, RZ ;  /* 0x0000000603027210 */ /* 0x080fe20007f9e0ff */
[----:B------:R-:W-:Y:S01]  /*0d50*/  IMAD R20, R18, 0xe, RZ ;  /* 0x0000000e12147824 */ /* 0x000fe200078e02ff */
[-C--:B------:R-:W-:Y:S02]  /*0d60*/  LEA.HI.X.SX32 R5, R8, R7.reuse, 0x2, P3 ;  /* 0x0000000708057211 */ /* 0x080fe400018f16ff */
[----:B------:R-:W-:Y:S01]  /*0d70*/  IADD3 R8, P3, R9, R6, RZ ;  /* 0x0000000609087210 */ /* 0x000fe20007f7e0ff */
[----:B-1----:R-:W3:Y:S04]  /*0d80*/  LDL.LU.64 R10, [R1+0x660] ;  /* 0x00066000010a7983 */ /* 0x002ee80000300a00 */
[----:B------:R1:W-:Y:S01]  /*0d90*/  STL.64 [R1+0x1a0], R12 ;  /* 0x0001a00c01007387 */ /* 0x0003e20000100a00 */
[----:B------:R-:W-:Y:S01]  /*0da0*/  LEA.HI.X.SX32 R9, R20, R7, 0x2, P3 ;  /* 0x0000000714097211 */ /* 0x000fe200018f16ff */
[----:B-1----:R-:W-:-:S02]  /*0db0*/  IMAD R12, R18, 0xd, RZ ;  /* 0x0000000d120c7824 */ /* 0x002fc400078e02ff */
[----:B------:R-:W-:-:S03]  /*0dc0*/  IMAD R13, R18, 0x3c, RZ ;  /* 0x0000003c120d7824 */ /* 0x000fc600078e02ff */
[-C--:B------:R-:W-:Y:S02]  /*0dd0*/  LEA.HI.X.SX32 R3, R12, R7.reuse, 0x2, P4 ;  /* 0x000000070c037211 */ /* 0x080fe400020f16ff */
[-C--:B------:R-:W-:Y:S01]  /*0de0*/  IADD3 R12, P4, R13, R6.reuse, RZ ;  /* 0x000000060d0c7210 */ /* 0x080fe20007f9e0ff */
[C---:B------:R-:W-:Y:S02]  /*0df0*/  IMAD R13, R18.reuse, 0xf, RZ ;  /* 0x0000000f120d7824 */ /* 0x040fe400078e02ff */
[----:B------:R1:W-:Y:S01]  /*0e00*/  STL.64 [R1+0x78], R2 ;  /* 0x0000780201007387 */ /* 0x0003e20000100a00 */
[----:B------:R-:W-:Y:S02]  /*0e10*/  IMAD.SHL.U32 R20, R18, 0x10, RZ ;  /* 0x0000001012147824 */ /* 0x000fe400078e00ff */
[----:B------:R-:W-:Y:S01]  /*0e20*/  LEA.HI.X.SX32 R13, R13, R7, 0x2, P4 ;  /* 0x000000070d0d7211 */ /* 0x000fe200020f16ff */
[----:B-1----:R-:W4:Y:S04]  /*0e30*/  LDL.LU.64 R2, [R1+0x658] ;  /* 0x0006580001027983 */ /* 0x002f280000300a00 */
[----:B------:R1:W-:Y:S04]  /*0e40*/  STL.64 [R1+0x108], R8 ;  /* 0x0001080801007387 */ /* 0x0003e80000100a00 */
[----:B------:R-:W-:Y:S01]  /*0e50*/  STL.64 [R1+0x1a8], R12 ;  /* 0x0001a80c01007387 */ /* 0x000fe20000100a00 */
[----:B-1----:R-:W-:-:S04]  /*0e60*/  LEA R8, P3, R15, R6, 0x6 ;  /* 0x000000060f087211 */ /* 0x002fc800078630ff */
[----:B------:R-:W-:-:S05]  /*0e70*/  LEA.HI.X.SX32 R9, R20, R7, 0x2, P3 ;  /* 0x0000000714097211 */ /* 0x000fca00018f16ff */
[----:B------:R1:W-:Y:S04]  /*0e80*/  STL.64 [R1+0x10], R8 ;  /* 0x0000100801007387 */ /* 0x0003e80000100a00 */
[----:B-1----:R-:W5:Y:S01]  /*0e90*/  LDL.LU.64 R8, [R1+0x650] ;  /* 0x0006500001087983 */ /* 0x002f620000300a00 */
[----:B------:R-:W-:Y:S02]  /*0ea0*/  IMAD R20, R18, 0x11, RZ ;  /* 0x0000001112147824 */ /* 0x000fe400078e02ff */
[----:B------:R-:W-:Y:S01]  /*0eb0*/  IMAD R14, R14, 0x15, RZ ;  /* 0x000000150e0e7824 */ /* 0x000fe200078e02ff */
[----:B----4-:R-:W-:-:S04]  /*0ec0*/  IADD3 R12, P4, R2, R6, RZ ;  /* 0x00000006020c7210 */ /* 0x010fc80007f9e0ff */
[-C--:B------:R-:W-:Y:S01]  /*0ed0*/  LEA.HI.X.SX32 R13, R20, R7.reuse, 0x2, P4 ;  /* 0x00000007140d7211 */ /* 0x080fe200020f16ff */
[C---:B------:R-:W-:Y:S01]  /*0ee0*/  IMAD R20, R18.reuse, 0x12, RZ ;  /* 0x0000001212147824 */ /* 0x040fe200078e02ff */
[----:B------:R-:W-:Y:S01]  /*0ef0*/  IADD3 R2, P3, R3, R6, RZ ;  /* 0x0000000603027210 */ /* 0x000fe20007f7e0ff */
[----:B------:R-:W-:Y:S02]  /*0f00*/  IMAD R18, R18, 0x13, RZ ;  /* 0x0000001312127824 */ /* 0x000fe400078e02ff */
[----:B------:R5:W-:Y:S01]  /*0f10*/  STL.64 [R1+0x80], R12 ;  /* 0x0000800c01007387 */ /* 0x000be20000100a00 */
[----:B------:R-:W-:-:S05]  /*0f20*/  LEA.HI.X.SX32 R3, R20, R7, 0x2, P3 ;  /* 0x0000000714037211 */ /* 0x000fca00018f16ff */
[----:B------:R-:W-:Y:S01]  /*0f30*/  STL.64 [R1+0x118], R2 ;  /* 0x0001180201007387 */ /* 0x000fe20000100a00 */
[----:B-----5:R-:W-:-:S04]  /*0f40*/  IADD3 R12, P4, R8, R6, RZ ;  /* 0x00000006080c7210 */ /* 0x020fc80007f9e0ff */
[----:B------:R-:W-:-:S05]  /*0f50*/  LEA.HI.X.SX32 R13, R18, R7, 0x2, P4 ;  /* 0x00000007120d7211 */ /* 0x000fca00020f16ff */
[----:B------:R3:W-:Y:S02]  /*0f60*/  STL.64 [R1+0x1b0], R12 ;  /* 0x0001b00c01007387 */ /* 0x0007e40000100a00 */
[----:B---3--:R-:W-:-:S04]  /*0f70*/  IADD3 R12, P4, R10, R6, RZ ;  /* 0x000000060a0c7210 */ /* 0x008fc80007f9e0ff */
[----:B------:R-:W-:-:S05]  /*0f80*/  LEA.HI.X.SX32 R13, R14, R7, 0x2, P4 ;  /* 0x000000070e0d7211 */ /* 0x000fca00020f16ff */
[----:B------:R1:W-:Y:S04]  /*0f90*/  STL.64 [R1+0x88], R12 ;  /* 0x0000880c01007387 */ /* 0x0003e80000100a00 */
[----:B-1----:R-:W3:Y:S01]  /*0fa0*/  LDL.LU.64 R12, [R1+0x648] ;  /* 0x00064800010c7983 */ /* 0x002ee20000300a00 */
[----:B------:R-:W-:Y:S01]  /*0fb0*/  IADD3 R2, P3, R9, R6, RZ ;  /* 0x0000000609027210 */ /* 0x000fe20007f7e0ff */
[----:B------:R-:W-:-:S03]  /*0fc0*/  IMAD R20, R15, 0x16, RZ ;  /* 0x000000160f147824 */ /* 0x000fc600078e02ff */
[----:B------:R-:W-:Y:S01]  /*0fd0*/  LEA.HI.X.SX32 R3, R19, R7, 0x2, P3 ;  /* 0x0000000713037211 */ /* 0x000fe200018f16ff */
[----:B------:R-:W-:Y:S01]  /*0fe0*/  IMAD.MOV.U32 R9, RZ, RZ, c[0x0][0x188] ;  /* 0x00006200ff097624 */ /* 0x000fe200078e00ff */
[----:B------:R-:W-:-:S04]  /*0ff0*/  IADD3 R18, P3, R11, R6, RZ ;  /* 0x000000060b127210 */ /* 0x000fc80007f7e0ff */
[----:B------:R-:W-:Y:S01]  /*1000*/  LEA.HI.X.SX32 R19, R20, R7, 0x2, P3 ;  /* 0x0000000714137211 */ /* 0x000fe200018f16ff */
[----:B------:R-:W-:-:S04]  /*1010*/  IMAD R20, R9, 0x17, RZ ;  /* 0x0000001709147824 */ /* 0x000fc800078e02ff */
[----:B------:R-:W-:Y:S01]  /*1020*/  STL.64 [R1+0x120], R18 ;  /* 0x0001201201007387 */ /* 0x000fe20000100a00 */
[----:B---3--:R-:W-:-:S04]  /*1030*/  IADD3 R14, P4, R12, R6, RZ ;  /* 0x000000060c0e7210 */ /* 0x008fc80007f9e0ff */
[----:B------:R-:W-:-:S05]  /*1040*/  LEA.HI.X.SX32 R15, R20, R7, 0x2, P4 ;  /* 0x00000007140f7211 */ /* 0x000fca00020f16ff */
[----:B------:R1:W-:Y:S04]  /*1050*/  STL.64 [R1+0x1b8], R14 ;  /* 0x0001b80e01007387 */ /* 0x0003e80000100a00 */
[----:B-1----:R-:W3:Y:S01]  /*1060*/  LDL.LU.64 R14, [R1+0x640] ;  /* 0x00064000010e7983 */ /* 0x002ee20000300a00 */
[----:B------:R-:W-:Y:S01]  /*1070*/  IMAD R11, R9, 0x18, RZ ;  /* 0x00000018090b7824 */ /* 0x000fe200078e02ff */
[----:B------:R-:W-:-:S04]  /*1080*/  IADD3 R18, P3, R13, R6, RZ ;  /* 0x000000060d127210 */ /* 0x000fc80007f7e0ff */
[----:B------:R-:W-:-:S05]  /*1090*/  LEA.HI.X.SX32 R19, R11, R7, 0x2, P3 ;  /* 0x000000070b137211 */ /* 0x000fca00018f16ff */
[----:B------:R1:W-:Y:S02]  /*10a0*/  STL.64 [R1+0x18], R18 ;  /* 0x0000181201007387 */ /* 0x0003e40000100a00 */
[C---:B-1----:R-:W-:Y:S02]  /*10b0*/  IMAD R19, R9.reuse, 0x19, RZ ;  /* 0x0000001909137824 */ /* 0x042fe400078e02ff */
[----:B------:R-:W-:Y:S01]  /*10c0*/  IMAD R9, R9, 0x1a, RZ ;  /* 0x0000001a09097824 */ /* 0x000fe200078e02ff */
[-C--:B---3--:R-:W-:Y:S02]  /*10d0*/  IADD3 R20, P4, R14, R6.reuse, RZ ;  /* 0x000000060e147210 */ /* 0x088fe40007f9e0ff */
[----:B------:R-:W-:Y:S01]  /*10e0*/  IADD3 R18, P3, R15, R6, RZ ;  /* 0x000000060f127210 */ /* 0x000fe20007f7e0ff */
[----:B------:R-:W-:Y:S01]  /*10f0*/  IMAD.MOV.U32 R15, RZ, RZ, R21 ;  /* 0x000000ffff0f7224 */ /* 0x000fe200078e0015 */
[-C--:B------:R-:W-:Y:S02]  /*1100*/  LEA.HI.X.SX32 R15, R19, R7.reuse, 0x2, P4 ;  /* 0x00000007130f7211 */ /* 0x080fe400020f16ff */
[----:B------:R-:W-:Y:S01]  /*1110*/  LEA.HI.X.SX32 R19, R9, R7, 0x2, P3 ;  /* 0x0000000709137211 */ /* 0x000fe200018f16ff */
[----:B------:R1:W-:Y:S01]  /*1120*/  STL [R1+0x90], R20 ;  /* 0x0000901401007387 */ /* 0x0003e20000100800 */
[----:B------:R-:W-:-:S03]  /*1130*/  IMAD.MOV.U32 R14, RZ, RZ, R20 ;  /* 0x000000ffff0e7224 */ /* 0x000fc600078e0014 */
[----:B-1----:R-:W3:Y:S04]  /*1140*/  LDL.LU.64 R20, [R1+0x638] ;  /* 0x0006380001147983 */ /* 0x002ee80000300a00 */
[----:B------:R-:W-:Y:S04]  /*1150*/  STL [R1+0x94], R15 ;  /* 0x0000940f01007387 */ /* 0x000fe80000100800 */
[----:B------:R1:W-:Y:S04]  /*1160*/  STL.64 [R1+0x128], R18 ;  /* 0x0001281201007387 */ /* 0x0003e80000100a00 */
[----:B-1----:R-:W4:Y:S01]  /*1170*/  LDL.LU.64 R18, [R1+0x630] ;  /* 0x0006300001127983 */ /* 0x002f220000300a00 */
[----:B------:R-:W-:Y:S01]  /*1180*/  IMAD.MOV.U32 R11, RZ, RZ, c[0x0][0x188] ;  /* 0x00006200ff0b7624 */ /* 0x000fe200078e00ff */
[----:B--2---:R-:W-:-:S03]  /*1190*/  IADD3 R14, P4, R16, R6, RZ ;  /* 0x00000006100e7210 */ /* 0x004fc60007f9e0ff */
[----:B------:R-:W-:Y:S01]  /*11a0*/  IMAD R9, R11, 0x1b, RZ ;  /* 0x0000001b0b097824 */ /* 0x000fe200078e02ff */
[----:B------:R-:W-:Y:S01]  /*11b0*/  IADD3 R16, P3, R17, R6, RZ ;  /* 0x0000000611107210 */ /* 0x000fe20007f7e0ff */
[----:B------:R-:W-:-:S03]  /*11c0*/  IMAD R11, R11, 0x1c, RZ ;  /* 0x0000001c0b0b7824 */ /* 0x000fc600078e02ff */
[-C--:B------:R-:W-:Y:S02]  /*11d0*/  LEA.HI.X.SX32 R15, R9, R7.reuse, 0x2, P4 ;  /* 0x00000007090f7211 */ /* 0x080fe400020f16ff */
[----:B------:R-:W-:Y:S01]  /*11e0*/  LEA.HI.X.SX32 R17, R11, R7, 0x2, P3 ;  /* 0x000000070b117211 */ /* 0x000fe200018f16ff */
[----:B------:R-:W-:Y:S02]  /*11f0*/  IMAD.MOV.U32 R9, RZ, RZ, c[0x0][0x188] ;  /* 0x00006200ff097624 */ /* 0x000fe400078e00ff */
[----:B------:R-:W-:Y:S02]  /*1200*/  STL.64 [R1+0x1c0], R14 ;  /* 0x0001c00e01007387 */ /* 0x000fe40000100a00 */
[----:B------:R-:W-:Y:S02]  /*1210*/  IMAD R11, R9, 0x1e, RZ ;  /* 0x0000001e090b7824 */ /* 0x000fe400078e02ff */
[----:B------:R1:W-:Y:S01]  /*1220*/  STL.64 [R1+0x20], R16 ;  /* 0x0000201001007387 */ /* 0x0003e20000100a00 */
[----:B------:R-:W-:-:S02]  /*1230*/  IMAD.MOV.U32 R12, RZ, RZ, c[0x0][0x188] ;  /* 0x00006200ff0c7624 */ /* 0x000fc400078e00ff */
[----:B-1----:R-:W-:Y:S02]  /*1240*/  IMAD R17, R9, 0x1d, RZ ;  /* 0x0000001d09117824 */ /* 0x002fe400078e02ff */
[----:B------:R-:W-:Y:S02]  /*1250*/  IMAD.MOV.U32 R8, RZ, RZ, c[0x0][0x188] ;  /* 0x00006200ff087624 */ /* 0x000fe400078e00ff */
[----:B------:R-:W-:Y:S02]  /*1260*/  IMAD.MOV.U32 R10, RZ, RZ, c[0x0][0x188] ;  /* 0x00006200ff0a7624 */ /* 0x000fe400078e00ff */
[C---:B------:R-:W-:Y:S02]  /*1270*/  IMAD R13, R12.reuse, 0xd8, RZ ;  /* 0x000000d80c0d7824 */ /* 0x040fe400078e02ff */
[----:B------:R-:W-:Y:S01]  /*1280*/  IMAD R16, R12, 0xdc, RZ ;  /* 0x000000dc0c107824 */ /* 0x000fe200078e02ff */
[-C--:B----4-:R-:W-:Y:S02]  /*1290*/  IADD3 R14, P4, R18, R6.reuse, RZ ;  /* 0x00000006120e7210 */ /* 0x090fe40007f9e0ff */
[----:B------:R-:W-:-:S02]  /*12a0*/  IADD3 R18, P3, R19, R6, RZ ;  /* 0x0000000613127210 */ /* 0x000fc40007f7e0ff */
[-C--:B------:R-:W-:Y:S02]  /*12b0*/  LEA.HI.X.SX32 R15, R17, R7.reuse, 0x2, P4 ;  /* 0x00000007110f7211 */ /* 0x080fe400020f16ff */
[----:B------:R-:W-:Y:S01]  /*12c0*/  LEA.HI.X.SX32 R19, R11, R7, 0x2, P3 ;  /* 0x000000070b137211 */ /* 0x000fe200018f16ff */
[C---:B------:R-:W-:Y:S02]  /*12d0*/  IMAD R11, R9.reuse, 0x1f, RZ ;  /* 0x0000001f090b7824 */ /* 0x040fe400078e02ff */
[----:B------:R3:W-:Y:S01]  /*12e0*/  STL.64 [R1+0x98], R14 ;  /* 0x0000980e01007387 */ /* 0x0007e20000100a00 */
[----:B------:R-:W-:-:S03]  /*12f0*/  IMAD.SHL.U32 R9, R9, 0x20, RZ ;  /* 0x0000002009097824 */ /* 0x000fc600078e00ff */
[----:B------:R1:W-:Y:S01]  /*1300*/  STL.64 [R1+0x130], R18 ;  /* 0x0001301201007387 */ /* 0x0003e20000100a00 */
[-C--:B---3--:R-:W-:Y:S02]  /*1310*/  IADD3 R14, P4, R20, R6.reuse, RZ ;  /* 0x00000006140e7210 */ /* 0x088fe40007f9e0ff */
[----:B-1----:R-:W-:Y:S02]  /*1320*/  LEA R18, P3, R12, R6, 0x7 ;  /* 0x000000060c127211 */ /* 0x002fe400078638ff */
[-C--:B------:R-:W-:Y:S02]  /*1330*/  LEA.HI.X.SX32 R15, R11, R7.reuse, 0x2, P4 ;  /* 0x000000070b0f7211 */ /* 0x080fe400020f16ff */
[----:B------:R-:W-:-:S03]  /*1340*/  LEA.HI.X.SX32 R19, R9, R7, 0x2, P3 ;  /* 0x0000000709137211 */ /* 0x000fc600018f16ff */
[----:B------:R1:W-:Y:S04]  /*1350*/  STL.64 [R1+0x1c8], R14 ;  /* 0x0001c80e01007387 */ /* 0x0003e80000100a00 */
[----:B------:R2:W-:Y:S01]  /*1360*/  STL.64 [R1+0x28], R18 ;  /* 0x0000281201007387 */ /* 0x0005e20000100a00 */
[----:B------:R-:W-:Y:S01]  /*1370*/  IMAD.MOV.U32 R11, RZ, RZ, c[0x0][0x188] ;  /* 0x00006200ff0b7624 */ /* 0x000fe200078e00ff */
[----:B-1----:R-:W-:Y:S01]  /*1380*/  IADD3 R14, P4, R21, R6, RZ ;  /* 0x00000006150e7210 */ /* 0x002fe20007f9e0ff */
[----:B--2---:R-:W-:-:S05]  /*1390*/  IMAD R18, R8, 0x21, RZ ;  /* 0x0000002108127824 */ /* 0x004fca00078e02ff */
[----:B------:R-:W-:Y:S01]  /*13a0*/  LEA.HI.X.SX32 R15, R18, R7, 0x2, P4 ;  /* 0x00000007120f7211 */ /* 0x000fe200020f16ff */
[----:B------:R-:W-:Y:S01]  /*13b0*/  IMAD R11, R11, 0x22, RZ ;  /* 0x000000220b0b7824 */ /* 0x000fe200078e02ff */
[----:B------:R-:W-:-:S03]  /*13c0*/  IADD3 R8, P3, R22, R6, RZ ;  /* 0x0000000616087210 */ /* 0x000fc60007f7e0ff */
[----:B------:R1:W-:Y:S01]  /*13d0*/  STL.64 [R1+0xa0], R14 ;  /* 0x0000a00e01007387 */ /* 0x0003e20000100a00 */
[----:B------:R-:W-:Y:S02]  /*13e0*/  LEA.HI.X.SX32 R9, R11, R7, 0x2, P3 ;  /* 0x000000070b097211 */ /* 0x000fe400018f16ff */
[----:B------:R-:W-:Y:S01]  /*13f0*/  IADD3 R18, P4, R23, R6, RZ ;  /* 0x0000000617127210 */ /* 0x000fe20007f9e0ff */
[----:B-1----:R-:W-:-:S04]  /*1400*/  IMAD.MOV.U32 R14, RZ, RZ, c[0x0][0x188] ;  /* 0x00006200ff0e7624 */ /* 0x002fc800078e00ff */
[C---:B------:R-:W-:Y:S01]  /*1410*/  IMAD R11, R14.reuse, 0x23, RZ ;  /* 0x000000230e0b7824 */ /* 0x040fe200078e02ff */
[----:B------:R1:W-:Y:S04]  /*1420*/  STL.64 [R1+0x138], R8 ;  /* 0x0001380801007387 */ /* 0x0003e80000100a00 */
[----:B------:R-:W-:Y:S01]  /*1430*/  LEA.HI.X.SX32 R19, R11, R7, 0x2, P4 ;  /* 0x000000070b137211 */ /* 0x000fe200020f16ff */
[----:B------:R-:W-:Y:S02]  /*1440*/  IMAD.MOV.U32 R11, RZ, RZ, c[0x0][0x188] ;  /* 0x00006200ff0b7624 */ /* 0x000fe400078e00ff */
[----:B------:R-:W-:Y:S02]  /*1450*/  IMAD R14, R14, 0x24, RZ ;  /* 0x000000240e0e7824 */ /* 0x000fe400078e02ff */
[----:B------:R2:W-:Y:S01]  /*1460*/  STL.64 [R1+0x1d0], R18 ;  /* 0x0001d01201007387 */ /* 0x0005e20000100a00 */
[----:B-1----:R-:W-:-:S02]  /*1470*/  IADD3 R8, P3, R24, R6, RZ ;  /* 0x0000000618087210 */ /* 0x002fc40007f7e0ff */
[-C--:B------:R-:W-:Y:S02]  /*1480*/  IADD3 R24, P4, R25, R6.reuse, RZ ;  /* 0x0000000619187210 */ /* 0x080fe40007f9e0ff */
[----:B------:R-:W-:Y:S01]  /*1490*/  LEA.HI.X.SX32 R9, R14, R7, 0x2, P3 ;  /* 0x000000070e097211 */ /* 0x000fe200018f16ff */
[C---:B--2---:R-:W-:Y:S01]  /*14a0*/  IMAD R18, R11.reuse, 0x25, RZ ;  /* 0x000000250b127824 */ /* 0x044fe200078e02ff */
[----:B------:R-:W-:Y:S01]  /*14b0*/  IADD3 R20, P3, R26, R6, RZ ;  /* 0x000000061a147210 */ /* 0x000fe20007f7e0ff */
[----:B------:R-:W-:-:S03]  /*14c0*/  IMAD R14, R11, 0x26, RZ ;  /* 0x000000260b0e7824 */ /* 0x000fc600078e02ff */
[-C--:B------:R-:W-:Y:S01]  /*14d0*/  LEA.HI.X.SX32 R25, R18, R7.reuse, 0x2, P4 ;  /* 0x0000000712197211 */ /* 0x080fe200020f16ff */
[----:B------:R-:W-:Y:S01]  /*14e0*/  IMAD R18, R11, 0x27, RZ ;  /* 0x000000270b127824 */ /* 0x000fe200078e02ff */
[----:B------:R-:W-:-:S03]  /*14f0*/  LEA.HI.X.SX32 R21, R14, R7, 0x2, P3 ;  /* 0x000000070e157211 */ /* 0x000fc600018f16ff */
[----:B------:R1:W-:Y:S04]  /*1500*/  STL.64 [R1+0xa8], R24 ;  /* 0x0000a81801007387 */ /* 0x0003e80000100a00 */
[----:B------:R2:W-:Y:S01]  /*1510*/  STL.64 [R1+0x158], R20 ;  /* 0x0001581401007387 */ /* 0x0005e20000100a00 */
[----:B-1----:R-:W-:-:S04]  /*1520*/  IADD3 R24, P4, R27, R6, RZ ;  /* 0x000000061b187210 */ /* 0x002fc80007f9e0ff */
[----:B------:R-:W-:Y:S01]  /*1530*/  LEA.HI.X.SX32 R25, R18, R7, 0x2, P4 ;  /* 0x0000000712197211 */ /* 0x000fe200020f16ff */
[C---:B------:R-:W-:Y:S01]  /*1540*/  IMAD R18, R11.reuse, 0x28, RZ ;  /* 0x000000280b127824 */ /* 0x040fe200078e02ff */
[----:B--2---:R-:W-:Y:S01]  /*1550*/  IADD3 R20, P3, R28, R6, RZ ;  /* 0x000000061c147210 */ /* 0x004fe20007f7e0ff */
[----:B------:R-:W-:-:S03]  /*1560*/  IMAD R11, R11, 0xa8, RZ ;  /* 0x000000a80b0b7824 */ /* 0x000fc600078e02ff */
[----:B------:R-:W-:Y:S01]  /*1570*/  LEA.HI.X.SX32 R21, R18, R7, 0x2, P3 ;  /* 0x0000000712157211 */ /* 0x000fe200018f16ff */
[----:B------:R1:W-:Y:S01]  /*1580*/  STL.64 [R1+0x1d8], R24 ;  /* 0x0001d81801007387 */ /* 0x0003e20000100a00 */
[----:B------:R-:W-:-:S03]  /*1590*/  IADD3 R28, P4, R29, R6, RZ ;  /* 0x000000061d1c7210 */ /* 0x000fc60007f9e0ff */
[----:B------:R2:W-:Y:S01]  /*15a0*/  STL.64 [R1+0x30], R20 ;  /* 0x0000301401007387 */ /* 0x0005e20000100a00 */
[----:B------:R-:W-:Y:S02]  /*15b0*/  IMAD.MOV.U32 R18, RZ, RZ, c[0x0][0x188] ;  /* 0x00006200ff127624 */ /* 0x000fe400078e00ff */
[----:B-1----:R-:W-:Y:S01]  /*15c0*/  IMAD.MOV.U32 R25, RZ, RZ, c[0x0][0x188] ;  /* 0x00006200ff197624 */ /* 0x002fe200078e00ff */
[----:B--2---:R-:W-:-:S03]  /*15d0*/  IADD3 R20, P3, R11, R6, RZ ;  /* 0x000000060b147210 */ /* 0x004fc60007f7e0ff */
[C---:B------:R-:W-:Y:S02]  /*15e0*/  IMAD R11, R25.reuse, 0x29, RZ ;  /* 0x00000029190b7824 */ /* 0x040fe400078e02ff */
[----:B------:R-:W-:-:S03]  /*15f0*/  IMAD R24, R25, 0xac, RZ ;  /* 0x000000ac19187824 */ /* 0x000fc600078e02ff */
[----:B------:R-:W-:Y:S01]  /*1600*/  LEA.HI.X.SX32 R29, R11, R7, 0x2, P4 ;  /* 0x000000070b1d7211 */ /* 0x000fe200020f16ff */
[----:B------:R-:W-:Y:S01]  /*1610*/  IMAD R11, R18, 0xb0, RZ ;  /* 0x000000b0120b7824 */ /* 0x000fe200078e02ff */
[----:B------:R-:W-:Y:S01]  /*1620*/  IADD3 R24, P4, R24, R6, RZ ;  /* 0x0000000618187210 */ /* 0x000fe20007f9e0ff */
[----:B------:R-:W-:Y:S02]  /*1630*/  IMAD R18, R18, 0x2b, RZ ;  /* 0x0000002b12127824 */ /* 0x000fe400078e02ff */
[----:B------:R-:W-:-:S03]  /*1640*/  IMAD R26, R25, 0x2a, RZ ;  /* 0x0000002a191a7824 */ /* 0x000fc600078e02ff */
[-C--:B------:R-:W-:Y:S01]  /*1650*/  LEA.HI.X.SX32 R25, R18, R7.reuse, 0x2, P4 ;  /* 0x0000000712197211 */ /* 0x080fe200020f16ff */
[----:B------:R-:W-:Y:S01]  /*1660*/  IMAD R18, R10, 0x2c, RZ ;  /* 0x0000002c0a127824 */ /* 0x000fe200078e02ff */
[-C--:B------:R-:W-:Y:S02]  /*1670*/  LEA.HI.X.SX32 R21, R26, R7.reuse, 0x2, P3 ;  /* 0x000000071a157211 */ /* 0x080fe400018f16ff */
[----:B------:R-:W-:Y:S01]  /*1680*/  IADD3 R26, P3, R11, R6, RZ ;  /* 0x000000060b1a7210 */ /* 0x000fe20007f7e0ff */
[----:B------:R-:W-:Y:S03]  /*1690*/  STL.64 [R1+0xb0], R28 ;  /* 0x0000b01c01007387 */ /* 0x000fe60000100a00 */
[----:B------:R-:W-:Y:S01]  /*16a0*/  LEA.HI.X.SX32 R27, R18, R7, 0x2, P3 ;  /* 0x00000007121b7211 */ /* 0x000fe200018f16ff */
[----:B------:R1:W-:Y:S04]  /*16b0*/  STL.64 [R1+0x160], R20 ;  /* 0x0001601401007387 */ /* 0x0003e80000100a00 */
[----:B------:R2:W-:Y:S04]  /*16c0*/  STL.64 [R1+0x1e0], R24 ;  /* 0x0001e01801007387 */ /* 0x0005e80000100a00 */
[----:B------:R3:W-:Y:S01]  /*16d0*/  STL.64 [R1+0x38], R26 ;  /* 0x0000381a01007387 */ /* 0x0007e20000100a00 */
[----:B-1----:R-:W-:-:S02]  /*16e0*/  IMAD R20, R10, 0xb4, RZ ;  /* 0x000000b40a147824 */ /* 0x002fc400078e02ff */
[----:B------:R-:W-:-:S03]  /*16f0*/  IMAD.MOV.U32 R21, RZ, RZ, c[0x0][0x188] ;  /* 0x00006200ff157624 */ /* 0x000fc600078e00ff */
[----:B--2---:R-:W-:Y:S01]  /*1700*/  IADD3 R24, P4, R20, R6, RZ ;  /* 0x0000000614187210 */ /* 0x004fe20007f9e0ff */
[----:B---3--:R-:W-:Y:S02]  /*1710*/  IMAD R26, R21, 0x2d, RZ ;  /* 0x0000002d151a7824 */ /* 0x008fe400078e02ff */
[----:B------:R-:W-:-:S03]  /*1720*/  IMAD R10, R10, 0xb8, RZ ;  /* 0x000000b80a0a7824 */ /* 0x000fc600078e02ff */
[-C--:B------:R-:W-:Y:S01]  /*1730*/  LEA.HI.X.SX32 R25, R26, R7.reuse, 0x2, P4 ;  /* 0x000000071a197211 */ /* 0x080fe200020f16ff */
[----:B------:R-:W-:Y:S02]  /*1740*/  IMAD.MOV.U32 R20, RZ, RZ, c[0x0][0x188] ;  /* 0x00006200ff147624 */ /* 0x000fe400078e00ff */
[C---:B------:R-:W-:Y:S01]  /*1750*/  IMAD R18, R21.reuse, 0xbc, RZ ;  /* 0x000000bc15127824 */ /* 0x040fe200078e02ff */
[-C--:B------:R-:W-:Y:S01]  /*1760*/  IADD3 R28, P3, R10, R6.reuse, RZ ;  /* 0x000000060a1c7210 */ /* 0x080fe20007f7e0ff */
[----:B------:R-:W-:Y:S01]  /*1770*/  IMAD R21, R21, 0x2e, RZ ;  /* 0x0000002e15157824 */ /* 0x000fe200078e02ff */
[----:B------:R1:W-:Y:S02]  /*1780*/  STL.64 [R1+0xb8], R24 ;  /* 0x0000b81801007387 */ /* 0x0003e40000100a00 */
[----:B------:R-:W-:Y:S02]  /*1790*/  IADD3 R26, P4, R18, R6, RZ ;  /* 0x00000006121a7210 */ /* 0x000fe40007f9e0ff */
[----:B------:R-:W-:Y:S01]  /*17a0*/  LEA.HI.X.SX32 R29, R21, R7, 0x2, P3 ;  /* 0x00000007151d7211 */ /* 0x000fe200018f16ff */
[----:B------:R-:W-:-:S02]  /*17b0*/  IMAD R18, R20, 0xc0, RZ ;  /* 0x000000c014127824 */ /* 0x000fc400078e02ff */
[----:B-1----:R-:W-:Y:S02]  /*17c0*/  IMAD R25, R20, 0x2f, RZ ;  /* 0x0000002f14197824 */ /* 0x002fe400078e02ff */
[----:B------:R-:W-:-:S03]  /*17d0*/  IMAD.MOV.U32 R24, RZ, RZ, c[0x0][0x188] ;  /* 0x00006200ff187624 */ /* 0x000fc600078e00ff */
[-C--:B------:R-:W-:Y:S01]  /*17e0*/  LEA.HI.X.SX32 R27, R25, R7.reuse, 0x2, P4 ;  /* 0x00000007191b7211 */ /* 0x080fe200020f16ff */
[----:B------:R-:W-:Y:S01]  /*17f0*/  IMAD R25, R24, 0xc4, RZ ;  /* 0x000000c418197824 */ /* 0x000fe200078e02ff */
[----:B------:R-:W-:Y:S01]  /*1800*/  STL.64 [R1+0x168], R28 ;  /* 0x0001681c01007387 */ /* 0x000fe20000100a00 */
[----:B------:R-:W-:Y:S01]  /*1810*/  IMAD R24, R12, 0x30, RZ ;  /* 0x000000300c187824 */ /* 0x000fe200078e02ff */
[----:B------:R-:W-:Y:S02]  /*1820*/  IADD3 R20, P3, R18, R6, RZ ;  /* 0x0000000612147210 */ /* 0x000fe40007f7e0ff */
[----:B------:R-:W-:Y:S04]  /*1830*/  STL.64 [R1+0x5f8], R28 ;  /* 0x0005f81c01007387 */ /* 0x000fe80000100a00 */
[----:B------:R1:W-:Y:S01]  /*1840*/  STL.64 [R1+0x1e8], R26 ;  /* 0x0001e81a01007387 */ /* 0x0003e20000100a00 */
[----:B------:R-:W-:Y:S01]  /*1850*/  LEA.HI.X.SX32 R21, R24, R7, 0x2, P3 ;  /* 0x0000000718157211 */ /* 0x000fe200018f16ff */
[----:B------:R-:W-:-:S02]  /*1860*/  IMAD R17, R12, 0xe0, RZ ;  /* 0x000000e00c117824 */ /* 0x000fc400078e02ff */
[----:B------:R-:W-:Y:S02]  /*1870*/  IMAD R22, R12, 0x39, RZ ;  /* 0x000000390c167824 */ /* 0x000fe400078e02ff */
[----:B-1----:R-:W-:Y:S01]  /*1880*/  IMAD.MOV.U32 R26, RZ, RZ, c[0x0][0x188] ;  /* 0x00006200ff1a7624 */ /* 0x002fe200078e00ff */
[----:B------:R-:W-:-:S03]  /*1890*/  IADD3 R28, P4, R25, R6, RZ ;  /* 0x00000006191c7210 */ /* 0x000fc60007f9e0ff */
[----:B------:R-:W-:Y:S02]  /*18a0*/  IMAD R24, R26, 0x31, RZ ;  /* 0x000000311a187824 */ /* 0x000fe400078e02ff */
[----:B------:R-:W-:Y:S02]  /*18b0*/  IMAD R12, R12, 0xc8, RZ ;  /* 0x000000c80c0c7824 */ /* 0x000fe400078e02ff */
[----:B------:R-:W-:Y:S01]  /*18c0*/  IMAD R27, R26, 0xcc, RZ ;  /* 0x000000cc1a1b7824 */ /* 0x000fe200078e02ff */
[----:B------:R-:W-:Y:S01]  /*18d0*/  LEA.HI.X.SX32 R29, R24, R7, 0x2, P4 ;  /* 0x00000007181d7211 */ /* 0x000fe200020f16ff */
[----:B------:R-:W-:Y:S01]  /*18e0*/  IMAD.MOV.U32 R25, RZ, RZ, c[0x0][0x188] ;  /* 0x00006200ff197624 */ /* 0x000fe200078e00ff */
[----:B------:R1:W-:Y:S01]  /*18f0*/  STL.64 [R1+0x40], R20 ;  /* 0x0000401401007387 */ /* 0x0003e20000100a00 */
[----:B------:R-:W-:-:S03]  /*1900*/  IMAD R26, R26, 0x32, RZ ;  /* 0x000000321a1a7824 */ /* 0x000fc600078e02ff */
[----:B------:R2:W-:Y:S01]  /*1910*/  STL.64 [R1+0xc0], R28 ;  /* 0x0000c01c01007387 */ /* 0x0005e20000100a00 */
[----:B------:R-:W-:Y:S01]  /*1920*/  IMAD R24, R25, 0xd0, RZ ;  /* 0x000000d019187824 */ /* 0x000fe200078e02ff */
[-C--:B-1----:R-:W-:Y:S02]  /*1930*/  IADD3 R20, P3, R12, R6.reuse, RZ ;  /* 0x000000060c147210 */ /* 0x082fe40007f7e0ff */
[-C--:B--2---:R-:W-:Y:S01]  /*1940*/  IADD3 R28, P4, R27, R6.reuse, RZ ;  /* 0x000000061b1c7210 */ /* 0x084fe20007f9e0ff */
[----:B------:R-:W-:Y:S01]  /*1950*/  IMAD R27, R25, 0x33, RZ ;  /* 0x00000033191b7824 */ /* 0x000fe200078e02ff */
[-C--:B------:R-:W-:Y:S01]  /*1960*/  LEA.HI.X.SX32 R21, R26, R7.reuse, 0x2, P3 ;  /* 0x000000071a157211 */ /* 0x080fe200018f16ff */
[----:B------:R-:W-:Y:S01]  /*1970*/  IMAD.MOV.U32 R26, RZ, RZ, c[0x0][0x188] ;  /* 0x00006200ff1a7624 */ /* 0x000fe200078e00ff */
[----:B------:R-:W-:Y:S02]  /*1980*/  IADD3 R24, P3, R24, R6, RZ ;  /* 0x0000000618187210 */ /* 0x000fe40007f7e0ff */
[-C--:B------:R-:W-:Y:S01]  /*1990*/  LEA.HI.X.SX32 R29, R27, R7.reuse, 0x2, P4 ;  /* 0x000000071b1d7211 */ /* 0x080fe200020f16ff */
[C---:B------:R-:W-:Y:S01]  /*19a0*/  IMAD R27, R26.reuse, 0x34, RZ ;  /* 0x000000341a1b7824 */ /* 0x040fe200078e02ff */
[----:B------:R-:W-:Y:S04]  /*19b0*/  STL.64 [R1+0x170], R20 ;  /* 0x0001701401007387 */ /* 0x000fe80000100a00 */
[----:B------:R1:W-:Y:S01]  /*19c0*/  STL.64 [R1+0x1f0], R28 ;  /* 0x0001f01c01007387 */ /* 0x0003e20000100a00 */
[----:B------:R-:W-:Y:S01]  /*19d0*/  LEA.HI.X.SX32 R25, R27, R7, 0x2, P3 ;  /* 0x000000071b197211 */ /* 0x000fe200018f16ff */
[----:B------:R-:W-:-:S02]  /*19e0*/  IMAD R27, R26, 0x35, RZ ;  /* 0x000000351a1b7824 */ /* 0x000fc400078e02ff */
[----:B------:R-:W-:Y:S01]  /*19f0*/  STL.64 [R1+0x600], R20 ;  /* 0x0006001401007387 */ /* 0x000fe20000100a00 */
[----:B-1----:R-:W-:-:S03]  /*1a00*/  IMAD R29, R26, 0xd4, RZ ;  /* 0x000000d41a1d7824 */ /* 0x002fc600078e02ff */
[----:B------:R1:W-:Y:S01]  /*1a10*/  STL.64 [R1+0x48], R24 ;  /* 0x0000481801007387 */ /* 0x0003e20000100a00 */
[----:B------:R-:W-:Y:S01]  /*1a20*/  IMAD R26, R26, 0x36, RZ ;  /* 0x000000361a1a7824 */ /* 0x000fe200078e02ff */
[----:B------:R-:W-:-:S04]  /*1a30*/  IADD3 R28, P4, R29, R6, RZ ;  /* 0x000000061d1c7210 */ /* 0x000fc80007f9e0ff */
[-C--:B------:R-:W-:Y:S02]  /*1a40*/  LEA.HI.X.SX32 R29, R27, R7.reuse, 0x2, P4 ;  /* 0x000000071b1d7211 */ /* 0x080fe400020f16ff */
[-C--:B-1----:R-:W-:Y:S02]  /*1a50*/  IADD3 R24, P3, R13, R6.reuse, RZ ;  /* 0x000000060d187210 */ /* 0x082fe40007f7e0ff */
[-C--:B------:R-:W-:Y:S02]  /*1a60*/  IADD3 R20, P4, R16, R6.reuse, RZ ;  /* 0x0000000610147210 */ /* 0x080fe40007f9e0ff */
[----:B------:R-:W-:Y:S02]  /*1a70*/  LEA.HI.X.SX32 R25, R26, R7, 0x2, P3 ;  /* 0x000000071a197211 */ /* 0x000fe400018f16ff */
[----:B------:R-:W-:Y:S01]  /*1a80*/  IADD3 R16, P3, R17, R6, RZ ;  /* 0x0000000611107210 */ /* 0x000fe20007f7e0ff */
[----:B------:R-:W-:Y:S04]  /*1a90*/  STL.64 [R1+0xc8], R28 ;  /* 0x0000c81c01007387 */ /* 0x000fe80000100a00 */
[----:B------:R1:W-:Y:S04]  /*1aa0*/  STL.64 [R1+0x618], R28 ;  /* 0x0006181c01007387 */ /* 0x0003e80000100a00 */
[----:B------:R-:W-:Y:S04]  /*1ab0*/  STL [R1+0x50], R16 ;  /* 0x0000501001007387 */ /* 0x000fe80000100800 */
[----:B-1----:R1:W2:Y:S01]  /*1ac0*/  LDL.64 R28, [R1+0x50] ;  /* 0x00005000011c7983 */ /* 0x0022a20000100a00 */
[----:B------:R-:W-:-:S02]  /*1ad0*/  IMAD.MOV.U32 R26, RZ, RZ, c[0x0][0x188] ;  /* 0x00006200ff1a7624 */ /* 0x000fc400078e00ff */
[----:B------:R-:W-:Y:S02]  /*1ae0*/  IMAD.MOV.U32 R23, RZ, RZ, c[0x0][0x188] ;  /* 0x00006200ff177624 */ /* 0x000fe400078e00ff */
[----:B------:R-:W-:Y:S02]  /*1af0*/  IMAD R26, R26, 0x37, RZ ;  /* 0x000000371a1a7824 */ /* 0x000fe400078e02ff */
[----:B------:R-:W-:-:S03]  /*1b00*/  IMAD R15, R23, 0xe4, RZ ;  /* 0x000000e4170f7824 */ /* 0x000fc600078e02ff */
[----:B------:R-:W-:Y:S01]  /*1b10*/  LEA.HI.X.SX32 R21, R26, R7, 0x2, P4 ;  /* 0x000000071a157211 */ /* 0x000fe200020f16ff */
[----:B------:R-:W-:Y:S01]  /*1b20*/  STL.64 [R1+0x178], R24 ;  /* 0x0001781801007387 */ /* 0x000fe20000100a00 */
[C---:B------:R-:W-:Y:S02]  /*1b30*/  IMAD R19, R23.reuse, 0x3a, RZ ;  /* 0x0000003a17137824 */ /* 0x040fe400078e02ff */
[C---:B------:R-:W-:Y:S01]  /*1b40*/  IMAD R14, R23.reuse, 0xe8, RZ ;  /* 0x000000e8170e7824 */ /* 0x040fe200078e02ff */
[----:B------:R3:W-:Y:S01]  /*1b50*/  STL.64 [R1+0x608], R24 ;  /* 0x0006081801007387 */ /* 0x0007e20000100a00 */
[C---:B------:R-:W-:Y:S02]  /*1b60*/  IMAD R11, R23.reuse, 0xec, RZ ;  /* 0x000000ec170b7824 */ /* 0x040fe400078e02ff */
[C---:B------:R-:W-:Y:S01]  /*1b70*/  IMAD R10, R23.reuse, 0xf0, RZ ;  /* 0x000000f0170a7824 */ /* 0x040fe200078e02ff */
[----:B------:R4:W-:Y:S01]  /*1b80*/  STL.64 [R1+0x1f8], R20 ;  /* 0x0001f81401007387 */ /* 0x0009e20000100a00 */
[----:B------:R-:W-:-:S02]  /*1b90*/  IMAD R18, R23, 0x3d, RZ ;  /* 0x0000003d17127824 */ /* 0x000fc400078e02ff */
[C---:B------:R-:W-:Y:S02]  /*1ba0*/  IMAD R12, R23.reuse, 0xf4, RZ ;  /* 0x000000f4170c7824 */ /* 0x040fe400078e02ff */
[C---:B------:R-:W-:Y:S02]  /*1bb0*/  IMAD R13, R23.reuse, 0xf8, RZ ;  /* 0x000000f8170d7824 */ /* 0x040fe400078e02ff */
[----:B------:R-:W-:Y:S02]  /*1bc0*/  IMAD R23, R23, 0x38, RZ ;  /* 0x0000003817177824 */ /* 0x000fe400078e02ff */
[----:B---3--:R-:W-:Y:S01]  /*1bd0*/  IMAD.MOV.U32 R25, RZ, RZ, c[0x0][0x188] ;  /* 0x00006200ff197624 */ /* 0x008fe200078e00ff */
[----:B----4-:R-:W-:-:S03]  /*1be0*/  IADD3 R20, P4, R15, R6, RZ ;  /* 0x000000060f147210 */ /* 0x010fc60007f9e0ff */
[----:B------:R-:W-:Y:S01]  /*1bf0*/  IMAD R24, R25, 0x3b, RZ ;  /* 0x0000003b19187824 */ /* 0x000fe200078e02ff */
[-C--:B------:R-:W-:Y:S01]  /*1c00*/  LEA.HI.X.SX32 R21, R22, R7.reuse, 0x2, P4 ;  /* 0x0000000716157211 */ /* 0x080fe200020f16ff */
[----:B--2---:R-:W-:Y:S01]  /*1c10*/  IMAD.MOV.U32 R28, RZ, RZ, R16 ;  /* 0x000000ffff1c7224 */ /* 0x004fe200078e0010 */
[-C--:B------:R-:W-:Y:S02]  /*1c20*/  LEA.HI.X.SX32 R29, R23, R7.reuse, 0x2, P3 ;  /* 0x00000007171d7211 */ /* 0x080fe400018f16ff */
[-C--:B------:R-:W-:Y:S02]  /*1c30*/  IADD3 R16, P4, R11, R6.reuse, RZ ;  /* 0x000000060b107210 */ /* 0x080fe40007f9e0ff */
[----:B------:R-:W-:Y:S01]  /*1c40*/  IADD3 R26, P3, R14, R6, RZ ;  /* 0x000000060e1a7210 */ /* 0x000fe20007f7e0ff */
[----:B------:R-:W-:Y:S01]  /*1c50*/  STL [R1+0x54], R29 ;  /* 0x0000541d01007387 */ /* 0x000fe20000100800 */
[----:B------:R-:W-:-:S03]  /*1c60*/  LEA.HI.X.SX32 R17, R24, R7, 0x2, P4 ;  /* 0x0000000718117211 */ /* 0x000fc600020f16ff */
[----:B------:R-:W-:Y:S01]  /*1c70*/  STL.64 [R1+0xd0], R20 ;  /* 0x0000d01401007387 */ /* 0x000fe20000100a00 */
[----:B------:R-:W-:Y:S01]  /*1c80*/  LEA.HI.X.SX32 R27, R19, R7, 0x2, P3 ;  /* 0x00000007131b7211 */ /* 0x000fe200018f16ff */
[----:B------:R-:W-:Y:S02]  /*1c90*/  IMAD R24, R25, 0x3c, RZ ;  /* 0x0000003c19187824 */ /* 0x000fe400078e02ff */
[----:B------:R2:W-:Y:S01]  /*1ca0*/  STL.64 [R1+0x620], R20 ;  /* 0x0006201401007387 */ /* 0x0005e20000100a00 */
[----:B------:R-:W-:-:S04]  /*1cb0*/  IADD3 R22, P3, R10, R6, RZ ;  /* 0x000000060a167210 */ /* 0x000fc80007f7e0ff */
[----:B------:R-:W-:Y:S01]  /*1cc0*/  LEA.HI.X.SX32 R23, R24, R7, 0x2, P3 ;  /* 0x0000000718177211 */ /* 0x000fe200018f16ff */
[----:B--2---:R-:W2:Y:S04]  /*1cd0*/  LDL.64 R20, [R1+0x8] ;  /* 0x0000080001147983 */ /* 0x004ea80000100a00 */
[----:B------:R3:W-:Y:S01]  /*1ce0*/  STL.64 [R1+0x200], R16 ;  /* 0x0002001001007387 */ /* 0x0007e20000100a00 */
[----:B------:R-:W-:-:S03]  /*1cf0*/  IMAD R25, R25, 0x3e, RZ ;  /* 0x0000003e19197824 */ /* 0x000fc600078e02ff */
[----:B---3--:R-:W3:Y:S04]  /*1d00*/  LDL.64 R16, [R1] ;  /* 0x0000000001107983 */ /* 0x008ee80000100a00 */
[----:B------:R-:W-:Y:S04]  /*1d10*/  STL.64 [R1+0x180], R26 ;  /* 0x0001801a01007387 */ /* 0x000fe80000100a00 */
[----:B------:R-:W-:Y:S04]  /*1d20*/  STL.64 [R1+0x610], R26 ;  /* 0x0006101a01007387 */ /* 0x000fe80000100a00 */
[----:B------:R4:W-:Y:S02]  /*1d30*/  STL.64 [R1+0x58], R22 ;  /* 0x0000581601007387 */ /* 0x0009e40000100a00 */
[----:B----4-:R-:W-:-:S04]  /*1d40*/  IADD3 R22, P3, R13, R6, RZ ;  /* 0x000000060d167210 */ /* 0x010fc80007f7e0ff */
[----:B------:R-:W-:Y:S02]  /*1d50*/  LEA.HI.X.SX32 R23, R25, R7, 0x2, P3 ;  /* 0x0000000719177211 */ /* 0x000fe400018f16ff */
[----:B------:R-:W4:Y:S01]  /*1d60*/  LDL.64 R24, [R1+0x10] ;  /* 0x0000100001187983 */ /* 0x000f220000100a00 */
[----:B------:R-:W-:-:S04]  /*1d70*/  IADD3 R26, P4, R12, R6, RZ ;  /* 0x000000060c1a7210 */ /* 0x000fc80007f9e0ff */
[----:B------:R-:W-:Y:S02]  /*1d80*/  LEA.HI.X.SX32 R27, R18, R7, 0x2, P4 ;  /* 0x00000007121b7211 */ /* 0x000fe400020f16ff */
[----:B------:R-:W5:Y:S01]  /*1d90*/  S2R R18, SR_TID.X ;  /* 0x0000000000127919 */ /* 0x000f620000002100 */
[----:B------:R-:W-:-:S04]  /*1da0*/  IMAD.MOV.U32 R15, RZ, RZ, c[0x0][0x188] ;  /* 0x00006200ff0f7624 */ /* 0x000fc800078e00ff */
[C---:B------:R-:W-:Y:S02]  /*1db0*/  IMAD R14, R15.reuse, 0xfc, RZ ;  /* 0x000000fc0f0e7824 */ /* 0x040fe400078e02ff */
[----:B------:R-:W-:-:S03]  /*1dc0*/  IMAD R15, R15, 0x3f, RZ ;  /* 0x0000003f0f0f7824 */ /* 0x000fc600078e02ff */
[----:B------:R-:W-:Y:S01]  /*1dd0*/  IADD3 R12, P4, R14, R6, RZ ;  /* 0x000000060e0c7210 */ /* 0x000fe20007f9e0ff */
[----:B------:R-:W-:Y:S03]  /*1de0*/  STL.64 [R1+0xd8], R26 ;  /* 0x0000d81a01007387 */ /* 0x000fe60000100a00 */
[----:B------:R-:W-:Y:S01]  /*1df0*/  LEA.HI.X.SX32 R13, R15, R7, 0x2, P4 ;  /* 0x000000070f0d7211 */ /* 0x000fe200020f16ff */
[----:B------:R-:W-:Y:S01]  /*1e00*/  STL.64 [R1+0x628], R26 ;  /* 0x0006281a01007387 */ /* 0x000fe20000100a00 */
[----:B------:R-:W-:Y:S01]  /*1e10*/  ULDC.64 UR4, c[0x0][0x118] ;  /* 0x0000460000047ab9 */ /* 0x000fe20000000a00 */
[----:B-----5:R-:W-:Y:S02]  /*1e20*/  LOP3.LUT R18, R18, 0x1ff, RZ, 0xc0, !PT ;  /* 0x000001ff12127812 */ /* 0x020fe400078ec0ff */
[----:B------:R-:W-:Y:S03]  /*1e30*/  STL.64 [R1+0x188], R22 ;  /* 0x0001881601007387 */ /* 0x000fe60000100a00 */
[----:B------:R-:W-:Y:S01]  /*1e40*/  IMAD.SHL.U32 R18, R18, 0x4, RZ ;  /* 0x0000000412127824 */ /* 0x000fe200078e00ff */
[----:B------:R5:W-:Y:S04]  /*1e50*/  STL.64 [R1+0x208], R12 ;  /* 0x0002080c01007387 */ /* 0x000be80000100a00 */
[----:B------:R-:W4:Y:S04]  /*1e60*/  LDL.64 R14, [R1+0x20] ;  /* 0x00002000010e7983 */ /* 0x000f280000100a00 */
[----:B------:R1:W-:Y:S04]  /*1e70*/  LDGSTS.E [R18], [R6.64], !P5 ;  /* 0x0000000006127fae */ /* 0x0003e8000e921844 */
[----:B-----5:R-:W5:Y:S04]  /*1e80*/  LDL.64 R12, [R1+0x28] ;  /* 0x00002800010c7983 */ /* 0x020f680000100a00 */
[----:B------:R-:W-:Y:S04]  /*1e90*/  STL [R1+0x5d4], R6 ;  /* 0x0005d40601007387 */ /* 0x000fe80000100800 */
[----:B------:R-:W-:Y:S04]  /*1ea0*/  STL [R1+0x5d0], R7 ;  /* 0x0005d00701007387 */ /* 0x000fe80000100800 */
[----:B------:R-:W5:Y:S04]  /*1eb0*/  LDL.64 R26, [R1+0x38] ;  /* 0x00003800011a7983 */ /* 0x000f680000100a00 */
[----:B--2---:R2:W-:Y:S04]  /*1ec0*/  LDGSTS.E [R18+0x2000], [R20.64], !P6 ;  /* 0x0200000014127fae */ /* 0x0045e8000f121844 */
[----:B---3--:R3:W-:Y:S04]  /*1ed0*/  LDGSTS.E [R18+0x4000], [R16.64], !P0 ;  /* 0x0400000010127fae */ /* 0x0087e8000c121844 */
[----:B------:R1:W-:Y:S04]  /*1ee0*/  LDGSTS.E [R18+0x6000], [R4.64], !P1 ;  /* 0x0600000004127fae */ /* 0x0003e8000c921844 */
[----:B---3--:R-:W3:Y:S04]  /*1ef0*/  LDL.64 R16, [R1+0x30] ;  /* 0x0000300001107983 */ /* 0x008ee80000100a00 */
[----:B------:R1:W-:Y:S04]  /*1f00*/  STL.64 [R1+0x570], R4 ;  /* 0x0005700401007387 */ /* 0x0003e80000100a00 */
[----:B--2---:R-:W2:Y:S04]  /*1f10*/  LDL.64 R20, [R1+0x48] ;  /* 0x0000480001147983 */ /* 0x004ea80000100a00 */
[----:B-1----:R-:W2:Y:S04]  /*1f20*/  LDL.64 R4, [R1+0x18] ;  /* 0x0000180001047983 */ /* 0x002ea80000100a00 */
[----:B----4-:R1:W-:Y:S04]  /*1f30*/  LDGSTS.E [R18+0x8000], [R24.64], !P2 ;  /* 0x0800000018127fae */ /* 0x0103e8000d121844 */
[----:B-1----:R-:W4:Y:S01]  /*1f40*/  LDL.64 R24, [R1+0x40] ;  /* 0x0000400001187983 */ /* 0x002f220000100a00 */
[----:B------:R-:W-:-:S02]  /*1f50*/  IMAD.MOV.U32 R19, RZ, RZ, c[0x0][0x180] ;  /* 0x00006000ff137624 */ /* 0x000fc400078e00ff */
[----:B------:R-:W-:-:S03]  /*1f60*/  IMAD.MOV.U32 R6, RZ, RZ, c[0x0][0x180] ;  /* 0x00006000ff067624 */ /* 0x000fc600078e00ff */
[C---:B------:R-:W-:Y:S02]  /*1f70*/  IADD3 R10, R19.reuse, -0x19, RZ ;  /* 0xffffffe7130a7810 */ /* 0x040fe40007ffe0ff */
[----:B------:R-:W-:Y:S02]  /*1f80*/  IADD3 R11, R19, -0x15, RZ ;  /* 0xffffffeb130b7810 */ /* 0x000fe40007ffe0ff */
[----:B------:R-:W-:Y:S02]  /*1f90*/  ISETP.GE.U32.AND P4, PT, R10, 0x7fffffa8, PT ;  /* 0x7fffffa80a00780c */ /* 0x000fe40003f86070 */
[----:B------:R-:W-:Y:S02]  /*1fa0*/  ISETP.GE.U32.AND P3, PT, R11, 0x7fffffac, PT ;  /* 0x7fffffac0b00780c */ /* 0x000fe40003f66070 */
[----:B------:R-:W-:Y:S02]  /*1fb0*/  IADD3 R10, R19, -0x1d, RZ ;  /* 0xffffffe3130a7810 */ /* 0x000fe40007ffe0ff */
[----:B------:R-:W-:-:S02]  /*1fc0*/  IADD3 R11, R6, -0x21, RZ ;  /* 0xffffffdf060b7810 */ /* 0x000fc40007ffe0ff */
[----:B------:R-:W-:Y:S02]  /*1fd0*/  ISETP.GE.U32.AND P5, PT, R10, 0x7fffffa4, PT ;  /* 0x7fffffa40a00780c */ /* 0x000fe40003fa6070 */
[C---:B------:R-:W-:Y:S02]  /*1fe0*/  IADD3 R10, R6.reuse, -0x25, RZ ;  /* 0xffffffdb060a7810 */ /* 0x040fe40007ffe0ff */
[----:B------:R-:W-:Y:S02]  /*1ff0*/  ISETP.GE.U32.AND P6, PT, R11, 0x7fffffa0, PT ;  /* 0x7fffffa00b00780c */ /* 0x000fe40003fc6070 */
[----:B------:R-:W-:Y:S01]  /*2000*/  IADD3 R11, R6, -0x29, RZ ;  /* 0xffffffd7060b7810 */ /* 0x000fe20007ffe0ff */
[----:B------:R1:W-:Y:S01]  /*2010*/  LDGSTS.E [R18+0xa000], [R2.64], !P3 ;  /* 0x0a00000002127fae */ /* 0x0003e2000d921844 */
[----:B------:R-:W-:Y:S02]  /*2020*/  ISETP.GE.U32.AND P0, PT, R10, 0x7fffff9c, PT ;  /* 0x7fffff9c0a00780c */ /* 0x000fe40003f06070 */
[----:B------:R-:W-:-:S02]  /*2030*/  IADD3 R10, R6, -0x2d, RZ ;  /* 0xffffffd3060a7810 */ /* 0x000fc40007ffe0ff */
[----:B------:R-:W-:Y:S02]  /*2040*/  ISETP.GE.U32.AND P1, PT, R11, 0x7fffff98, PT ;  /* 0x7fffff980b00780c */ /* 0x000fe40003f26070 */
[----:B------:R-:W-:Y:S02]  /*2050*/  IADD3 R11, R6, -0x31, RZ ;  /* 0xffffffcf060b7810 */ /* 0x000fe40007ffe0ff */
[----:B------:R-:W-:Y:S02]  /*2060*/  ISETP.GE.U32.AND P2, PT, R10, 0x7fffff94, PT ;  /* 0x7fffff940a00780c */ /* 0x000fe40003f46070 */
[C---:B------:R-:W-:Y:S02]  /*2070*/  IADD3 R10, R6.reuse, -0x35, RZ ;  /* 0xffffffcb060a7810 */ /* 0x040fe40007ffe0ff */
[----:B------:R-:W-:Y:S02]  /*2080*/  ISETP.GE.U32.AND P3, PT, R11, 0x7fffff90, PT ;  /* 0x7fffff900b00780c */ /* 0x000fe40003f66070 */
[----:B------:R-:W-:Y:S01]  /*2090*/  IADD3 R11, R6, -0x39, RZ ;  /* 0xffffffc7060b7810 */ /* 0x000fe20007ffe0ff */
[----:B------:R-:W-:Y:S04]  /*20a0*/  STL.64 [R1+0x578], R2 ;  /* 0x0005780201007387 */ /* 0x000fe80000100a00 */
[----:B--2---:R2:W-:Y:S01]  /*20b0*/  LDGSTS.E [R18+0xc000], [R4.64], !P4 ;  /* 0x0c00000004127fae */ /* 0x0045e2000e121844 */
[----:B------:R-:W-:-:S03]  /*20c0*/  ISETP.GE.U32.AND P4, PT, R10, 0x7fffff8c, PT ;  /* 0x7fffff8c0a00780c */ /* 0x000fc60003f86070 */
[----:B------:R1:W-:Y:S01]  /*20d0*/  LDGSTS.E [R18+0xe000], [R14.64], !P5 ;  /* 0x0e0000000e127fae */ /* 0x0003e2000e921844 */
[----:B------:R-:W-:-:S03]  /*20e0*/  ISETP.GE.U32.AND P5, PT, R11, 0x7fffff88, PT ;  /* 0x7fffff880b00780c */ /* 0x000fc60003fa6070 */
[----:B-----5:R5:W-:Y:S04]  /*20f0*/  LDGSTS.E [R18+0x10000], [R12.64], !P6 ;  /* 0x100000000c127fae */ /* 0x020be8000f121844 */
[----:B--2---:R-:W2:Y:S04]  /*2100*/  LDL.64 R4, [R1+0x60] ;  /* 0x0000600001047983 */ /* 0x004ea80000100a00 */
[----:B------:R1:W-:Y:S04]  /*2110*/  LDGSTS.E [R18+0x12000], [R8.64], !P0 ;  /* 0x1200000008127fae */ /* 0x0003e8000c121844 */
[----:B-----5:R-:W5:Y:S04]  /*2120*/  LDL.64 R12, [R1+0x58] ;  /* 0x00005800010c7983 */ /* 0x020f680000100a00 */
[----:B------:R4:W-:Y:S04]  /*2130*/  STL.64 [R1+0x580], R8 ;  /* 0x0005800801007387 */ /* 0x0009e80000100a00 */
[----:B---3--:R3:W-:Y:S04]  /*2140*/  LDGSTS.E [R18+0x14000], [R16.64], !P1 ;  /* 0x1400000010127fae */ /* 0x0087e8000c921844 */
[----:B-1----:R-:W2:Y:S04]  /*2150*/  LDL.64 R14, [R1+0x70] ;  /* 0x00007000010e7983 */ /* 0x002ea80000100a00 */
[----:B------:R1:W-:Y:S04]  /*2160*/  LDGSTS.E [R18+0x16000], [R26.64], !P2 ;  /* 0x160000001a127fae */ /* 0x0003e8000d121844 */
[----:B---3--:R-:W3:Y:S04]  /*2170*/  LDL.64 R16, [R1+0x68] ;  /* 0x0000680001107983 */ /* 0x008ee80000100a00 */
[----:B----4-:R4:W-:Y:S04]  /*2180*/  LDGSTS.E [R18+0x18000], [R24.64], !P3 ;  /* 0x1800000018127fae */ /* 0x0109e8000d921844 */
[----:B-1----:R-:W3:Y:S04]  /*2190*/  LDL.64 R26, [R1+0x80] ;  /* 0x00008000011a7983 */ /* 0x002ee80000100a00 */
[----:B------:R1:W-:Y:S04]  /*21a0*/  LDGSTS.E [R18+0x1a000], [R20.64], !P4 ;  /* 0x1a00000014127fae */ /* 0x0003e8000e121844 */
[----:B----4-:R-:W4:Y:S04]  /*21b0*/  LDL.64 R24, [R1+0x78] ;  /* 0x0000780001187983 */ /* 0x010f280000100a00 */
[----:B------:R1:W-:Y:S04]  /*21c0*/  LDGSTS.E [R18+0x1c000], [R28.64], !P5 ;  /* 0x1c0000001c127fae */ /* 0x0003e8000e921844 */
[----:B-1----:R-:W4:Y:S01]  /*21d0*/  LDL.64 R20, [R1+0x88] ;  /* 0x0000880001147983 */ /* 0x002f220000100a00 */
[----:B------:R-:W-:-:S02]  /*21e0*/  IADD3 R10, R6, -0x3d, RZ ;  /* 0xffffffc3060a7810 */ /* 0x000fc40007ffe0ff */
[----:B------:R-:W-:Y:S01]  /*21f0*/  IADD3 R11, R6, -0x2, RZ ;  /* 0xfffffffe060b7810 */ /* 0x000fe20007ffe0ff */
[----:B------:R-:W4:Y:S04]  /*2200*/  LDL.64 R8, [R1+0x98] ;  /* 0x0000980001087983 */ /* 0x000f280000100a00 */
[----:B------:R-:W4:Y:S01]  /*2210*/  LDL.64 R28, [R1+0x90] ;  /* 0x00009000011c7983 */ /* 0x000f220000100a00 */
[----:B------:R-:W-:Y:S02]  /*2220*/  ISETP.GE.U32.AND P6, PT, R10, 0x7fffff84, PT ;  /* 0x7fffff840a00780c */ /* 0x000fe40003fc6070 */
[----:B------:R-:W-:Y:S02]  /*2230*/  IADD3 R10, R6, -0x6, RZ ;  /* 0xfffffffa060a7810 */ /* 0x000fe40007ffe0ff */
[----:B------:R-:W-:-:S02]  /*2240*/  ISETP.GE.U32.AND P0, PT, R11, 0x7fffffbf, PT ;  /* 0x7fffffbf0b00780c */ /* 0x000fc40003f06070 */
[----:B------:R-:W-:Y:S02]  /*2250*/  IADD3 R11, R6, -0xa, RZ ;  /* 0xfffffff6060b7810 */ /* 0x000fe40007ffe0ff */
[----:B------:R-:W-:Y:S02]  /*2260*/  ISETP.GE.U32.AND P1, PT, R10, 0x7fffffbb, PT ;  /* 0x7fffffbb0a00780c */ /* 0x000fe40003f26070 */
[C---:B------:R-:W-:Y:S02]  /*2270*/  IADD3 R10, R6.reuse, -0xe, RZ ;  /* 0xfffffff2060a7810 */ /* 0x040fe40007ffe0ff */
[----:B------:R-:W-:Y:S02]  /*2280*/  ISETP.GE.U32.AND P2, PT, R11, 0x7fffffb7, PT ;  /* 0x7fffffb70b00780c */ /* 0x000fe40003f46070 */
[----:B------:R-:W-:Y:S02]  /*2290*/  IADD3 R11, R6, -0x12, RZ ;  /* 0xffffffee060b7810 */ /* 0x000fe40007ffe0ff */
[----:B------:R-:W-:-:S02]  /*22a0*/  ISETP.GE.U32.AND P3, PT, R10, 0x7fffffb3, PT ;  /* 0x7fffffb30a00780c */ /* 0x000fc40003f66070 */
[C---:B------:R-:W-:Y:S02]  /*22b0*/  IADD3 R10, R6.reuse, -0x16, RZ ;  /* 0xffffffea060a7810 */ /* 0x040fe40007ffe0ff */
[----:B------:R-:W-:Y:S02]  /*22c0*/  ISETP.GE.U32.AND P4, PT, R11, 0x7fffffaf, PT ;  /* 0x7fffffaf0b00780c */ /* 0x000fe40003f86070 */
[----:B------:R-:W-:Y:S02]  /*22d0*/  IADD3 R11, R6, -0x1a, RZ ;  /* 0xffffffe6060b7810 */ /* 0x000fe40007ffe0ff */
[----:B------:R-:W-:Y:S02]  /*22e0*/  LOP3.LUT R3, R18, 0x20, RZ, 0x3c, !PT ;  /* 0x0000002012037812 */ /* 0x000fe400078e3cff */
[----:B------:R-:W-:Y:S01]  /*22f0*/  ISETP.GE.U32.AND P5, PT, R10, 0x7fffffab, PT ;  /* 0x7fffffab0a00780c */ /* 0x000fe20003fa6070 */
[----:B-----5:R1:W-:Y:S01]  /*2300*/  LDGSTS.E [R18+0x1e000], [R12.64], !P6 ;  /* 0x1e0000000c127fae */ /* 0x0203e2000f121844 */
[----:B------:R-:W-:-:S03]  /*2310*/  ISETP.GE.U32.AND P6, PT, R11, 0x7fffffa7, PT ;  /* 0x7fffffa70b00780c */ /* 0x000fc60003fc6070 */
[----:B--2---:R2:W-:Y:S04]  /*2320*/  LDGSTS.E [R3+0x800], [R4.64], !P0 ;  /* 0x0080000004037fae */ /* 0x0045e8000c121844 */
[----:B-1----:R-:W5:Y:S04]  /*2330*/  LDL.64 R12, [R1+0xa0] ;  /* 0x0000a000010c7983 */ /* 0x002f680000100a00 */
[----:B--2---:R-:W2:Y:S04]  /*2340*/  LDL.64 R4, [R1+0xa8] ;  /* 0x0000a80001047983 */ /* 0x004ea80000100a00 */
[----:B---3--:R1:W-:Y:S04]  /*2350*/  LDGSTS.E [R3+0x2800], [R16.64], !P1 ;  /* 0x0280000010037fae */ /* 0x0083e8000c921844 */
[----:B------:R3:W-:Y:S04]  /*2360*/  LDGSTS.E [R3+0x4800], [R14.64], !P2 ;  /* 0x048000000e037fae */ /* 0x0007e8000d121844 */
[----:B-1----:R-:W2:Y:S04]  /*2370*/  LDL.64 R16, [R1+0xb0] ;  /* 0x0000b00001107983 */ /* 0x002ea80000100a00 */
[----:B---3--:R-:W3:Y:S04]  /*2380*/  LDL.64 R14, [R1+0xb8] ;  /* 0x0000b800010e7983 */ /* 0x008ee80000100a00 */
[----:B----4-:R1:W-:Y:S04]  /*2390*/  LDGSTS.E [R3+0x6800], [R24.64], !P3 ;  /* 0x0680000018037fae */ /* 0x0103e8000d921844 */
[----:B------:R4:W-:Y:S04]  /*23a0*/  LDGSTS.E [R3+0x8800], [R26.64], !P4 ;  /* 0x088000001a037fae */ /* 0x0009e8000e121844 */
[----:B------:R4:W-:Y:S04]  /*23b0*/  LDGSTS.E [R3+0xa800], [R20.64], !P5 ;  /* 0x0a80000014037fae */ /* 0x0009e8000e921844 */
[----:B-1----:R-:W3:Y:S04]  /*23c0*/  LDL.64 R24, [R1+0xc0] ;  /* 0x0000c00001187983 */ /* 0x002ee80000100a00 */
[----:B----4-:R-:W4:Y:S04]  /*23d0*/  LDL.LU.64 R26, [R1+0x628] ;  /* 0x00062800011a7983 */ /* 0x010f280000300a00 */
[----:B------:R-:W4:Y:S04]  /*23e0*/  LDL.LU.64 R20, [R1+0x620] ;  /* 0x0006200001147983 */ /* 0x000f280000300a00 */
[----:B------:R1:W-:Y:S04]  /*23f0*/  LDGSTS.E [R3+0xc800], [R28.64], !P6 ;  /* 0x0c8000001c037fae */ /* 0x0003e8000f121844 */
[----:B-1----:R-:W4:Y:S01]  /*2400*/  LDL.LU.64 R28, [R1+0x618] ;  /* 0x00061800011c7983 */ /* 0x002f220000300a00 */
[----:B------:R-:W-:-:S02]  /*2410*/  IADD3 R10, R6, -0x1e, RZ ;  /* 0xffffffe2060a7810 */ /* 0x000fc40007ffe0ff */
[----:B------:R-:W-:Y:S02]  /*2420*/  IADD3 R11, R6, -0x22, RZ ;  /* 0xffffffde060b7810 */ /* 0x000fe40007ffe0ff */
[----:B------:R-:W-:Y:S02]  /*2430*/  ISETP.GE.U32.AND P0, PT, R10, 0x7fffffa3, PT ;  /* 0x7fffffa30a00780c */ /* 0x000fe40003f06070 */
[----:B------:R-:W-:Y:S02]  /*2440*/  IADD3 R10, R6, -0x26, RZ ;  /* 0xffffffda060a7810 */ /* 0x000fe40007ffe0ff */
[----:B------:R-:W-:Y:S02]  /*2450*/  ISETP.GE.U32.AND P1, PT, R11, 0x7fffff9f, PT ;  /* 0x7fffff9f0b00780c */ /* 0x000fe40003f26070 */
[----:B------:R-:W-:Y:S02]  /*2460*/  ISETP.GE.U32.AND P2, PT, R10, 0x7fffff9b, PT ;  /* 0x7fffff9b0a00780c */ /* 0x000fe40003f46070 */
[----:B------:R-:W-:-:S02]  /*2470*/  IADD3 R11, R6, -0x2a, RZ ;  /* 0xffffffd6060b7810 */ /* 0x000fc40007ffe0ff */
[----:B------:R-:W-:Y:S02]  /*2480*/  IADD3 R10, R6, -0x2e, RZ ;  /* 0xffffffd2060a7810 */ /* 0x000fe40007ffe0ff */
[----:B------:R-:W-:Y:S01]  /*2490*/  ISETP.GE.U32.AND P3, PT, R11, 0x7fffff97, PT ;  /* 0x7fffff970b00780c */ /* 0x000fe20003f66070 */
[----:B------:R1:W-:Y:S01]  /*24a0*/  LDGSTS.E [R3+0xe800], [R8.64], !P0 ;  /* 0x0e80000008037fae */ /* 0x0003e2000c121844 */
[----:B------:R-:W-:Y:S02]  /*24b0*/  ISETP.GE.U32.AND P4, PT, R10, 0x7fffff93, PT ;  /* 0x7fffff930a00780c */ /* 0x000fe40003f86070 */
[C---:B------:R-:W-:Y:S02]  /*24c0*/  IADD3 R11, R6.reuse, -0x32, RZ ;  /* 0xffffffce060b7810 */ /* 0x040fe40007ffe0ff */
[----:B------:R-:W-:Y:S02]  /*24d0*/  IADD3 R10, R6, -0x36, RZ ;  /* 0xffffffca060a7810 */ /* 0x000fe40007ffe0ff */
[----:B------:R-:W-:-:S02]  /*24e0*/  ISETP.GE.U32.AND P5, PT, R11, 0x7fffff8f, PT ;  /* 0x7fffff8f0b00780c */ /* 0x000fc40003fa6070 */
[----:B------:R-:W-:Y:S02]  /*24f0*/  IADD3 R11, R6, -0x3a, RZ ;  /* 0xffffffc6060b7810 */ /* 0x000fe40007ffe0ff */
[----:B------:R-:W-:Y:S01]  /*2500*/  ISETP.GE.U32.AND P6, PT, R10, 0x7fffff8b, PT ;  /* 0x7fffff8b0a00780c */ /* 0x000fe20003fc6070 */
[----:B-1----:R-:W4:Y:S01]  /*2510*/  LDL.64 R8, [R1+0xe0] ;  /* 0x0000e00001087983 */ /* 0x002f220000100a00 */
[----:B------:R-:W-:-:S03]  /*2520*/  ISETP.GE.U32.AND P0, PT, R11, 0x7fffff87, PT ;  /* 0x7fffff870b00780c */ /* 0x000fc60003f06070 */
[----:B-----5:R1:W-:Y:S04]  /*2530*/  LDGSTS.E [R3+0x10800], [R12.64], !P1 ;  /* 0x108000000c037fae */ /* 0x0203e8000c921844 */
[----:B--2---:R2:W-:Y:S04]  /*2540*/  LDGSTS.E [R3+0x12800], [R4.64], !P2 ;  /* 0x1280000004037fae */ /* 0x0045e8000d121844 */
[----:B--2---:R-:W2:Y:S04]  /*2550*/  LDL.64 R4, [R1+0xf0] ;  /* 0x0000f00001047983 */ /* 0x004ea80000100a00 */
[----:B------:R5:W-:Y:S04]  /*2560*/  LDGSTS.E [R3+0x14800], [R16.64], !P3 ;  /* 0x1480000010037fae */ /* 0x000be8000d921844 */
[----:B---3--:R3:W-:Y:S04]  /*2570*/  LDGSTS.E [R3+0x16800], [R14.64], !P4 ;  /* 0x168000000e037fae */ /* 0x0087e8000e121844 */
[----:B-----5:R-:W5:Y:S04]  /*2580*/  LDL.64 R16, [R1+0x100] ;  /* 0x0001000001107983 */ /* 0x020f680000100a00 */
[----:B---3--:R-:W3:Y:S04]  /*2590*/  LDL.64 R14, [R1+0x108] ;  /* 0x00010800010e7983 */ /* 0x008ee80000100a00 */
[----:B------:R1:W-:Y:S04]  /*25a0*/  LDGSTS.E [R3+0x18800], [R24.64], !P5 ;  /* 0x1880000018037fae */ /* 0x0003e8000e921844 */
[----:B-1----:R-:W3:Y:S04]  /*25b0*/  LDL.64 R24, [R1+0x118] ;  /* 0x0001180001187983 */ /* 0x002ee80000100a00 */
[----:B----4-:R1:W-:Y:S04]  /*25c0*/  LDGSTS.E [R3+0x1a800], [R28.64], !P6 ;  /* 0x1a8000001c037fae */ /* 0x0103e8000f121844 */
[----:B------:R4:W-:Y:S04]  /*25d0*/  LDGSTS.E [R3+0x1c800], [R20.64], !P0 ;  /* 0x1c80000014037fae */ /* 0x0009e8000c121844 */
[----:B-1----:R-:W3:Y:S04]  /*25e0*/  LDL.64 R28, [R1+0x128] ;  /* 0x00012800011c7983 */ /* 0x002ee80000100a00 */
[----:B----4-:R-:W4:Y:S01]  /*25f0*/  LDL.64 R20, [R1+0x120] ;  /* 0x0001200001147983 */ /* 0x010f220000100a00 */
[----:B------:R-:W-:-:S04]  /*2600*/  IADD3 R10, R6, -0x3e, RZ ;  /* 0xffffffc2060a7810 */ /* 0x000fc80007ffe0ff */
[----:B------:R-:W-:Y:S02]  /*2610*/  ISETP.GE.U32.AND P1, PT, R10, 0x7fffff83, PT ;  /* 0x7fffff830a00780c */ /* 0x000fe40003f26070 */
[C---:B------:R-:W-:Y:S02]  /*2620*/  IADD3 R10, R6.reuse, -0x3, RZ ;  /* 0xfffffffd060a7810 */ /* 0x040fe40007ffe0ff */
[----:B------:R-:W-:Y:S02]  /*2630*/  IADD3 R12, R6, -0xb, RZ ;  /* 0xfffffff5060c7810 */ /* 0x000fe40007ffe0ff */
[----:B------:R-:W-:Y:S02]  /*2640*/  ISETP.GE.U32.AND P2, PT, R10, 0x7fffffbe, PT ;  /* 0x7fffffbe0a00780c */ /* 0x000fe40003f46070 */
[C---:B------:R-:W-:Y:S02]  /*2650*/  IADD3 R10, R6.reuse, -0x7, RZ ;  /* 0xfffffff9060a7810 */ /* 0x040fe40007ffe0ff */
[----:B------:R-:W-:-:S02]  /*2660*/  IADD3 R11, R6, -0xf, RZ ;  /* 0xfffffff1060b7810 */ /* 0x000fc40007ffe0ff */
[----:B------:R-:W-:Y:S01]  /*2670*/  ISETP.GE.U32.AND P3, PT, R10, 0x7fffffba, PT ;  /* 0x7fffffba0a00780c */ /* 0x000fe20003f66070 */
[----:B------:R1:W-:Y:S01]  /*2680*/  LDGSTS.E [R3+0x1e800], [R26.64], !P1 ;  /* 0x1e8000001a037fae */ /* 0x0003e2000c921844 */
[----:B------:R-:W-:Y:S02]  /*2690*/  ISETP.GE.U32.AND P4, PT, R12, 0x7fffffb6, PT ;  /* 0x7fffffb60c00780c */ /* 0x000fe40003f86070 */
[----:B------:R-:W-:Y:S02]  /*26a0*/  ISETP.GE.U32.AND P5, PT, R11, 0x7fffffb2, PT ;  /* 0x7fffffb20b00780c */ /* 0x000fe40003fa6070 */
[C---:B------:R-:W-:Y:S02]  /*26b0*/  IADD3 R12, R6.reuse, -0x13, RZ ;  /* 0xffffffed060c7810 */ /* 0x040fe40007ffe0ff */
[----:B------:R-:W-:Y:S02]  /*26c0*/  IADD3 R11, R6, -0x17, RZ ;  /* 0xffffffe9060b7810 */ /* 0x000fe40007ffe0ff */
[----:B------:R-:W-:-:S02]  /*26d0*/  ISETP.GE.U32.AND P6, PT, R12, 0x7fffffae, PT ;  /* 0x7fffffae0c00780c */ /* 0x000fc40003fc6070 */
[----:B------:R-:W-:Y:S01]  /*26e0*/  LOP3.LUT R2, R18, 0x40, RZ, 0x3c, !PT ;  /* 0x0000004012027812 */ /* 0x000fe200078e3cff */
[----:B-1----:R-:W4:Y:S01]  /*26f0*/  LDL.LU.64 R26, [R1+0x610] ;  /* 0x00061000011a7983 */ /* 0x002f220000300a00 */
[----:B------:R-:W-:Y:S02]  /*2700*/  IADD3 R12, R6, -0x1b, RZ ;  /* 0xffffffe5060c7810 */ /* 0x000fe40007ffe0ff */
[----:B------:R-:W-:Y:S01]  /*2710*/  ISETP.GE.U32.AND P0, PT, R11, 0x7fffffaa, PT ;  /* 0x7fffffaa0b00780c */ /* 0x000fe20003f06070 */
[----:B------:R1:W-:Y:S01]  /*2720*/  LDGSTS.E [R2+0x1000], [R8.64], !P2 ;  /* 0x0100000008027fae */ /* 0x0003e2000d121844 */
[----:B------:R-:W-:-:S03]  /*2730*/  ISETP.GE.U32.AND P1, PT, R12, 0x7fffffa6, PT ;  /* 0x7fffffa60c00780c */ /* 0x000fc60003f26070 */
[----:B-1----:R-:W4:Y:S04]  /*2740*/  LDL.64 R8, [R1+0x138] ;  /* 0x0001380001087983 */ /* 0x002f280000100a00 */
[----:B--2---:R1:W-:Y:S04]  /*2750*/  LDGSTS.E [R2+0x3000], [R4.64], !P3 ;  /* 0x0300000004027fae */ /* 0x0043e8000d921844 */
[----:B-1----:R-:W2:Y:S04]  /*2760*/  LDL.64 R4, [R1+0x158] ;  /* 0x0001580001047983 */ /* 0x002ea80000100a00 */
[----:B-----5:R1:W-:Y:S04]  /*2770*/  LDGSTS.E [R2+0x5000], [R16.64], !P4 ;  /* 0x0500000010027fae */ /* 0x0203e8000e121844 */
[----:B---3--:R3:W-:Y:S04]  /*2780*/  LDGSTS.E [R2+0x7000], [R14.64], !P5 ;  /* 0x070000000e027fae */ /* 0x0087e8000e921844 */
[----:B-1----:R-:W5:Y:S01]  /*2790*/  LDL.64 R16, [R1+0x160] ;  /* 0x0001600001107983 */ /* 0x002f620000100a00 */
[----:B---3--:R-:W-:-:S03]  /*27a0*/  IADD3 R14, R6, -0x2f, RZ ;  /* 0xffffffd1060e7810 */ /* 0x008fc60007ffe0ff */
[----:B------:R1:W-:Y:S01]  /*27b0*/  LDGSTS.E [R2+0x9000], [R24.64], !P6 ;  /* 0x0900000018027fae */ /* 0x0003e2000f121844 */
[----:B------:R-:W-:-:S03]  /*27c0*/  ISETP.GE.U32.AND P6, PT, R14, 0x7fffff92, PT ;  /* 0x7fffff920e00780c */ /* 0x000fc60003fc6070 */
[----:B-1----:R-:W3:Y:S04]  /*27d0*/  LDL.LU.64 R24, [R1+0x608] ;  /* 0x0006080001187983 */ /* 0x002ee80000300a00 */
[----:B------:R-:W2:Y:S04]  /*27e0*/  LDL.64 R14, [R1+0x130] ;  /* 0x00013000010e7983 */ /* 0x000ea80000100a00 */
[----:B----4-:R1:W-:Y:S04]  /*27f0*/  LDGSTS.E [R2+0xb000], [R20.64], !P0 ;  /* 0x0b00000014027fae */ /* 0x0103e8000c121844 */
[----:B------:R4:W-:Y:S04]  /*2800*/  LDGSTS.E [R2+0xd000], [R28.64], !P1 ;  /* 0x0d0000001c027fae */ /* 0x0009e8000c921844 */
[----:B-1----:R-:W3:Y:S04]  /*2810*/  LDL.LU.64 R20, [R1+0x600] ;  /* 0x0006000001147983 */ /* 0x002ee80000300a00 */
[----:B----4-:R-:W4:Y:S01]  /*2820*/  LDL.LU.64 R28, [R1+0x5f8] ;  /* 0x0005f800011c7983 */ /* 0x010f220000300a00 */
[----:B------:R-:W-:-:S02]  /*2830*/  IADD3 R11, R6, -0x1f, RZ ;  /* 0xffffffe1060b7810 */ /* 0x000fc40007ffe0ff */
[C---:B------:R-:W-:Y:S02]  /*2840*/  IADD3 R12, R6.reuse, -0x23, RZ ;  /* 0xffffffdd060c7810 */ /* 0x040fe40007ffe0ff */
[----:B------:R-:W-:Y:S02]  /*2850*/  ISETP.GE.U32.AND P2, PT, R11, 0x7fffffa2, PT ;  /* 0x7fffffa20b00780c */ /* 0x000fe40003f46070 */
[----:B------:R-:W-:Y:S02]  /*2860*/  IADD3 R11, R6, -0x27, RZ ;  /* 0xffffffd9060b7810 */ /* 0x000fe40007ffe0ff */
[----:B------:R-:W-:Y:S02]  /*2870*/  ISETP.GE.U32.AND P3, PT, R12, 0x7fffff9e, PT ;  /* 0x7fffff9e0c00780c */ /* 0x000fe40003f66070 */
[----:B------:R-:W-:Y:S02]  /*2880*/  IADD3 R12, R6, -0x33, RZ ;  /* 0xffffffcd060c7810 */ /* 0x000fe40007ffe0ff */
[----:B------:R-:W-:-:S02]  /*2890*/  ISETP.GE.U32.AND P4, PT, R11, 0x7fffff9a, PT ;  /* 0x7fffff9a0b00780c */ /* 0x000fc40003f86070 */
[----:B------:R-:W-:Y:S02]  /*28a0*/  IADD3 R11, R6, -0x2b, RZ ;  /* 0xffffffd5060b7810 */ /* 0x000fe40007ffe0ff */
[----:B------:R-:W-:Y:S02]  /*28b0*/  ISETP.GE.U32.AND P0, PT, R12, 0x7fffff8e, PT ;  /* 0x7fffff8e0c00780c */ /* 0x000fe40003f06070 */
[----:B------:R-:W-:Y:S02]  /*28c0*/  IADD3 R12, R6, -0x37, RZ ;  /* 0xffffffc9060c7810 */ /* 0x000fe40007ffe0ff */
[----:B------:R-:W-:Y:S02]  /*28d0*/  ISETP.GE.U32.AND P5, PT, R11, 0x7fffff96, PT ;  /* 0x7fffff960b00780c */ /* 0x000fe40003fa6070 */
[----:B------:R-:W-:Y:S01]  /*28e0*/  ISETP.GE.U32.AND P1, PT, R12, 0x7fffff8a, PT ;  /* 0x7fffff8a0c00780c */ /* 0x000fe20003f26070 */
[----:B------:R-:W-:-:S05]  /*28f0*/  IMAD.SHL.U32 R0, R0, 0x80, RZ ;  /* 0x0000008000007824 */ /* 0x000fca00078e00ff */
[----:B------:R1:W-:Y:S01]  /*2900*/  STL [R1+0x38c], R0 ;  /* 0x00038c0001007387 */ /* 0x0003e20000100800 */
[----:B------:R-:W-:-:S04]  /*2910*/  IABS R13, c[0x0][0x17c] ;  /* 0x00005f00000d7a13 */ /* 0x000fc80000000000 */
[----:B------:R-:W1:Y:S01]  /*2920*/  I2F.RP R10, R13 ;  /* 0x0000000d000a7306 */ /* 0x000e620000209400 */
[----:B------:R-:W2:Y:S07]  /*2930*/  S2R R7, SR_TID.X ;  /* 0x0000000000077919 */ /* 0x000eae0000002100 */
[----:B-1----:R-:W1:Y:S01]  /*2940*/  MUFU.RCP R10, R10 ;  /* 0x0000000a000a7308 */ /* 0x002e620000001000 */
[----:B--2---:R2:W-:Y:S04]  /*2950*/  LDGSTS.E [R2+0xf000], [R14.64], !P2 ;  /* 0x0f0000000e027fae */ /* 0x0045e8000d121844 */
[----:B------:R1:W-:Y:S04]  /*2960*/  LDGSTS.E [R2+0x11000], [R8.64], !P3 ;  /* 0x1100000008027fae */ /* 0x0003e8000d921844 */
[----:B------:R1:W-:Y:S04]  /*2970*/  LDGSTS.E [R2+0x13000], [R4.64], !P4 ;  /* 0x1300000004027fae */ /* 0x0003e8000e121844 */
[----:B-----5:R2:W-:Y:S04]  /*2980*/  LDGSTS.E [R2+0x15000], [R16.64], !P5 ;  /* 0x1500000010027fae */ /* 0x0205e8000e921844 */
[----:B-1----:R-:W5:Y:S04]  /*2990*/  LDL.64 R4, [R1+0x190] ;  /* 0x0001900001047983 */ /* 0x002f680000100a00 */
[----:B----4-:R1:W-:Y:S04]  /*29a0*/  LDGSTS.E [R2+0x17000], [R28.64], !P6 ;  /* 0x170000001c027fae */ /* 0x0103e8000f121844 */
[----:B---3--:R3:W-:Y:S04]  /*29b0*/  LDGSTS.E [R2+0x19000], [R20.64], !P0 ;  /* 0x1900000014027fae */ /* 0x0087e8000c121844 */
[----:B------:R4:W-:Y:S04]  /*29c0*/  LDGSTS.E [R2+0x1b000], [R24.64], !P1 ;  /* 0x1b00000018027fae */ /* 0x0009e8000c921844 */
[----:B-1----:R-:W5:Y:S04]  /*29d0*/  LDL.64 R28, [R1+0x1a0] ;  /* 0x0001a000011c7983 */ /* 0x002f680000100a00 */
[----:B----4-:R-:W4:Y:S01]  /*29e0*/  LDL.64 R24, [R1+0x198] ;  /* 0x0001980001187983 */ /* 0x010f220000100a00 */
[----:B------:R-:W-:-:S04]  /*29f0*/  IADD3 R10, R10, 0xffffffe, RZ ;  /* 0x0ffffffe0a0a7810 */ /* 0x000fc80007ffe0ff */
[----:B------:R1:W3:Y:S01]  /*2a00*/  F2I.FTZ.U32.TRUNC.NTZ R11, R10 ;  /* 0x0000000a000b7305 */ /* 0x0002e2000021f000 */
[----:B------:R-:W-:Y:S02]  /*2a10*/  IADD3 R12, R6, -0x3f, RZ ;  /* 0xffffffc1060c7810 */ /* 0x000fe40007ffe0ff */
[----:B--2---:R-:W-:Y:S02]  /*2a20*/  SHF.R.U32.HI R14, RZ, 0x6, R7 ;  /* 0x00000006ff0e7819 */ /* 0x004fe40000011607 */
[----:B------:R-:W-:Y:S02]  /*2a30*/  ISETP.GE.U32.AND P3, PT, R12, 0x7fffff82, PT ;  /* 0x7fffff820c00780c */ /* 0x000fe40003f66070 */
[C---:B-1----:R-:W-:Y:S02]  /*2a40*/  IADD3 R10, R6.reuse, -0x3b, RZ ;  /* 0xffffffc5060a7810 */ /* 0x042fe40007ffe0ff */
[----:B------:R-:W-:Y:S02]  /*2a50*/  IADD3 R12, R6, -0x4, RZ ;  /* 0xfffffffc060c7810 */ /* 0x000fe40007ffe0ff */
[----:B------:R-:W-:Y:S01]  /*2a60*/  ISETP.GE.U32.AND P2, PT, R10, 0x7fffff86, PT ;  /* 0x7fffff860a00780c */ /* 0x000fe20003f46070 */
[----:B---3--:R-:W-:Y:S01]  /*2a70*/  IMAD.MOV R10, RZ, RZ, -R11 ;  /* 0x000000ffff0a7224 */ /* 0x008fe200078e0a0b */
[----:B------:R-:W-:-:S02]  /*2a80*/  SGXT.U32 R14, R14, 0x3 ;  /* 0x000000030e0e781a */ /* 0x000fc40000000000 */
[----:B------:R-:W-:Y:S01]  /*2a90*/  ISETP.GE.U32.AND P4, PT, R12, 0x7fffffbd, PT ;  /* 0x7fffffbd0c00780c */ /* 0x000fe20003f86070 */
[----:B------:R-:W-:Y:S01]  /*2aa0*/  IMAD R12, R10, R13, RZ ;  /* 0x0000000d0a0c7224 */ /* 0x000fe200078e02ff */
[----:B------:R-:W-:Y:S01]  /*2ab0*/  LOP3.LUT R0, R0, R14, RZ, 0xfc, !PT ;  /* 0x0000000e00007212 */ /* 0x000fe200078efcff */
[----:B------:R-:W-:-:S03]  /*2ac0*/  IMAD.MOV.U32 R10, RZ, RZ, RZ ;  /* 0x000000ffff0a7224 */ /* 0x000fc600078e00ff */
[----:B------:R-:W-:Y:S01]  /*2ad0*/  IABS R14, R0 ;  /* 0x00000000000e7213 */ /* 0x000fe20000000000 */
[----:B------:R-:W-:Y:S01]  /*2ae0*/  IMAD.HI.U32 R10, R11, R12, R10 ;  /* 0x0000000c0b0a7227 */ /* 0x000fe200078e000a */
[----:B------:R-:W-:Y:S01]  /*2af0*/  IADD3 R12, R6, -0xc, RZ ;  /* 0xfffffff4060c7810 */ /* 0x000fe20007ffe0ff */
[----:B------:R1:W-:Y:S03]  /*2b00*/  LDGSTS.E [R2+0x1d000], [R26.64], !P2 ;  /* 0x1d0000001a027fae */ /* 0x0003e6000d121844 */
[----:B------:R-:W-:Y:S01]  /*2b10*/  ISETP.GE.U32.AND P6, PT, R12, 0x7fffffb5, PT ;  /* 0x7fffffb50c00780c */ /* 0x000fe20003fc6070 */
[----:B------:R-:W-:Y:S01]  /*2b20*/  IMAD.HI.U32 R12, R10, R14, RZ ;  /* 0x0000000e0a0c7227 */ /* 0x000fe200078e00ff */
[----:B------:R-:W-:Y:S01]  /*2b30*/  IADD3 R16, R6, -0x10, RZ ;  /* 0xfffffff006107810 */ /* 0x000fe20007ffe0ff */
[----:B------:R1:W-:Y:S02]  /*2b40*/  LDGSTS.E [R2+0x1f000], [R22.64], !P3 ;  /* 0x1f00000016027fae */ /* 0x0003e4000d921844 */
[----:B------:R-:W-:-:S04]  /*2b50*/  IMAD.MOV R12, RZ, RZ, -R12 ;  /* 0x000000ffff0c7224 */ /* 0x000fc800078e0a0c */
[----:B------:R-:W-:-:S05]  /*2b60*/  IMAD R14, R13, R12, R14 ;  /* 0x0000000c0d0e7224 */ /* 0x000fca00078e020e */
[----:B------:R-:W-:Y:S02]  /*2b70*/  ISETP.GT.U32.AND P2, PT, R13, R14, PT ;  /* 0x0000000e0d00720c */ /* 0x000fe40003f44070 */
[----:B------:R-:W-:Y:S02]  /*2b80*/  ISETP.GE.U32.AND P0, PT, R16, 0x7fffffb1, PT ;  /* 0x7fffffb11000780c */ /* 0x000fe40003f06070 */
[C---:B------:R-:W-:Y:S02]  /*2b90*/  IADD3 R16, R6.reuse, -0x14, RZ ;  /* 0xffffffec06107810 */ /* 0x040fe40007ffe0ff */
[----:B------:R-:W-:Y:S02]  /*2ba0*/  IADD3 R15, R6, -0x8, RZ ;  /* 0xfffffff8060f7810 */ /* 0x000fe40007ffe0ff */
[C---:B------:R-:W-:Y:S02]  /*2bb0*/  LOP3.LUT R20, R0.reuse, 0x10, RZ, 0xfc, !PT ;  /* 0x0000001000147812 */ /* 0x040fe400078efcff */
[----:B------:R-:W-:-:S02]  /*2bc0*/  LOP3.LUT R11, R0, 0x8, RZ, 0xfc, !PT ;  /* 0x00000008000b7812 */ /* 0x000fc400078efcff */
[----:B------:R-:W-:Y:S01]  /*2bd0*/  ISETP.GE.U32.AND P1, PT, R16, 0x7fffffad, PT ;  /* 0x7fffffad1000780c */ /* 0x000fe20003f26070 */
[----:B------:R-:W-:Y:S01]  /*2be0*/  @!P2 IMAD.IADD R14, R14, 0x1, -R13 ;  /* 0x000000010e0ea824 */ /* 0x000fe200078e0a0d */
[----:B------:R-:W-:Y:S02]  /*2bf0*/  ISETP.GE.U32.AND P5, PT, R15, 0x7fffffb9, PT ;  /* 0x7fffffb90f00780c */ /* 0x000fe40003fa6070 */
[----:B------:R-:W-:Y:S02]  /*2c00*/  IABS R16, R20 ;  /* 0x0000001400107213 */ /* 0x000fe40000000000 */
[----:B------:R-:W-:Y:S02]  /*2c10*/  IABS R15, R11 ;  /* 0x0000000b000f7213 */ /* 0x000fe40000000000 */
[----:B------:R-:W-:Y:S01]  /*2c20*/  ISETP.GE.AND P3, PT, R11, RZ, PT ;  /* 0x000000ff0b00720c */ /* 0x000fe20003f66270 */
[----:B------:R-:W-:Y:S01]  /*2c30*/  IMAD.HI.U32 R11, R10, R16, RZ ;  /* 0x000000100a0b7227 */ /* 0x000fe200078e00ff */
[----:B------:R-:W-:-:S02]  /*2c40*/  ISETP.GT.U32.AND P2, PT, R13, R14, PT ;  /* 0x0000000e0d00720c */ /* 0x000fc40003f44070 */
[----:B------:R-:W-:Y:S01]  /*2c50*/  LOP3.LUT R21, R0, 0x18, RZ, 0xfc, !PT ;  /* 0x0000001800157812 */ /* 0x000fe200078efcff */
[----:B------:R-:W-:-:S03]  /*2c60*/  IMAD.HI.U32 R12, R10, R15, RZ ;  /* 0x0000000f0a0c7227 */ /* 0x000fc600078e00ff */
[----:B------:R-:W-:Y:S01]  /*2c70*/  IABS R17, R21 ;  /* 0x0000001500117213 */ /* 0x000fe20000000000 */
[----:B------:R-:W-:Y:S02]  /*2c80*/  IMAD.MOV R11, RZ, RZ, -R11 ;  /* 0x000000ffff0b7224 */ /* 0x000fe400078e0a0b */
[----:B------:R-:W-:Y:S02]  /*2c90*/  IMAD.MOV R12, RZ, RZ, -R12 ;  /* 0x000000ffff0c7224 */ /* 0x000fe400078e0a0c */
[C---:B------:R-:W-:Y:S02]  /*2ca0*/  IMAD R16, R13.reuse, R11, R16 ;  /* 0x0000000b0d107224 */ /* 0x040fe400078e0210 */
[----:B------:R-:W-:Y:S02]  /*2cb0*/  IMAD R15, R13, R12, R15 ;  /* 0x0000000c0d0f7224 */ /* 0x000fe400078e020f */
[----:B------:R-:W-:Y:S01]  /*2cc0*/  IMAD.HI.U32 R12, R10, R17, RZ ;  /* 0x000000110a0c7227 */ /* 0x000fe200078e00ff */
[----:B-1----:R-:W-:-:S03]  /*2cd0*/  LOP3.LUT R2, R18, 0x60, RZ, 0x3c, !PT ;  /* 0x0000006012027812 */ /* 0x002fc600078e3cff */
[----:B------:R-:W-:Y:S01]  /*2ce0*/  @!P2 IMAD.IADD R14, R14, 0x1, -R13 ;  /* 0x000000010e0ea824 */ /* 0x000fe200078e0a0d */
[----:B------:R-:W-:Y:S01]  /*2cf0*/  ISETP.GT.U32.AND P2, PT, R13, R16, PT ;  /* 0x000000100d00720c */ /* 0x000fe20003f44070 */
[----:B------:R-:W-:-:S04]  /*2d00*/  IMAD.MOV R12, RZ, RZ, -R12 ;  /* 0x000000ffff0c7224 */ /* 0x000fc800078e0a0c */
[----:B------:R-:W-:-:S08]  /*2d10*/  IMAD R17, R13, R12, R17 ;  /* 0x0000000c0d117224 */ /* 0x000fd000078e0211 */
[----:B------:R-:W-:-:S05]  /*2d20*/  @!P2 IMAD.IADD R16, R16, 0x1, -R13 ;  /* 0x000000011010a824 */ /* 0x000fca00078e0a0d */
[----:B------:R-:W-:-:S13]  /*2d30*/  ISETP.GT.U32.AND P2, PT, R13, R16, PT ;  /* 0x000000100d00720c */ /* 0x000fda0003f44070 */
[----:B------:R-:W-:Y:S01]  /*2d40*/  @!P2 IMAD.IADD R16, R16, 0x1, -R13 ;  /* 0x000000011010a824 */ /* 0x000fe200078e0a0d */
[----:B------:R-:W-:Y:S01]  /*2d50*/  ISETP.GE.AND P2, PT, R21, RZ, PT ;  /* 0x000000ff1500720c */ /* 0x000fe20003f46270 */
[----:B-----5:R1:W-:Y:S04]  /*2d60*/  LDGSTS.E [R2+0x1800], [R4.64], !P4 ;  /* 0x0180000004027fae */ /* 0x0203e8000e121844 */
[----:B-1----:R-:W2:Y:S04]  /*2d70*/  LDL.64 R4, [R1+0x1a8] ;  /* 0x0001a80001047983 */ /* 0x002ea80000100a00 */
[----:B----4-:R1:W-:Y:S04]  /*2d80*/  LDGSTS.E [R2+0x3800], [R24.64], !P5 ;  /* 0x0380000018027fae */ /* 0x0103e8000e921844 */
[----:B------:R3:W-:Y:S01]  /*2d90*/  LDGSTS.E [R2+0x5800], [R28.64], !P6 ;  /* 0x058000001c027fae */ /* 0x0007e2000f121844 */
[----:B------:R-:W-:-:S02]  /*2da0*/  ISETP.GT.U32.AND P6, PT, R13, R17, PT ;  /* 0x000000110d00720c */ /* 0x000fc40003fc4070 */
[----:B------:R-:W-:-:S11]  /*2db0*/  ISETP.GE.AND P5, PT, R0, RZ, PT ;  /* 0x000000ff0000720c */ /* 0x000fd60003fa6270 */
[----:B------:R-:W-:Y:S02]  /*2dc0*/  @!P6 IMAD.IADD R17, R17, 0x1, -R13 ;  /* 0x000000011111e824 */ /* 0x000fe400078e0a0d */
[----:B------:R-:W-:-:S03]  /*2dd0*/  @!P5 IMAD.MOV R14, RZ, RZ, -R14 ;  /* 0x000000ffff0ed224 */ /* 0x000fc600078e0a0e */
[----:B------:R-:W-:Y:S02]  /*2de0*/  ISETP.GT.U32.AND P6, PT, R13, R17, PT ;  /* 0x000000110d00720c */ /* 0x000fe40003fc4070 */
[----:B------:R-:W-:Y:S02]  /*2df0*/  ISETP.GE.AND P5, PT, R20, RZ, PT ;  /* 0x000000ff1400720c */ /* 0x000fe40003fa6270 */
[----:B---3--:R-:W-:Y:S01]  /*2e00*/  IADD3 R28, R6, -0x18, RZ ;  /* 0xffffffe8061c7810 */ /* 0x008fe20007ffe0ff */
[----:B------:R-:W-:Y:S08]  /*2e10*/  STL [R1+0x5e8], R14 ;  /* 0x0005e80e01007387 */ /* 0x000ff00000100800 */
[----:B------:R-:W-:-:S02]  /*2e20*/  @!P6 IMAD.IADD R17, R17, 0x1, -R13 ;  /* 0x000000011111e824 */ /* 0x000fc400078e0a0d */
[----:B------:R-:W-:Y:S02]  /*2e30*/  @!P5 IMAD.MOV R16, RZ, RZ, -R16 ;  /* 0x000000ffff10d224 */ /* 0x000fe400078e0a10 */
[----:B------:R-:W-:Y:S01]  /*2e40*/  @!P2 IMAD.MOV R17, RZ, RZ, -R17 ;  /* 0x000000ffff11a224 */ /* 0x000fe200078e0a11 */
[----:B------:R-:W-:-:S04]  /*2e50*/  ISETP.GE.U32.AND P5, PT, R28, 0x7fffffa9, PT ;  /* 0x7fffffa91c00780c */ /* 0x000fc80003fa6070 */
[----:B------:R3:W-:Y:S04]  /*2e60*/  STL.64 [R1+0x5f0], R16 ;  /* 0x0005f01001007387 */ /* 0x0007e80000100a00 */
[----:B------:R-:W4:Y:S01]  /*2e70*/  LDL.64 R28, [R1+0x1b0] ;  /* 0x0001b000011c7983 */ /* 0x000f220000100a00 */
[----:B------:R-:W-:Y:S02]  /*2e80*/  ISETP.GT.U32.AND P4, PT, R13, R15, PT ;  /* 0x0000000f0d00720c */ /* 0x000fe40003f84070 */
[C---:B------:R-:W-:Y:S02]  /*2e90*/  LOP3.LUT R23, R0.reuse, 0x20, RZ, 0xfc, !PT ;  /* 0x0000002000177812 */ /* 0x040fe400078efcff */
[----:B------:R-:W-:Y:S02]  /*2ea0*/  LOP3.LUT R26, R0, 0x28, RZ, 0xfc, !PT ;  /* 0x00000028001a7812 */ /* 0x000fe400078efcff */
[----:B------:R-:W-:Y:S01]  /*2eb0*/  IABS R18, R23 ;  /* 0x0000001700127213 */ /* 0x000fe20000000000 */
[----:B---3--:R-:W3:Y:S01]  /*2ec0*/  LDL.64 R16, [R1+0x1c0] ;  /* 0x0001c00001107983 */ /* 0x008ee20000100a00 */
[----:B------:R-:W-:-:S05]  /*2ed0*/  IABS R19, R26 ;  /* 0x0000001a00137213 */ /* 0x000fca0000000000 */
[----:B------:R-:W-:-:S05]  /*2ee0*/  @!P4 IMAD.IADD R15, R15, 0x1, -R13 ;  /* 0x000000010f0fc824 */ /* 0x000fca00078e0a0d */
[----:B------:R-:W-:Y:S01]  /*2ef0*/  ISETP.GT.U32.AND P4, PT, R13, R15, PT ;  /* 0x0000000f0d00720c */ /* 0x000fe20003f84070 */
[----:B------:R-:W-:-:S04]  /*2f00*/  IMAD.HI.U32 R11, R10, R18, RZ ;  /* 0x000000120a0b7227 */ /* 0x000fc800078e00ff */
[----:B------:R-:W-:-:S04]  /*2f10*/  IMAD.HI.U32 R12, R10, R19, RZ ;  /* 0x000000130a0c7227 */ /* 0x000fc800078e00ff */
[----:B------:R-:W-:Y:S02]  /*2f20*/  IMAD.MOV R11, RZ, RZ, -R11 ;  /* 0x000000ffff0b7224 */ /* 0x000fe400078e0a0b */
[----:B------:R-:W-:Y:S02]  /*2f30*/  IMAD.MOV R12, RZ, RZ, -R12 ;  /* 0x000000ffff0c7224 */ /* 0x000fe400078e0a0c */
[C---:B------:R-:W-:Y:S01]  /*2f40*/  IMAD R18, R13.reuse, R11, R18 ;  /* 0x0000000b0d127224 */ /* 0x040fe200078e0212 */
[----:B-1----:R-:W-:Y:S01]  /*2f50*/  LOP3.LUT R24, R0, 0x30, RZ, 0xfc, !PT ;  /* 0x0000003000187812 */ /* 0x002fe200078efcff */
[----:B------:R-:W-:Y:S02]  /*2f60*/  IMAD R19, R13, R12, R19 ;  /* 0x0000000c0d137224 */ /* 0x000fe400078e0213 */
[----:B------:R-:W-:Y:S01]  /*2f70*/  @!P4 IMAD.IADD R15, R15, 0x1, -R13 ;  /* 0x000000010f0fc824 */ /* 0x000fe200078e0a0d */
[C---:B------:R-:W-:Y:S02]  /*2f80*/  ISETP.GT.U32.AND P4, PT, R13.reuse, R18, PT ;  /* 0x000000120d00720c */ /* 0x040fe40003f84070 */
[----:B------:R-:W-:Y:S01]  /*2f90*/  IABS R20, R24 ;  /* 0x0000001800147213 */ /* 0x000fe20000000000 */
[----:B------:R-:W-:Y:S01]  /*2fa0*/  @!P3 IMAD.MOV R15, RZ, RZ, -R15 ;  /* 0x000000ffff0fb224 */ /* 0x000fe200078e0a0f */
[----:B------:R-:W-:-:S02]  /*2fb0*/  ISETP.GT.U32.AND P3, PT, R13, R19, PT ;  /* 0x000000130d00720c */ /* 0x000fc40003f64070 */
[----:B------:R-:W-:Y:S01]  /*2fc0*/  LOP3.LUT R25, R0, 0x38, RZ, 0xfc, !PT ;  /* 0x0000003800197812 */ /* 0x000fe200078efcff */
[----:B------:R-:W-:-:S03]  /*2fd0*/  IMAD.HI.U32 R11, R10, R20, RZ ;  /* 0x000000140a0b7227 */ /* 0x000fc600078e00ff */
[----:B------:R-:W-:Y:S01]  /*2fe0*/  IABS R12, R25 ;  /* 0x00000019000c7213 */ /* 0x000fe20000000000 */
[----:B------:R-:W-:Y:S02]  /*2ff0*/  IMAD.MOV R11, RZ, RZ, -R11 ;  /* 0x000000ffff0b7224 */ /* 0x000fe400078e0a0b */
[--C-:B------:R-:W-:Y:S01]  /*3000*/  @!P4 IMAD.IADD R18, R18, 0x1, -R13.reuse ;  /* 0x000000011212c824 */ /* 0x100fe200078e0a0d */
[----:B------:R-:W-:Y:S01]  /*3010*/  LOP3.LUT R27, R0, 0x40, RZ, 0xfc, !PT ;  /* 0x00000040001b7812 */ /* 0x000fe200078efcff */
[----:B------:R-:W-:Y:S02]  /*3020*/  IMAD R20, R13, R11, R20 ;  /* 0x0000000b0d147224 */ /* 0x000fe400078e0214 */
[----:B------:R-:W-:Y:S02]  /*3030*/  @!P3 IMAD.IADD R19, R19, 0x1, -R13 ;  /* 0x000000011313b824 */ /* 0x000fe400078e0a0d */
[----:B------:R-:W-:Y:S01]  /*3040*/  IMAD.MOV.U32 R21, RZ, RZ, R12 ;  /* 0x000000ffff157224 */ /* 0x000fe200078e000c */
[----:B------:R-:W-:-:S02]  /*3050*/  ISETP.GT.U32.AND P4, PT, R13, R18, PT ;  /* 0x000000120d00720c */ /* 0x000fc40003f84070 */
[----:B------:R-:W-:Y:S01]  /*3060*/  IABS R22, R27 ;  /* 0x0000001b00167213 */ /* 0x000fe20000000000 */
[C---:B------:R-:W-:Y:S01]  /*3070*/  IMAD.HI.U32 R11, R10.reuse, R21, RZ ;  /* 0x000000150a0b7227 */ /* 0x040fe200078e00ff */
[C---:B------:R-:W-:Y:S02]  /*3080*/  ISETP.GT.U32.AND P6, PT, R13.reuse, R20, PT ;  /* 0x000000140d00720c */ /* 0x040fe40003fc4070 */
[----:B------:R-:W-:Y:S01]  /*3090*/  ISETP.GT.U32.AND P3, PT, R13, R19, PT ;  /* 0x000000130d00720c */ /* 0x000fe20003f64070 */
[----:B------:R-:W-:Y:S01]  /*30a0*/  IMAD.HI.U32 R12, R10, R22, RZ ;  /* 0x000000160a0c7227 */ /* 0x000fe200078e00ff */
[----:B------:R-:W-:-:S03]  /*30b0*/  ISETP.GE.AND P2, PT, R23, RZ, PT ;  /* 0x000000ff1700720c */ /* 0x000fc60003f46270 */
[----:B------:R-:W-:Y:S02]  /*30c0*/  IMAD.MOV R11, RZ, RZ, -R11 ;  /* 0x000000ffff0b7224 */ /* 0x000fe400078e0a0b */
[----:B------:R-:W-:Y:S02]  /*30d0*/  IMAD.MOV R12, RZ, RZ, -R12 ;  /* 0x000000ffff0c7224 */ /* 0x000fe400078e0a0c */
[C---:B------:R-:W-:Y:S02]  /*30e0*/  IMAD R21, R13.reuse, R11, R21 ;  /* 0x0000000b0d157224 */ /* 0x040fe400078e0215 */
[--C-:B------:R-:W-:Y:S01]  /*30f0*/  @!P4 IMAD.IADD R18, R18, 0x1, -R13.reuse ;  /* 0x000000011212c824 */ /* 0x100fe200078e0a0d */
[----:B------:R-:W-:Y:S01]  /*3100*/  ISETP.GE.AND P4, PT, R26, RZ, PT ;  /* 0x000000ff1a00720c */ /* 0x000fe20003f86270 */
[----:B------:R-:W-:Y:S02]  /*3110*/  @!P6 IMAD.IADD R20, R20, 0x1, -R13 ;  /* 0x000000011414e824 */ /* 0x000fe400078e0a0d */
[----:B------:R-:W-:-:S02]  /*3120*/  IMAD R22, R13, R12, R22 ;  /* 0x0000000c0d167224 */ /* 0x000fc400078e0216 */
[----:B------:R-:W-:Y:S01]  /*3130*/  @!P3 IMAD.IADD R19, R19, 0x1, -R13 ;  /* 0x000000011313b824 */ /* 0x000fe200078e0a0d */
[C---:B------:R-:W-:Y:S01]  /*3140*/  ISETP.GT.U32.AND P3, PT, R13.reuse, R21, PT ;  /* 0x000000150d00720c */ /* 0x040fe20003f64070 */
[----:B------:R-:W-:Y:S01]  /*3150*/  @!P2 IMAD.MOV R18, RZ, RZ, -R18 ;  /* 0x000000ffff12a224 */ /* 0x000fe200078e0a12 */
[C---:B------:R-:W-:Y:S02]  /*3160*/  ISETP.GT.U32.AND P6, PT, R13.reuse, R20, PT ;  /* 0x000000140d00720c */ /* 0x040fe40003fc4070 */
[----:B------:R-:W-:Y:S02]  /*3170*/  ISETP.GT.U32.AND P2, PT, R13, R22, PT ;  /* 0x000000160d00720c */ /* 0x000fe40003f44070 */
[----:B------:R-:W-:Y:S02]  /*3180*/  IADD3 R11, R6, -0x1c, RZ ;  /* 0xffffffe4060b7810 */ /* 0x000fe40007ffe0ff */
[----:B------:R-:W-:Y:S01]  /*3190*/  LOP3.LUT R9, R0, 0x50, RZ, 0xfc, !PT ;  /* 0x0000005000097812 */ /* 0x000fe200078efcff */
[----:B------:R-:W-:Y:S01]  /*31a0*/  @!P4 IMAD.MOV R19, RZ, RZ, -R19 ;  /* 0x000000ffff13c224 */ /* 0x000fe200078e0a13 */
[----:B------:R-:W-:-:S02]  /*31b0*/  ISETP.GE.U32.AND P4, PT, R11, 0x7fffffa5, PT ;  /* 0x7fffffa50b00780c */ /* 0x000fc40003f86070 */
[----:B------:R-:W-:Y:S01]  /*31c0*/  IABS R11, R9 ;  /* 0x00000009000b7213 */ /* 0x000fe20000000000 */
[--C-:B------:R-:W-:Y:S01]  /*31d0*/  @!P3 IMAD.IADD R21, R21, 0x1, -R13.reuse ;  /* 0x000000011515b824 */ /* 0x100fe200078e0a0d */
[----:B------:R-:W-:Y:S01]  /*31e0*/  LOP3.LUT R26, R0, 0x48, RZ, 0xfc, !PT ;  /* 0x00000048001a7812 */ /* 0x000fe200078efcff */
[--C-:B------:R-:W-:Y:S01]  /*31f0*/  @!P6 IMAD.IADD R20, R20, 0x1, -R13.reuse ;  /* 0x000000011414e824 */ /* 0x100fe200078e0a0d */
[----:B------:R-:W-:Y:S01]  /*3200*/  ISETP.GE.AND P6, PT, R24, RZ, PT ;  /* 0x000000ff1800720c */ /* 0x000fe20003fc6270 */
[----:B------:R-:W-:Y:S01]  /*3210*/  @!P2 IMAD.IADD R22, R22, 0x1, -R13 ;  /* 0x000000011616a824 */ /* 0x000fe200078e0a0d */
[----:B------:R-:W-:Y:S01]  /*3220*/  ISETP.GT.U32.AND P2, PT, R13, R21, PT ;  /* 0x000000150d00720c */ /* 0x000fe20003f44070 */
[----:B------:R-:W-:Y:S01]  /*3230*/  IMAD.MOV.U32 R24, RZ, RZ, R11 ;  /* 0x000000ffff187224 */ /* 0x000fe200078e000b */
[----:B------:R-:W-:Y:S02]  /*3240*/  IABS R23, R26 ;  /* 0x0000001a00177213 */ /* 0x000fe40000000000 */
[----:B------:R-:W-:Y:S01]  /*3250*/  ISETP.GE.AND P3, PT, R25, RZ, PT ;  /* 0x000000ff1900720c */ /* 0x000fe20003f66270 */
[----:B------:R-:W-:Y:S01]  /*3260*/  IMAD.HI.U32 R12, R10, R24, RZ ;  /* 0x000000180a0c7227 */ /* 0x000fe200078e00ff */
[----:B------:R-:W-:-:S03]  /*3270*/  LOP3.LUT R8, R0, 0x58, RZ, 0xfc, !PT ;  /* 0x0000005800087812 */ /* 0x000fc600078efcff */
[----:B------:R-:W-:Y:S01]  /*3280*/  IMAD.HI.U32 R11, R10, R23, RZ ;  /* 0x000000170a0b7227 */ /* 0x000fe200078e00ff */
[----:B------:R-:W-:-:S03]  /*3290*/  IABS R25, R8 ;  /* 0x0000000800197213 */ /* 0x000fc60000000000 */
[----:B------:R-:W-:Y:S02]  /*32a0*/  IMAD.MOV R12, RZ, RZ, -R12 ;  /* 0x000000ffff0c7224 */ /* 0x000fe400078e0a0c */
[----:B------:R-:W-:Y:S02]  /*32b0*/  IMAD.MOV R11, RZ, RZ, -R11 ;  /* 0x000000ffff0b7224 */ /* 0x000fe400078e0a0b */
[----:B------:R-:W-:Y:S01]  /*32c0*/  IMAD R24, R13, R12, R24 ;  /* 0x0000000c0d187224 */ /* 0x000fe200078e0218 */
[----:B------:R-:W-:Y:S01]  /*32d0*/  IADD3 R12, R6, -0x20, RZ ;  /* 0xffffffe0060c7810 */ /* 0x000fe20007ffe0ff */
[----:B------:R-:W-:Y:S01]  /*32e0*/  @!P2 IMAD.IADD R21, R21, 0x1, -R13 ;  /* 0x000000011515a824 */ /* 0x000fe200078e0a0d */
[----:B------:R-:W-:Y:S01]  /*32f0*/  LOP3.LUT R14, R0, 0x60, RZ, 0xfc, !PT ;  /* 0x00000060000e7812 */ /* 0x000fe200078efcff */
[----:B------:R-:W-:Y:S02]  /*3300*/  IMAD R23, R13, R11, R23 ;  /* 0x0000000b0d177224 */ /* 0x000fe400078e0217 */
[----:B------:R-:W-:-:S04]  /*3310*/  IMAD.HI.U32 R11, R10, R25, RZ ;  /* 0x000000190a0b7227 */ /* 0x000fc800078e00ff */
[----:B------:R-:W-:Y:S01]  /*3320*/  @!P3 IMAD.MOV R21, RZ, RZ, -R21 ;  /* 0x000000ffff15b224 */ /* 0x000fe200078e0a15 */
[----:B------:R-:W-:Y:S01]  /*3330*/  ISETP.GE.U32.AND P3, PT, R12, 0x7fffffa1, PT ;  /* 0x7fffffa10c00780c */ /* 0x000fe20003f66070 */
[----:B------:R-:W-:Y:S01]  /*3340*/  IMAD.MOV R11, RZ, RZ, -R11 ;  /* 0x000000ffff0b7224 */ /* 0x000fe200078e0a0b */
[----:B------:R-:W-:Y:S01]  /*3350*/  IABS R12, R14 ;  /* 0x0000000e000c7213 */ /* 0x000fe20000000000 */
[----:B------:R-:W-:Y:S01]  /*3360*/  @!P6 IMAD.MOV R20, RZ, RZ, -R20 ;  /* 0x000000ffff14e224 */ /* 0x000fe200078e0a14 */
[----:B------:R-:W-:Y:S01]  /*3370*/  ISETP.GE.AND P6, PT, R27, RZ, PT ;  /* 0x000000ff1b00720c */ /* 0x000fe20003fc6270 */
[C---:B------:R-:W-:Y:S01]  /*3380*/  IMAD R25, R13.reuse, R11, R25 ;  /* 0x0000000b0d197224 */ /* 0x040fe200078e0219 */
[----:B------:R-:W-:Y:S01]  /*3390*/  ISETP.GT.U32.AND P2, PT, R13, R23, PT ;  /* 0x000000170d00720c */ /* 0x000fe20003f44070 */
[----:B------:R-:W-:Y:S01]  /*33a0*/  IMAD.MOV.U32 R11, RZ, RZ, R12 ;  /* 0x000000ffff0b7224 */ /* 0x000fe200078e000c */
[----:B------:R-:W-:-:S11]  /*33b0*/  LOP3.LUT R3, R0, 0x78, RZ, 0xfc, !PT ;  /* 0x0000007800037812 */ /* 0x000fd600078efcff */
[----:B------:R-:W-:Y:S01]  /*33c0*/  @!P2 IMAD.IADD R23, R23, 0x1, -R13 ;  /* 0x000000011717a824 */ /* 0x000fe200078e0a0d */
[----:B------:R-:W-:-:S13]  /*33d0*/  ISETP.GT.U32.AND P2, PT, R13, R25, PT ;  /* 0x000000190d00720c */ /* 0x000fda0003f44070 */
[----:B------:R-:W-:-:S05]  /*33e0*/  @!P2 IMAD.IADD R25, R25, 0x1, -R13 ;  /* 0x000000011919a824 */ /* 0x000fca00078e0a0d */
[----:B------:R-:W-:-:S13]  /*33f0*/  ISETP.GT.U32.AND P2, PT, R13, R25, PT ;  /* 0x000000190d00720c */ /* 0x000fda0003f44070 */
[----:B------:R-:W-:Y:S01]  /*3400*/  @!P2 IMAD.IADD R25, R25, 0x1, -R13 ;  /* 0x000000011919a824 */ /* 0x000fe200078e0a0d */
[----:B------:R-:W-:Y:S01]  /*3410*/  ISETP.GE.AND P2, PT, R8, RZ, PT ;  /* 0x000000ff0800720c */ /* 0x000fe20003f46270 */
[----:B--2---:R1:W-:Y:S01]  /*3420*/  LDGSTS.E [R2+0x7800], [R4.64], !P0 ;  /* 0x0780000004027fae */ /* 0x0043e2000c121844 */
[----:B------:R-:W-:Y:S02]  /*3430*/  ISETP.GT.U32.AND P0, PT, R13, R22, PT ;  /* 0x000000160d00720c */ /* 0x000fe40003f04070 */
[C---:B-1----:R-:W-:Y:S02]  /*3440*/  LOP3.LUT R5, R0.reuse, 0x68, RZ, 0xfc, !PT ;  /* 0x0000006800057812 */ /* 0x042fe400078efcff */
[----:B------:R-:W-:Y:S01]  /*3450*/  LOP3.LUT R4, R0, 0x70, RZ, 0xfc, !PT ;  /* 0x0000007000047812 */ /* 0x000fe200078efcff */
[----:B------:R-:W-:-:S03]  /*3460*/  IMAD.HI.U32 R0, R10, R11, RZ ;  /* 0x0000000b0a007227 */ /* 0x000fc600078e00ff */
[----:B------:R-:W-:-:S05]  /*3470*/  IABS R27, R4 ;  /* 0x00000004001b7213 */ /* 0x000fca0000000000 */
[----:B------:R-:W-:Y:S02]  /*3480*/  @!P0 IMAD.IADD R22, R22, 0x1, -R13 ;  /* 0x0000000116168824 */ /* 0x000fe400078e0a0d */
[----:B------:R-:W-:Y:S01]  /*3490*/  IMAD.MOV R0, RZ, RZ, -R0 ;  /* 0x000000ffff007224 */ /* 0x000fe200078e0a00 */
[----:B------:R-:W-:Y:S01]  /*34a0*/  IABS R12, R5 ;  /* 0x00000005000c7213 */ /* 0x000fe20000000000 */
[----:B------:R-:W-:Y:S01]  /*34b0*/  @!P6 IMAD.MOV R22, RZ, RZ, -R22 ;  /* 0x000000ffff16e224 */ /* 0x000fe200078e0a16 */
[C---:B------:R-:W-:Y:S01]  /*34c0*/  ISETP.GT.U32.AND P0, PT, R13.reuse, R24, PT ;  /* 0x000000180d00720c */ /* 0x040fe20003f04070 */
[----:B------:R-:W-:Y:S01]  /*34d0*/  IMAD R0, R13, R0, R11 ;  /* 0x000000000d007224 */ /* 0x000fe200078e020b */
[----:B------:R-:W-:Y:S01]  /*34e0*/  ISETP.GE.AND P6, PT, R26, RZ, PT ;  /* 0x000000ff1a00720c */ /* 0x000fe20003fc6270 */
[----:B------:R-:W-:Y:S01]  /*34f0*/  IMAD.MOV.U32 R11, RZ, RZ, R27 ;  /* 0x000000ffff0b7224 */ /* 0x000fe200078e001b */
[----:B------:R-:W-:Y:S01]  /*3500*/  IABS R26, R3 ;  /* 0x00000003001a7213 */ /* 0x000fe20000000000 */
[----:B------:R-:W-:-:S08]  /*3510*/  IMAD.HI.U32 R27, R10, R12, RZ ;  /* 0x0000000c0a1b7227 */ /* 0x000fd000078e00ff */
[----:B------:R-:W-:-:S05]  /*3520*/  @!P0 IMAD.IADD R24, R24, 0x1, -R13 ;  /* 0x0000000118188824 */ /* 0x000fca00078e0a0d */
[----:B------:R-:W-:Y:S01]  /*3530*/  ISETP.GT.U32.AND P0, PT, R13, R24, PT ;  /* 0x000000180d00720c */ /* 0x000fe20003f04070 */
[----:B----4-:R1:W-:Y:S02]  /*3540*/  LDGSTS.E [R2+0x9800], [R28.64], !P1 ;  /* 0x098000001c027fae */ /* 0x0103e4000c921844 */
[----:B-1----:R-:W-:-:S04]  /*3550*/  IMAD.HI.U32 R29, R10, R11, RZ ;  /* 0x0000000b0a1d7227 */ /* 0x002fc800078e00ff */
[----:B------:R-:W-:-:S04]  /*3560*/  IMAD.HI.U32 R28, R10, R26, RZ ;  /* 0x0000001a0a1c7227 */ /* 0x000fc800078e00ff */
[----:B------:R-:W-:Y:S02]  /*3570*/  IMAD.MOV R10, RZ, RZ, -R27 ;  /* 0x000000ffff0a7224 */ /* 0x000fe400078e0a1b */
[----:B------:R-:W-:Y:S02]  /*3580*/  IMAD.MOV R27, RZ, RZ, -R29 ;  /* 0x000000ffff1b7224 */ /* 0x000fe400078e0a1d */
[----:B------:R-:W-:Y:S02]  /*3590*/  IMAD.MOV R28, RZ, RZ, -R28 ;  /* 0x000000ffff1c7224 */ /* 0x000fe400078e0a1c */
[C---:B------:R-:W-:Y:S02]  /*35a0*/  IMAD R10, R13.reuse, R10, R12 ;  /* 0x0000000a0d0a7224 */ /* 0x040fe400078e020c */
[C---:B------:R-:W-:Y:S02]  /*35b0*/  IMAD R11, R13.reuse, R27, R11 ;  /* 0x0000001b0d0b7224 */ /* 0x040fe400078e020b */
[----:B------:R-:W-:-:S02]  /*35c0*/  IMAD R12, R13, R28, R26 ;  /* 0x0000001c0d0c7224 */ /* 0x000fc400078e021a */
[----:B------:R-:W2:Y:S01]  /*35d0*/  LDL.64 R26, [R1+0x1b8] ;  /* 0x0001b800011a7983 */ /* 0x000ea20000100a00 */
[----:B------:R-:W-:Y:S01]  /*35e0*/  @!P0 IMAD.IADD R24, R24, 0x1, -R13 ;  /* 0x0000000118188824 */ /* 0x000fe200078e0a0d */
[----:B------:R-:W-:Y:S02]  /*35f0*/  ISETP.GE.AND P0, PT, R9, RZ, PT ;  /* 0x000000ff0900720c */ /* 0x000fe40003f06270 */
[----:B------:R-:W4:Y:S04]  /*3600*/  LDL.64 R28, [R1+0x1c8] ;  /* 0x0001c800011c7983 */ /* 0x000f280000100a00 */
[----:B------:R-:W5:Y:S01]  /*3610*/  LDL.64 R8, [R1+0x1d0] ;  /* 0x0001d00001087983 */ /* 0x000f620000100a00 */
[----:B------:R-:W-:-:S13]  /*3620*/  ISETP.GT.U32.AND P1, PT, R13, R23, PT ;  /* 0x000000170d00720c */ /* 0x000fda0003f24070 */
[----:B------:R-:W-:Y:S01]  /*3630*/  @!P1 IMAD.IADD R23, R23, 0x1, -R13 ;  /* 0x0000000117179824 */ /* 0x000fe200078e0a0d */
[----:B------:R-:W-:Y:S01]  /*3640*/  ISETP.GT.U32.AND P1, PT, R13, R0, PT ;  /* 0x000000000d00720c */ /* 0x000fe20003f24070 */
[----:B------:R-:W-:-:S12]  /*3650*/  @!P2 IMAD.MOV R25, RZ, RZ, -R25 ;  /* 0x000000ffff19a224 */ /* 0x000fd800078e0a19 */
[----:B------:R-:W-:Y:S01]  /*3660*/  @!P1 IMAD.IADD R0, R0, 0x1, -R13 ;  /* 0x0000000100009824 */ /* 0x000fe200078e0a0d */
[----:B--2---:R1:W-:Y:S04]  /*3670*/  LDGSTS.E [R2+0xb800], [R26.64], !P5 ;  /* 0x0b8000001a027fae */ /* 0x0043e8000e921844 */
[----:B------:R-:W-:Y:S01]  /*3680*/  ISETP.GT.U32.AND P5, PT, R13, R0, PT ;  /* 0x000000000d00720c */ /* 0x000fe20003fa4070 */
[----:B---3--:R2:W-:Y:S04]  /*3690*/  LDGSTS.E [R2+0xd800], [R16.64], !P4 ;  /* 0x0d80000010027fae */ /* 0x0085e8000e121844 */
[----:B----4-:R3:W-:Y:S01]  /*36a0*/  LDGSTS.E [R2+0xf800], [R28.64], !P3 ;  /* 0x0f8000001c027fae */ /* 0x0107e2000d921844 */
[----:B-1----:R-:W-:-:S04]  /*36b0*/  IADD3 R26, R6, -0x24, RZ ;  /* 0xffffffdc061a7810 */ /* 0x002fc80007ffe0ff */
[----:B------:R-:W-:-:S03]  /*36c0*/  ISETP.GE.U32.AND P2, PT, R26, 0x7fffff9d, PT ;  /* 0x7fffff9d1a00780c */ /* 0x000fc60003f46070 */
[----:B------:R-:W-:Y:S01]  /*36d0*/  @!P5 IMAD.IADD R0, R0, 0x1, -R13 ;  /* 0x000000010000d824 */ /* 0x000fe200078e0a0d */
[----:B--2---:R-:W2:Y:S01]  /*36e0*/  LDL.LU.64 R16, [R1+0x5f0] ;  /* 0x0005f00001107983 */ /* 0x004ea20000300a00 */
[----:B------:R-:W-:-:S03]  /*36f0*/  ISETP.GE.AND P5, PT, R14, RZ, PT ;  /* 0x000000ff0e00720c */ /* 0x000fc60003fa6270 */
[----:B------:R-:W4:Y:S05]  /*3700*/  LDL.LU R14, [R1+0x5e8] ;  /* 0x0005e800010e7983 */ /* 0x000f2a0000300800 */
[----:B-----5:R1:W-:Y:S04]  /*3710*/  LDGSTS.E [R2+0x11800], [R8.64], !P2 ;  /* 0x1180000008027fae */ /* 0x0203e8000d121844 */
[----:B-1----:R-:W5:Y:S04]  /*3720*/  LDL.64 R8, [R1+0x1e8] ;  /* 0x0001e80001087983 */ /* 0x002f680000100a00 */
[----:B-----5:R1:W-:Y:S04]  /*3730*/  STL.64 [R1+0x5d8], R8 ;  /* 0x0005d80801007387 */ /* 0x0203e80000100a00 */
[----:B-1----:R-:W5:Y:S01]  /*3740*/  LDL.64 R8, [R1+0x1e0] ;  /* 0x0001e00001087983 */ /* 0x002f620000100a00 */
[----:B------:R-:W-:-:S02]  /*3750*/  ISETP.GT.U32.AND P1, PT, R13, R10, PT ;  /* 0x0000000a0d00720c */ /* 0x000fc40003f24070 */
[----:B------:R-:W-:Y:S01]  /*3760*/  IADD3 R26, R6, -0x28, RZ ;  /* 0xffffffd8061a7810 */ /* 0x000fe20007ffe0ff */
[----:B-----5:R1:W-:Y:S04]  /*3770*/  STL.64 [R1+0x5e0], R8 ;  /* 0x0005e00801007387 */ /* 0x0203e80000100a00 */
[----:B-1----:R-:W5:Y:S06]  /*3780*/  LDL.64 R8, [R1+0x1d8] ;  /* 0x0001d80001087983 */ /* 0x002f6c0000100a00 */
[----:B------:R-:W-:Y:S01]  /*3790*/  @!P1 IMAD.IADD R10, R10, 0x1, -R13 ;  /* 0x000000010a0a9824 */ /* 0x000fe200078e0a0d */
[----:B------:R-:W-:-:S02]  /*37a0*/  ISETP.GE.U32.AND P1, PT, R26, 0x7fffff99, PT ;  /* 0x7fffff991a00780c */ /* 0x000fc40003f26070 */
[----:B------:R-:W-:-:S04]  /*37b0*/  IADD3 R26, R6, -0x2c, RZ ;  /* 0xffffffd4061a7810 */ /* 0x000fc80007ffe0ff */
[----:B------:R-:W-:-:S07]  /*37c0*/  ISETP.GE.U32.AND P2, PT, R26, 0x7fffff95, PT ;  /* 0x7fffff951a00780c */ /* 0x000fce0003f46070 */
[----:B-----5:R1:W-:Y:S04]  /*37d0*/  LDGSTS.E [R2+0x13800], [R8.64], !P1 ;  /* 0x1380000008027fae */ /* 0x0203e8000c921844 */
[----:B-1----:R-:W5:Y:S01]  /*37e0*/  LDL.LU.64 R8, [R1+0x5e0] ;  /* 0x0005e00001087983 */ /* 0x002f620000300a00 */
[----:B------:R-:W-:Y:S01]  /*37f0*/  @!P6 IMAD.MOV R23, RZ, RZ, -R23 ;  /* 0x000000ffff17e224 */ /* 0x000fe200078e0a17 */
[C---:B------:R-:W-:Y:S01]  /*3800*/  ISETP.GT.U32.AND P6, PT, R13.reuse, R11, PT ;  /* 0x0000000b0d00720c */ /* 0x040fe20003fc4070 */
[----:B------:R-:W-:Y:S01]  /*3810*/  @!P0 IMAD.MOV R24, RZ, RZ, -R24 ;  /* 0x000000ffff188224 */ /* 0x000fe200078e0a18 */
[C---:B------:R-:W-:Y:S02]  /*3820*/  ISETP.GT.U32.AND P0, PT, R13.reuse, R12, PT ;  /* 0x0000000c0d00720c */ /* 0x040fe40003f04070 */
[----:B------:R-:W-:Y:S01]  /*3830*/  ISETP.GT.U32.AND P4, PT, R13, R10, PT ;  /* 0x0000000a0d00720c */ /* 0x000fe20003f84070 */
[----:B------:R-:W-:-:S08]  /*3840*/  @!P5 IMAD.MOV R0, RZ, RZ, -R0 ;  /* 0x000000ffff00d224 */ /* 0x000fd000078e0a00 */
[--C-:B------:R-:W-:Y:S02]  /*3850*/  @!P6 IMAD.IADD R11, R11, 0x1, -R13.reuse ;  /* 0x000000010b0be824 */ /* 0x100fe400078e0a0d */
[--C-:B------:R-:W-:Y:S01]  /*3860*/  @!P0 IMAD.IADD R12, R12, 0x1, -R13.reuse ;  /* 0x000000010c0c8824 */ /* 0x100fe200078e0a0d */
[----:B------:R-:W-:Y:S02]  /*3870*/  ISETP.GE.AND P6, PT, R5, RZ, PT ;  /* 0x000000ff0500720c */ /* 0x000fe40003fc6270 */
[C---:B------:R-:W-:Y:S02]  /*3880*/  ISETP.GT.U32.AND P0, PT, R13.reuse, R11, PT ;  /* 0x0000000b0d00720c */ /* 0x040fe40003f04070 */
[----:B------:R-:W-:Y:S01]  /*3890*/  ISETP.GT.U32.AND P3, PT, R13, R12, PT ;  /* 0x0000000c0d00720c */ /* 0x000fe20003f64070 */
[--C-:B------:R-:W-:Y:S01]  /*38a0*/  @!P4 IMAD.IADD R10, R10, 0x1, -R13.reuse ;  /* 0x000000010a0ac824 */ /* 0x100fe200078e0a0d */
[----:B------:R-:W-:Y:S02]  /*38b0*/  ISETP.GE.AND P4, PT, R4, RZ, PT ;  /* 0x000000ff0400720c */ /* 0x000fe40003f86270 */
[----:B------:R-:W-:Y:S01]  /*38c0*/  ISETP.GE.AND P5, PT, R3, RZ, PT ;  /* 0x000000ff0300720c */ /* 0x000fe20003fa6270 */
[----:B-----5:R1:W-:Y:S04]  /*38d0*/  LDGSTS.E [R2+0x15800], [R8.64], !P2 ;  /* 0x1580000008027fae */ /* 0x0203e8000d121844 */
[----:B-1----:R-:W5:Y:S01]  /*38e0*/  LDL.LU.64 R8, [R1+0x5d8] ;  /* 0x0005d80001087983 */ /* 0x002f620000300a00 */
[----:B------:R-:W-:Y:S01]  /*38f0*/  IADD3 R27, R6, -0x30, RZ ;  /* 0xffffffd0061b7810 */ /* 0x000fe20007ffe0ff */
[--C-:B------:R-:W-:Y:S01]  /*3900*/  @!P0 IMAD.IADD R11, R11, 0x1, -R13.reuse ;  /* 0x000000010b0b8824 */ /* 0x100fe200078e0a0d */
[----:B------:R-:W-:Y:S01]  /*3910*/  LOP3.LUT R4, R7, 0x3f, RZ, 0xc0, !PT ;  /* 0x0000003f07047812 */ /* 0x000fe200078ec0ff */
[----:B------:R-:W-:-:S02]  /*3920*/  @!P3 IMAD.IADD R12, R12, 0x1, -R13 ;  /* 0x000000010c0cb824 */ /* 0x000fc400078e0a0d */
[----:B------:R-:W-:Y:S02]  /*3930*/  IMAD.MOV.U32 R3, RZ, RZ, 0x3f ;  /* 0x0000003fff037424 */ /* 0x000fe400078e00ff */
[----:B------:R-:W-:Y:S01]  /*3940*/  @!P6 IMAD.MOV R10, RZ, RZ, -R10 ;  /* 0x000000ffff0ae224 */ /* 0x000fe200078e0a0a */
[----:B------:R-:W-:Y:S01]  /*3950*/  ISETP.GE.U32.AND P6, PT, R27, 0x7fffff91, PT ;  /* 0x7fffff911b00780c */ /* 0x000fe20003fc6070 */
[----:B------:R-:W-:Y:S01]  /*3960*/  @!P4 IMAD.MOV R11, RZ, RZ, -R11 ;  /* 0x000000ffff0bc224 */ /* 0x000fe200078e0a0b */
[C---:B------:R-:W-:Y:S01]  /*3970*/  IADD3 R26, R6.reuse, -0x34, RZ ;  /* 0xffffffcc061a7810 */ /* 0x040fe20007ffe0ff */
[----:B------:R-:W-:Y:S01]  /*3980*/  @!P5 IMAD.MOV R12, RZ, RZ, -R12 ;  /* 0x000000ffff0cd224 */ /* 0x000fe200078e0a0c */
[C---:B------:R-:W-:Y:S02]  /*3990*/  IADD3 R27, R6.reuse, -0x38, RZ ;  /* 0xffffffc8061b7810 */ /* 0x040fe40007ffe0ff */
[----:B------:R-:W-:Y:S02]  /*39a0*/  IADD3 R13, R6, -0x3c, RZ ;  /* 0xffffffc4060d7810 */ /* 0x000fe40007ffe0ff */
[----:B------:R-:W-:-:S02]  /*39b0*/  ISETP.NE.AND P4, PT, RZ, c[0x0][0x17c], PT ;  /* 0x00005f00ff007a0c */ /* 0x000fc40003f85270 */
[----:B---3--:R-:W-:Y:S02]  /*39c0*/  LOP3.LUT R28, RZ, c[0x0][0x17c], RZ, 0x33, !PT ;  /* 0x00005f00ff1c7a12 */ /* 0x008fe400078e33ff */
[----:B------:R-:W-:Y:S01]  /*39d0*/  IADD3 R5, R3, c[0x0][0x180], RZ ;  /* 0x0000600003057a10 */ /* 0x000fe20007ffe0ff */
[----:B------:R-:W-:Y:S01]  /*39e0*/  IMAD R3, R4, c[0x0][0x18c], RZ ;  /* 0x0000630004037a24 */ /* 0x000fe200078e02ff */
[----:B------:R-:W-:Y:S02]  /*39f0*/  ISETP.GE.U32.AND P0, PT, R26, 0x7fffff8d, PT ;  /* 0x7fffff8d1a00780c */ /* 0x000fe40003f06070 */
[----:B------:R-:W-:Y:S02]  /*3a00*/  ISETP.GE.U32.AND P3, PT, R27, 0x7fffff89, PT ;  /* 0x7fffff891b00780c */ /* 0x000fe40003f66070 */
[----:B------:R-:W-:Y:S02]  /*3a10*/  ISETP.GE.U32.AND P5, PT, R13, 0x7fffff85, PT ;  /* 0x7fffff850d00780c */ /* 0x000fe40003fa6070 */
[----:B----4-:R-:W-:-:S02]  /*3a20*/  SEL R14, R28, R14, !P4 ;  /* 0x0000000e1c0e7207 */ /* 0x010fc40006000000 */
[C---:B------:R-:W-:Y:S02]  /*3a30*/  SEL R15, R28.reuse, R15, !P4 ;  /* 0x0000000f1c0f7207 */ /* 0x040fe40006000000 */
[C---:B--2---:R-:W-:Y:S02]  /*3a40*/  SEL R16, R28.reuse, R16, !P4 ;  /* 0x000000101c107207 */ /* 0x044fe40006000000 */
[C---:B------:R-:W-:Y:S02]  /*3a50*/  SEL R17, R28.reuse, R17, !P4 ;  /* 0x000000111c117207 */ /* 0x040fe40006000000 */
[C---:B------:R-:W-:Y:S02]  /*3a60*/  SEL R18, R28.reuse, R18, !P4 ;  /* 0x000000121c127207 */ /* 0x040fe40006000000 */
[C---:B------:R-:W-:Y:S02]  /*3a70*/  SEL R19, R28.reuse, R19, !P4 ;  /* 0x000000131c137207 */ /* 0x040fe40006000000 */
[----:B------:R-:W-:-:S02]  /*3a80*/  SEL R20, R28, R20, !P4 ;  /* 0x000000141c147207 */ /* 0x000fc40006000000 */
[C---:B------:R-:W-:Y:S02]  /*3a90*/  SEL R21, R28.reuse, R21, !P4 ;  /* 0x000000151c157207 */ /* 0x040fe40006000000 */
[C---:B------:R-:W-:Y:S02]  /*3aa0*/  SEL R13, R28.reuse, R22, !P4 ;  /* 0x000000161c0d7207 */ /* 0x040fe40006000000 */
[C---:B------:R-:W-:Y:S02]  /*3ab0*/  SEL R23, R28.reuse, R23, !P4 ;  /* 0x000000171c177207 */ /* 0x040fe40006000000 */
[C---:B------:R-:W-:Y:S02]  /*3ac0*/  SEL R24, R28.reuse, R24, !P4 ;  /* 0x000000181c187207 */ /* 0x040fe40006000000 */
[C---:B------:R-:W-:Y:S02]  /*3ad0*/  SEL R25, R28.reuse, R25, !P4 ;  /* 0x000000191c197207 */ /* 0x040fe40006000000 */
[----:B------:R-:W-:-:S02]  /*3ae0*/  SEL R26, R28, R0, !P4 ;  /* 0x000000001c1a7207 */ /* 0x000fc40006000000 */
[C---:B------:R-:W-:Y:S02]  /*3af0*/  SEL R27, R28.reuse, R10, !P4 ;  /* 0x0000000a1c1b7207 */ /* 0x040fe40006000000 */
[C---:B------:R-:W-:Y:S02]  /*3b00*/  SEL R29, R28.reuse, R11, !P4 ;  /* 0x0000000b1c1d7207 */ /* 0x040fe40006000000 */
[----:B------:R-:W-:Y:S02]  /*3b10*/  SEL R7, R28, R12, !P4 ;  /* 0x0000000c1c077207 */ /* 0x000fe40006000000 */
[----:B------:R-:W-:Y:S01]  /*3b20*/  ISETP.GE.AND P1, PT, R4, c[0x0][0x180], PT ;  /* 0x0000600004007a0c */ /* 0x000fe20003f26270 */
[----:B------:R-:W-:Y:S01]  /*3b30*/  IMAD.SHL.U32 R4, R3, 0x4, RZ ;  /* 0x0000000403047824 */ /* 0x000fe200078e00ff */
[----:B------:R-:W-:Y:S01]  /*3b40*/  ISETP.GT.AND P4, PT, R5, 0x3f, PT ;  /* 0x0000003f0500780c */ /* 0x000fe20003f84270 */
[----:B------:R-:W-:Y:S01]  /*3b50*/  IMAD R14, R14, c[0x0][0x190], RZ ;  /* 0x000064000e0e7a24 */ /* 0x000fe200078e02ff */
[----:B------:R-:W-:-:S02]  /*3b60*/  IADD3 R10, R6, -0x41, RZ ;  /* 0xffffffbf060a7810 */ /* 0x000fc40007ffe0ff */
[----:B------:R-:W-:Y:S02]  /*3b70*/  SEL R0, RZ, 0x4, !P4 ;  /* 0x00000004ff007807 */ /* 0x000fe40006000000 */
[----:B------:R-:W-:Y:S02]  /*3b80*/  IADD3 R28, P4, R4, c[0x0][0x168], RZ ;  /* 0x00005a00041c7a10 */ /* 0x000fe40007f9e0ff */
[----:B------:R-:W-:Y:S01]  /*3b90*/  IADD3 R11, R6, -0x45, RZ ;  /* 0xffffffbb060b7810 */ /* 0x000fe20007ffe0ff */
[----:B------:R-:W-:Y:S01]  /*3ba0*/  IMAD R6, R15, c[0x0][0x190], RZ ;  /* 0x000064000f067a24 */ /* 0x000fe200078e02ff */
[----:B------:R-:W-:Y:S01]  /*3bb0*/  ISETP.GE.U32.AND P2, PT, R10, 0x7fffff80, PT ;  /* 0x7fffff800a00780c */ /* 0x000fe20003f46070 */
[----:B------:R-:W-:Y:S01]  /*3bc0*/  IMAD R12, R16, c[0x0][0x190], RZ ;  /* 0x00006400100c7a24 */ /* 0x000fe200078e02ff */
[----:B------:R-:W-:Y:S01]  /*3bd0*/  SEL R22, R0, RZ, !P1 ;  /* 0x000000ff00167207 */ /* 0x000fe20004800000 */
[----:B------:R-:W-:Y:S01]  /*3be0*/  IMAD R5, R17, c[0x0][0x190], RZ ;  /* 0x0000640011057a24 */ /* 0x000fe200078e02ff */
[----:B------:R-:W-:Y:S01]  /*3bf0*/  LEA.HI.X.SX32 R0, R3, c[0x0][0x16c], 0x2, P4 ;  /* 0x00005b0003007a11 */ /* 0x000fe200020f16ff */
[----:B------:R-:W-:Y:S01]  /*3c00*/  IMAD R3, R18, c[0x0][0x190], RZ ;  /* 0x0000640012037a24 */ /* 0x000fe200078e02ff */
[----:B------:R1:W-:Y:S01]  /*3c10*/  STL [R1+0x294], R14 ;  /* 0x0002940e01007387 */ /* 0x0003e20000100800 */
[----:B------:R-:W-:Y:S01]  /*3c20*/  ISETP.GE.U32.AND P1, PT, R11, 0x7fffff7c, PT ;  /* 0x7fffff7c0b00780c */ /* 0x000fe20003f26070 */
[----:B------:R-:W-:-:S02]  /*3c30*/  IMAD R4, R20, c[0x0][0x190], RZ ;  /* 0x0000640014047a24 */ /* 0x000fc400078e02ff */
[----:B------:R2:W-:Y:S04]  /*3c40*/  STL [R1+0x290], R6 ;  /* 0x0002900601007387 */ /* 0x0005e80000100800 */
[----:B------:R-:W-:Y:S04]  /*3c50*/  STL [R1+0x28c], R12 ;  /* 0x00028c0c01007387 */ /* 0x000fe80000100800 */
[----:B------:R-:W-:Y:S04]  /*3c60*/  STL [R1+0x288], R5 ;  /* 0x0002880501007387 */ /* 0x000fe80000100800 */
[----:B------:R-:W-:Y:S04]  /*3c70*/  STL [R1+0x284], R3 ;  /* 0x0002840301007387 */ /* 0x000fe80000100800 */
[----:B-----5:R3:W-:Y:S01]  /*3c80*/  LDGSTS.E [R2+0x17800], [R8.64], !P6 ;  /* 0x1780000008027fae */ /* 0x0207e2000f121844 */
[----:B------:R-:W-:-:S04]  /*3c90*/  LEA R10, P6, R14, R28, 0x2 ;  /* 0x0000001c0e0a7211 */ /* 0x000fc800078c10ff */
[----:B------:R-:W-:Y:S01]  /*3ca0*/  LEA.HI.X.SX32 R11, R14, R0, 0x2, P6 ;  /* 0x000000000e0b7211 */ /* 0x000fe200030f16ff */
[----:B---3--:R-:W-:Y:S01]  /*3cb0*/  IMAD R2, R19, c[0x0][0x190], RZ ;  /* 0x0000640013027a24 */ /* 0x008fe200078e02ff */
[----:B------:R-:W-:-:S04]  /*3cc0*/  LEA R8, P4, R6, R28, 0x2 ;  /* 0x0000001c06087211 */ /* 0x000fc800078810ff */
[----:B------:R-:W-:Y:S01]  /*3cd0*/  STL [R1+0x280], R2 ;  /* 0x0002800201007387 */ /* 0x000fe20000100800 */
[----:B------:R-:W-:-:S03]  /*3ce0*/  LEA.HI.X.SX32 R9, R6, R0, 0x2, P4 ;  /* 0x0000000006097211 */ /* 0x000fc600020f16ff */
[----:B------:R-:W-:Y:S01]  /*3cf0*/  STL [R1+0x5c8], R10 ;  /* 0x0005c80a01007387 */ /* 0x000fe20000100800 */
[----:B-1----:R-:W-:-:S03]  /*3d00*/  LEA R14, P6, R12, R28, 0x2 ;  /* 0x0000001c0c0e7211 */ /* 0x002fc600078c10ff */
[----:B------:R1:W-:Y:S04]  /*3d10*/  STL [R1+0x5a4], R11 ;  /* 0x0005a40b01007387 */ /* 0x0003e80000100800 */
[----:B------:R-:W-:Y:S04]  /*3d20*/  STL [R1+0x27c], R4 ;  /* 0x00027c0401007387 */ /* 0x000fe80000100800 */
[----:B--2---:R-:W2:Y:S04]  /*3d30*/  LDL.LU R6, [R1+0x5d4] ;  /* 0x0005d40001067983 */ /* 0x004ea80000300800 */
[----:B------:R3:W-:Y:S01]  /*3d40*/  STL.64 [R1+0x110], R8 ;  /* 0x0001100801007387 */ /* 0x0007e20000100a00 */
[----:B-1----:R-:W-:Y:S01]  /*3d50*/  IMAD R11, R21, c[0x0][0x190], RZ ;  /* 0x00006400150b7a24 */ /* 0x002fe200078e02ff */
[----:B------:R-:W-:-:S02]  /*3d60*/  LEA.HI.X.SX32 R15, R12, R0, 0x2, P6 ;  /* 0x000000000c0f7211 */ /* 0x000fc400030f16ff */
[-C--:B------:R-:W-:Y:S02]  /*3d70*/  LEA R12, P6, R3, R28.reuse, 0x2 ;  /* 0x0000001c030c7211 */ /* 0x080fe400078c10ff */
[C---:B---3--:R-:W-:Y:S01]  /*3d80*/  LEA R8, P4, R5.reuse, R28, 0x2 ;  /* 0x0000001c05087211 */ /* 0x048fe200078810ff */
[----:B------:R-:W-:Y:S03]  /*3d90*/  STL [R1+0x278], R11 ;  /* 0x0002780b01007387 */ /* 0x000fe60000100800 */
[-C--:B------:R-:W-:Y:S01]  /*3da0*/  LEA.HI.X.SX32 R9, R5, R0.reuse, 0x2, P4 ;  /* 0x0000000005097211 */ /* 0x080fe200020f16ff */
[----:B------:R1:W-:Y:S01]  /*3db0*/  STL.64 [R1+0xf8], R14 ;  /* 0x0000f80e01007387 */ /* 0x0003e20000100a00 */
[----:B------:R-:W-:Y:S01]  /*3dc0*/  IMAD R10, R13, c[0x0][0x190], RZ ;  /* 0x000064000d0a7a24 */ /* 0x000fe200078e02ff */
[----:B------:R-:W-:Y:S02]  /*3dd0*/  LEA.HI.X.SX32 R13, R3, R0, 0x2, P6 ;  /* 0x00000000030d7211 */ /* 0x000fe400030f16ff */
[----:B------:R3:W-:Y:S04]  /*3de0*/  STL.64 [R1+0xe8], R8 ;  /* 0x0000e80801007387 */ /* 0x0007e80000100a00 */
[----:B------:R4:W-:Y:S01]  /*3df0*/  STL.64 [R1+0x588], R12 ;  /* 0x0005880c01007387 */ /* 0x0009e20000100a00 */
[----:B-1----:R-:W-:-:S02]  /*3e00*/  LEA R14, P4, R2, R28, 0x2 ;  /* 0x0000001c020e7211 */ /* 0x002fc400078810ff */
[----:B---3--:R-:W-:Y:S02]  /*3e10*/  LEA R8, P6, R4, R28, 0x2 ;  /* 0x0000001c04087211 */ /* 0x008fe400078c10ff */
[-C--:B------:R-:W-:Y:S02]  /*3e20*/  LEA.HI.X.SX32 R15, R2, R0.reuse, 0x2, P4 ;  /* 0x00000000020f7211 */ /* 0x080fe400020f16ff */
[----:B------:R-:W-:Y:S01]  /*3e30*/  LEA.HI.X.SX32 R9, R4, R0, 0x2, P6 ;  /* 0x0000000004097211 */ /* 0x000fe200030f16ff */
[----:B----4-:R-:W-:Y:S01]  /*3e40*/  IMAD R12, R23, c[0x0][0x190], RZ ;  /* 0x00006400170c7a24 */ /* 0x010fe200078e02ff */
[CC--:B------:R-:W-:Y:S02]  /*3e50*/  LEA R4, P6, R10.reuse, R28.reuse, 0x2 ;  /* 0x0000001c0a047211 */ /* 0x0c0fe400078c10ff */
[----:B------:R-:W-:Y:S01]  /*3e60*/  LEA R2, P4, R11, R28, 0x2 ;  /* 0x0000001c0b027211 */ /* 0x000fe200078810ff */
[----:B------:R-:W-:Y:S01]  /*3e70*/  STL [R1+0x274], R10 ;  /* 0x0002740a01007387 */ /* 0x000fe20000100800 */
[----:B------:R-:W-:-:S02]  /*3e80*/  LEA.HI.X.SX32 R5, R10, R0, 0x2, P6 ;  /* 0x000000000a057211 */ /* 0x000fc400030f16ff */
[----:B------:R-:W-:Y:S01]  /*3e90*/  LEA.HI.X.SX32 R3, R11, R0, 0x2, P4 ;  /* 0x000000000b037211 */ /* 0x000fe200020f16ff */
[----:B------:R-:W-:Y:S01]  /*3ea0*/  STL.64 [R1+0x590], R14 ;  /* 0x0005900e01007387 */ /* 0x000fe20000100a00 */
[----:B------:R-:W-:Y:S01]  /*3eb0*/  LEA R16, P6, R12, R28, 0x2 ;  /* 0x0000001c0c107211 */ /* 0x000fe200078c10ff */
[----:B------:R-:W-:Y:S02]  /*3ec0*/  IMAD R11, R24, c[0x0][0x190], RZ ;  /* 0x00006400180b7a24 */ /* 0x000fe400078e02ff */
[----:B------:R-:W-:Y:S01]  /*3ed0*/  STL [R1+0x270], R12 ;  /* 0x0002700c01007387 */ /* 0x000fe20000100800 */
[----:B------:R-:W-:-:S03]  /*3ee0*/  LEA.HI.X.SX32 R17, R12, R0, 0x2, P6 ;  /* 0x000000000c117211 */ /* 0x000fc600030f16ff */
[----:B------:R-:W-:Y:S04]  /*3ef0*/  STL.64 [R1+0x150], R8 ;  /* 0x0001500801007387 */ /* 0x000fe80000100a00 */
[----:B------:R-:W-:Y:S04]  /*3f00*/  STL.64 [R1+0x598], R8 ;  /* 0x0005980801007387 */ /* 0x000fe80000100a00 */
[----:B------:R-:W-:Y:S04]  /*3f10*/  STL.64 [R1+0x148], R2 ;  /* 0x0001480201007387 */ /* 0x000fe80000100a00 */
[----:B------:R-:W-:Y:S04]  /*3f20*/  STL [R1+0x5cc], R2 ;  /* 0x0005cc0201007387 */ /* 0x000fe80000100800 */
[----:B------:R-:W-:Y:S04]  /*3f30*/  STL [R1+0x26c], R11 ;  /* 0x00026c0b01007387 */ /* 0x000fe80000100800 */
[----:B------:R-:W-:Y:S04]  /*3f40*/  STL [R1+0x5a0], R3 ;  /* 0x0005a00301007387 */ /* 0x000fe80000100800 */
[----:B------:R1:W-:Y:S04]  /*3f50*/  STL.64 [R1+0x5a8], R16 ;  /* 0x0005a81001007387 */ /* 0x0003e80000100a00 */
[----:B-1----:R-:W3:Y:S01]  /*3f60*/  LDL.64 R16, [R1+0x208] ;  /* 0x0002080001107983 */ /* 0x002ee20000100a00 */
[----:B------:R-:W-:-:S05]  /*3f70*/  IMAD R10, R25, c[0x0][0x190], RZ ;  /* 0x00006400190a7a24 */ /* 0x000fca00078e02ff */
[----:B------:R-:W-:Y:S04]  /*3f80*/  STL [R1+0x268], R10 ;  /* 0x0002680a01007387 */ /* 0x000fe80000100800 */
[----:B---3--:R1:W-:Y:S04]  /*3f90*/  STL.64 [R1+0x5b0], R16 ;  /* 0x0005b01001007387 */ /* 0x0083e80000100a00 */
[----:B-1----:R-:W3:Y:S01]  /*3fa0*/  LDL.64 R16, [R1+0x200] ;  /* 0x0002000001107983 */ /* 0x002ee20000100a00 */
[----:B------:R-:W-:Y:S01]  /*3fb0*/  LEA R18, P6, R11, R28, 0x2 ;  /* 0x0000001c0b127211 */ /* 0x000fe200078c10ff */
[----:B------:R-:W-:-:S02]  /*3fc0*/  IMAD R2, R26, c[0x0][0x190], RZ ;  /* 0x000064001a027a24 */ /* 0x000fc400078e02ff */
[----:B---3--:R1:W-:Y:S04]  /*3fd0*/  STL.64 [R1+0x5b8], R16 ;  /* 0x0005b81001007387 */ /* 0x0083e80000100a00 */
[----:B-1----:R-:W3:Y:S01]  /*3fe0*/  LDL.64 R16, [R1+0x1f8] ;  /* 0x0001f80001107983 */ /* 0x002ee20000100a00 */
[----:B------:R-:W-:Y:S02]  /*3ff0*/  LEA.HI.X.SX32 R19, R11, R0, 0x2, P6 ;  /* 0x000000000b137211 */ /* 0x000fe400030f16ff */
[----:B------:R-:W-:Y:S01]  /*4000*/  LEA R20, P6, R10, R28, 0x2 ;  /* 0x0000001c0a147211 */ /* 0x000fe200078c10ff */
[----:B------:R-:W-:Y:S01]  /*4010*/  IMAD R3, R27, c[0x0][0x190], RZ ;  /* 0x000064001b037a24 */ /* 0x000fe200078e02ff */
[----:B------:R-:W-:Y:S01]  /*4020*/  ISETP.NE.U32.AND P4, PT, R22, RZ, PT ;  /* 0x000000ff1600720c */ /* 0x000fe20003f85070 */
[----:B------:R-:W-:Y:S01]  /*4030*/  IMAD R11, R29, c[0x0][0x190], RZ ;  /* 0x000064001d0b7a24 */ /* 0x000fe200078e02ff */
[----:B------:R-:W-:-:S02]  /*4040*/  LEA.HI.X.SX32 R21, R10, R0, 0x2, P6 ;  /* 0x000000000a157211 */ /* 0x000fc400030f16ff */
[----:B------:R-:W-:-:S04]  /*4050*/  LEA R22, P6, R2, R28, 0x2 ;  /* 0x0000001c02167211 */ /* 0x000fc800078c10ff */
[----:B------:R-:W-:Y:S01]  /*4060*/  LEA.HI.X.SX32 R23, R2, R0, 0x2, P6 ;  /* 0x0000000002177211 */ /* 0x000fe200030f16ff */
[----:B------:R-:W1:Y:S01]  /*4070*/  S2R R10, SR_TID.X ;  /* 0x00000000000a7919 */ /* 0x000e620000002100 */
[----:B------:R-:W-:-:S03]  /*4080*/  LEA R24, P6, R3, R28, 0x2 ;  /* 0x0000001c03187211 */ /* 0x000fc600078c10ff */
[----:B---3--:R3:W-:Y:S04]  /*4090*/  STL.64 [R1+0x5c0], R16 ;  /* 0x0005c01001007387 */ /* 0x0087e80000100a00 */
[----:B---3--:R-:W3:Y:S04]  /*40a0*/  LDL.64 R16, [R1+0x1f0] ;  /* 0x0001f00001107983 */ /* 0x008ee80000100a00 */
[----:B------:R-:W-:Y:S04]  /*40b0*/  STL.64 [R1+0x140], R4 ;  /* 0x0001400401007387 */ /* 0x000fe80000100a00 */
[----:B------:R-:W4:Y:S04]  /*40c0*/  LDL.64 R8, [R1+0x110] ;  /* 0x0001100001087983 */ /* 0x000f280000100a00 */
[----:B------:R-:W5:Y:S04]  /*40d0*/  LDL.64 R14, [R1+0xf8] ;  /* 0x0000f800010e7983 */ /* 0x000f680000100a00 */
[----:B------:R1:W-:Y:S04]  /*40e0*/  STL [R1+0x264], R2 ;  /* 0x0002640201007387 */ /* 0x0003e80000100800 */
[----:B------:R-:W2:Y:S04]  /*40f0*/  LDL.64 R12, [R1+0xe8] ;  /* 0x0000e800010c7983 */ /* 0x000ea80000100a00 */
[----:B------:R1:W-:Y:S02]  /*4100*/  STL [R1+0x260], R3 ;  /* 0x0002600301007387 */ /* 0x0003e40000100800 */
[----:B-1----:R-:W-:-:S02]  /*4110*/  IMAD R2, R7, c[0x0][0x190], RZ ;  /* 0x0000640007027a24 */ /* 0x002fc400078e02ff */
[----:B------:R1:W-:Y:S04]  /*4120*/  STL [R1+0x21c], R11 ;  /* 0x00021c0b01007387 */ /* 0x0003e80000100800 */
[----:B------:R-:W2:Y:S01]  /*4130*/  LDL.LU R7, [R1+0x5d0] ;  /* 0x0005d00001077983 */ /* 0x000ea20000300800 */
[----:B------:R-:W-:Y:S02]  /*4140*/  LOP3.LUT R27, R10, 0x1c0, RZ, 0xc0, !PT ;  /* 0x000001c00a1b7812 */ /* 0x000fe400078ec0ff */
[----:B------:R-:W-:Y:S02]  /*4150*/  LEA.HI.X.SX32 R25, R3, R0, 0x2, P6 ;  /* 0x0000000003197211 */ /* 0x000fe400030f16ff */
[----:B------:R-:W-:Y:S02]  /*4160*/  LEA R26, P6, R11, R28, 0x2 ;  /* 0x0000001c0b1a7211 */ /* 0x000fe400078c10ff */
[----:B------:R-:W-:-:S02]  /*4170*/  SHF.R.U32.HI R3, RZ, 0x2, R27 ;  /* 0x00000002ff037819 */ /* 0x000fc4000001161b */
[----:B------:R-:W-:Y:S01]  /*4180*/  LEA.HI.X.SX32 R27, R11, R0, 0x2, P6 ;  /* 0x000000000b1b7211 */ /* 0x000fe200030f16ff */
[----:B-1----:R-:W-:Y:S01]  /*4190*/  IMAD.MOV.U32 R11, RZ, RZ, c[0x0][0x180] ;  /* 0x00006000ff0b7624 */ /* 0x002fe200078e00ff */
[----:B------:R-:W-:Y:S01]  /*41a0*/  LOP3.LUT R10, R10, 0x1ff, RZ, 0xc0, !PT ;  /* 0x000001ff0a0a7812 */ /* 0x000fe200078ec0ff */
[----:B------:R-:W-:Y:S01]  /*41b0*/  IMAD.MOV.U32 R29, RZ, RZ, R2 ;  /* 0x000000ffff1d7224 */ /* 0x000fe200078e0002 */
[----:B------:R-:W-:Y:S02]  /*41c0*/  LEA R28, P6, R2, R28, 0x2 ;  /* 0x0000001c021c7211 */ /* 0x000fe400078c10ff */
[----:B------:R-:W-:Y:S01]  /*41d0*/  IADD3 R11, R11, -0x40, RZ ;  /* 0xffffffc00b0b7810 */ /* 0x000fe20007ffe0ff */
[----:B------:R-:W-:Y:S01]  /*41e0*/  IMAD.SHL.U32 R10, R10, 0x4, RZ ;  /* 0x000000040a0a7824 */ /* 0x000fe200078e00ff */
[----:B------:R-:W-:Y:S01]  /*41f0*/  LEA.HI.X.SX32 R29, R29, R0, 0x2, P6 ;  /* 0x000000001d1d7211 */ /* 0x000fe200030f16ff */
[----:B------:R-:W-:Y:S01]  /*4200*/  IMAD.MOV.U32 R0, RZ, RZ, c[0x0][0x188] ;  /* 0x00006200ff007624 */ /* 0x000fe200078e00ff */
[----:B------:R-:W-:-:S02]  /*4210*/  ISETP.GE.U32.AND P6, PT, R11, 0x7fffff81, PT ;  /* 0x7fffff810b00780c */ /* 0x000fc40003fc6070 */
[C---:B------:R-:W-:Y:S02]  /*4220*/  LOP3.LUT R11, R10.reuse, 0x60, RZ, 0x3c, !PT ;  /* 0x000000600a0b7812 */ /* 0x040fe400078e3cff */
[----:B------:R-:W-:Y:S01]  /*4230*/  LOP3.LUT R3, R10, R3, RZ, 0x3c, !PT ;  /* 0x000000030a037212 */ /* 0x000fe200078e3cff */
[----:B------:R-:W-:Y:S01]  /*4240*/  IMAD.SHL.U32 R10, R0, 0x40, RZ ;  /* 0x00000040000a7824 */ /* 0x000fe200078e00ff */
[----:B------:R1:W-:Y:S04]  /*4250*/  STL [R1+0x210], R2 ;  /* 0x0002100201007387 */ /* 0x0003e80000100800 */
[----:B-1----:R-:W4:Y:S04]  /*4260*/  LDL.LU R2, [R1+0x5cc] ;  /* 0x0005cc0001027983 */ /* 0x002f280000300800 */
[----:B---3--:R1:W-:Y:S01]  /*4270*/  LDGSTS.E [R11+0x19800], [R16.64], !P0 ;  /* 0x19800000100b7fae */ /* 0x0083e2000c121844 */
[----:B--2---:R-:W-:-:S03]  /*4280*/  IMAD.WIDE R6, R10, 0x4, R6 ;  /* 0x000000040a067825 */ /* 0x004fc600078e0206 */
[----:B------:R-:W2:Y:S04]  /*4290*/  LDL.LU R10, [R1+0x5c8] ;  /* 0x0005c800010a7983 */ /* 0x000ea80000300800 */
[----:B-1----:R-:W3:Y:S04]  /*42a0*/  LDL.LU.64 R16, [R1+0x5c0] ;  /* 0x0005c00001107983 */ /* 0x002ee80000300a00 */
[----:B---3--:R1:W-:Y:S04]  /*42b0*/  LDGSTS.E [R11+0x1b800], [R16.64], !P3 ;  /* 0x1b800000100b7fae */ /* 0x0083e8000d921844 */
[----:B-1----:R-:W3:Y:S04]  /*42c0*/  LDL.LU.64 R16, [R1+0x5b8] ;  /* 0x0005b80001107983 */ /* 0x002ee80000300a00 */
[----:B---3--:R1:W-:Y:S04]  /*42d0*/  LDGSTS.E [R11+0x1d800], [R16.64], !P5 ;  /* 0x1d800000100b7fae */ /* 0x0083e8000e921844 */
[----:B-1----:R-:W3:Y:S04]  /*42e0*/  LDL.LU.64 R16, [R1+0x5b0] ;  /* 0x0005b00001107983 */ /* 0x002ee80000300a00 */
[----:B---3--:R1:W-:Y:S04]  /*42f0*/  LDGSTS.E [R11+0x1f800], [R16.64], !P6 ;  /* 0x1f800000100b7fae */ /* 0x0083e8000f121844 */
[----:B------:R-:W0:Y:S04]  /*4300*/  LDGDEPBAR ;  /* 0x00000000000079af */ /* 0x000e280000000000 */
[----:B-1----:R-:W3:Y:S04]  /*4310*/  LDL.LU.64 R16, [R1+0x5a8] ;  /* 0x0005a80001107983 */ /* 0x002ee80000300a00 */
[----:B------:R-:W2:Y:S04]  /*4320*/  LDL.LU R11, [R1+0x5a4] ;  /* 0x0005a400010b7983 */ /* 0x000ea80000300800 */
[----:B--2---:R1:W-:Y:S04]  /*4330*/  LDGSTS.E [R3+0x40000], [R10.64], P4 ;  /* 0x400000000a037fae */ /* 0x0043e8000a121844 */
[----:B-1----:R-:W2:Y:S04]  /*4340*/  LDL.LU R3, [R1+0x5a0] ;  /* 0x0005a00001037983 */ /* 0x002ea80000300800 */
[----:B------:R1:W-:Y:S04]  /*4350*/  STL.64 [R1+0x560], R10 ;  /* 0x0005600a01007387 */ /* 0x0003e80000100a00 */
[----:B-1----:R-:W1:Y:S02]  /*4360*/  S2R R10, SR_TID.X ;  /* 0x00000000000a7919 */ /* 0x002e640000002100 */
[----:B-1----:R-:W-:-:S02]  /*4370*/  LOP3.LUT R11, R10, 0x1ff, RZ, 0xc0, !PT ;  /* 0x000001ff0a0b7812 */ /* 0x002fc400078ec0ff */
[----:B------:R-:W-:-:S03]  /*4380*/  LOP3.LUT R10, R10, 0x1c0, RZ, 0xc0, !PT ;  /* 0x000001c00a0a7812 */ /* 0x000fc600078ec0ff */
[----:B------:R-:W-:Y:S01]  /*4390*/  IMAD.SHL.U32 R11, R11, 0x4, RZ ;  /* 0x000000040b0b7824 */ /* 0x000fe200078e00ff */
[----:B------:R-:W-:-:S04]  /*43a0*/  SHF.R.U32.HI R10, RZ, 0x2, R10 ;  /* 0x00000002ff0a7819 */ /* 0x000fc8000001160a */
[----:B------:R-:W-:-:S05]  /*43b0*/  LOP3.LUT R10, R11, R10, RZ, 0x3c, !PT ;  /* 0x0000000a0b0a7212 */ /* 0x000fca00078e3cff */
[----:B----4-:R1:W-:Y:S04]  /*43c0*/  LDGSTS.E [R10+0x40800], [R8.64], P4 ;  /* 0x40800000080a7fae */ /* 0x0103e8000a121844 */
[----:B-----5:R4:W-:Y:S04]  /*43d0*/  LDGSTS.E [R10+0x41000], [R14.64], P4 ;  /* 0x410000000e0a7fae */ /* 0x0209e8000a121844 */
[----:B------:R5:W-:Y:S04]  /*43e0*/  LDGSTS.E [R10+0x41800], [R12.64], P4 ;  /* 0x418000000c0a7fae */ /* 0x000be8000a121844 */
[----:B-1----:R-:W2:Y:S04]  /*43f0*/  LDL.LU.64 R8, [R1+0x598] ;  /* 0x0005980001087983 */ /* 0x002ea80000300a00 */
[----:B----4-:R-:W4:Y:S04]  /*4400*/  LDL.LU.64 R14, [R1+0x590] ;  /* 0x00059000010e7983 */ /* 0x010f280000300a00 */
[----:B-----5:R-:W5:Y:S04]  /*4410*/  LDL.LU.64 R12, [R1+0x588] ;  /* 0x00058800010c7983 */ /* 0x020f680000300a00 */
[----:B------:R-:W1:Y:S02]  /*4420*/  S2R R11, SR_TID.X ;  /* 0x00000000000b7919 */ /* 0x000e640000002100 */
[----:B-1----:R-:W-:-:S02]  /*4430*/  LOP3.LUT R11, R11, 0x1ff, RZ, 0xc0, !PT ;  /* 0x000001ff0b0b7812 */ /* 0x002fc400078ec0ff */
[----:B-----5:R1:W-:Y:S04]  /*4440*/  LDGSTS.E [R10+0x42000], [R12.64], P4 ;  /* 0x420000000c0a7fae */ /* 0x0203e8000a121844 */
[----:B----4-:R1:W-:Y:S04]  /*4450*/  LDGSTS.E [R10+0x42800], [R14.64], P4 ;  /* 0x428000000e0a7fae */ /* 0x0103e8000a121844 */
[----:B--2---:R1:W-:Y:S04]  /*4460*/  LDGSTS.E [R10+0x43000], [R8.64], P4 ;  /* 0x43000000080a7fae */ /* 0x0043e8000a121844 */
[----:B------:R1:W-:Y:S04]  /*4470*/  LDGSTS.E [R10+0x43800], [R2.64], P4 ;  /* 0x43800000020a7fae */ /* 0x0003e8000a121844 */
[----:B------:R1:W-:Y:S04]  /*4480*/  LDGSTS.E [R10+0x44000], [R4.64], P4 ;  /* 0x44000000040a7fae */ /* 0x0003e8000a121844 */
[----:B---3--:R1:W-:Y:S04]  /*4490*/  LDGSTS.E [R10+0x44800], [R16.64], P4 ;  /* 0x44800000100a7fae */ /* 0x0083e8000a121844 */
[----:B------:R1:W-:Y:S04]  /*44a0*/  LDGSTS.E [R10+0x45000], [R18.64], P4 ;  /* 0x45000000120a7fae */ /* 0x0003e8000a121844 */
[----:B------:R1:W-:Y:S04]  /*44b0*/  LDGSTS.E [R10+0x45800], [R20.64], P4 ;  /* 0x45800000140a7fae */ /* 0x0003e8000a121844 */
[----:B------:R1:W-:Y:S04]  /*44c0*/  LDGSTS.E [R10+0x46000], [R22.64], P4 ;  /* 0x46000000160a7fae */ /* 0x0003e8000a121844 */
[----:B------:R1:W-:Y:S04]  /*44d0*/  LDGSTS.E [R10+0x46800], [R24.64], P4 ;  /* 0x46800000180a7fae */ /* 0x0003e8000a121844 */
[----:B------:R1:W-:Y:S04]  /*44e0*/  LDGSTS.E [R10+0x47000], [R26.64], P4 ;  /* 0x470000001a0a7fae */ /* 0x0003e8000a121844 */
[----:B------:R1:W-:Y:S04]  /*44f0*/  LDGSTS.E [R10+0x47800], [R28.64], P4 ;  /* 0x478000001c0a7fae */ /* 0x0003e8000a121844 */
[----:B------:R-:W0:Y:S04]  /*4500*/  LDGDEPBAR ;  /* 0x00000000000079af */ /* 0x000e280000000000 */
[----:B------:R-:W-:Y:S04]  /*4510*/  STL [R1+0x55c], R12 ;  /* 0x00055c0c01007387 */ /* 0x000fe80000100800 */
[----:B------:R-:W-:Y:S01]  /*4520*/  STL [R1+0x558], R13 ;  /* 0x0005580d01007387 */ /* 0x000fe20000100800 */
[----:B-1----:R-:W-:-:S03]  /*4530*/  IMAD.SHL.U32 R10, R11, 0x4, RZ ;  /* 0x000000040b0a7824 */ /* 0x002fc600078e00ff */
[----:B------:R-:W-:Y:S06]  /*4540*/  BAR.SYNC.DEFER_BLOCKING 0x0 ;  /* 0x0000000000007b1d */ /* 0x000fec0000010000 */
[----:B------:R1:W-:Y:S04]  /*4550*/  STL.64 [R1+0x568], R14 ;  /* 0x0005680e01007387 */ /* 0x0003e80000100a00 */
[----:B-1----:R-:W2:Y:S04]  /*4560*/  LDL.LU.64 R14, [R1+0x10] ;  /* 0x00001000010e7983 */ /* 0x002ea80000300a00 */
[----:B------:R-:W3:Y:S04]  /*4570*/  LDL.LU.64 R8, [R1+0x580] ;  /* 0x0005800001087983 */ /* 0x000ee80000300a00 */
[----:B------:R-:W4:Y:S04]  /*4580*/  LDL.LU.64 R2, [R1+0x578] ;  /* 0x0005780001027983 */ /* 0x000f280000300a00 */
[----:B------:R-:W5:Y:S04]  /*4590*/  LDL.LU.64 R4, [R1+0x570] ;  /* 0x0005700001047983 */ /* 0x000f680000300a00 */
[----:B------:R-:W2:Y:S04]  /*45a0*/  LDL.LU.64 R12, [R1+0x20] ;  /* 0x00002000010c7983 */ /* 0x000ea80000300a00 */
[----:B------:R-:W-:Y:S01]  /*45b0*/  @!PT LDS RZ, [RZ] ;  /* 0x00000000fffff984 */ /* 0x000fe20000000800 */
[----:B------:R-:W-:Y:S01]  /*45c0*/  @!PT LDS RZ, [RZ] ;  /* 0x00000000fffff984 */ /* 0x000fe20000000800 */
[----:B------:R-:W-:Y:S01]  /*45d0*/  @!PT LDS RZ, [RZ] ;  /* 0x00000000fffff984 */ /* 0x000fe20000000800 */
[----:B------:R1:W-:Y:S04]  /*45e0*/  LDGSTS.E [R10+0x20000], [R6.64], !P2 ;  /* 0x20000000060a7fae */ /* 0x0003e8000d121844 */
[----:B-1----:R-:W2:Y:S01]  /*45f0*/  LDL.LU.64 R6, [R1+0x8] ;  /* 0x0000080001067983 */ /* 0x002ea20000300a00 */
[----:B------:R-:W-:-:S02]  /*4600*/  IMAD.SHL.U32 R11, R0, 0x40, RZ ;  /* 0x00000040000b7824 */ /* 0x000fc400078e00ff */
[----:B------:R-:W-:Y:S02]  /*4610*/  IMAD.MOV.U32 R0, RZ, RZ, c[0x0][0x180] ;  /* 0x00006000ff007624 */ /* 0x000fe400078e00ff */
[----:B--2---:R-:W-:-:S05]  /*4620*/  IMAD.WIDE R6, R11, 0x4, R6 ;  /* 0x000000040b067825 */ /* 0x004fca00078e0206 */
[----:B------:R1:W-:Y:S04]  /*4630*/  LDGSTS.E [R10+0x22000], [R6.64], !P1 ;  /* 0x22000000060a7fae */ /* 0x0003e8000c921844 */
[----:B-1----:R-:W2:Y:S01]  /*4640*/  LDL.LU.64 R6, [R1] ;  /* 0x0000000001067983 */ /* 0x002ea20000300a00 */
[----:B------:R-:W-:-:S04]  /*4650*/  IADD3 R0, R0, -0x49, RZ ;  /* 0xffffffb700007810 */ /* 0x000fc80007ffe0ff */
[----:B------:R-:W-:Y:S01]  /*4660*/  ISETP.GE.U32.AND P1, PT, R0, 0x7fffff78, PT ;  /* 0x7fffff780000780c */ /* 0x000fe20003f26070 */
[----:B------:R-:W-:-:S05]  /*4670*/  IMAD.MOV.U32 R0, RZ, RZ, c[0x0][0x180] ;  /* 0x00006000ff007624 */ /* 0x000fca00078e00ff */
[----:B------:R-:W-:-:S04]  /*4680*/  IADD3 R0, R0, -0x4d, RZ ;  /* 0xffffffb300007810 */ /* 0x000fc80007ffe0ff */
[----:B------:R-:W-:Y:S01]  /*4690*/  ISETP.GE.U32.AND P0, PT, R0, 0x7fffff74, PT ;  /* 0x7fffff740000780c */ /* 0x000fe20003f06070 */
[----:B-----5:R-:W-:-:S04]  /*46a0*/  IMAD.WIDE R4, R11, 0x4, R4 ;  /* 0x000000040b047825 */ /* 0x020fc800078e0204 */
[----:B----4-:R-:W-:-:S04]  /*46b0*/  IMAD.WIDE R2, R11, 0x4, R2 ;  /* 0x000000040b027825 */ /* 0x010fc800078e0202 */
[----:B--2---:R-:W-:-:S05]  /*46c0*/  IMAD.WIDE R6, R11, 0x4, R6 ;  /* 0x000000040b067825 */ /* 0x004fca00078e0206 */
[----:B------:R1:W-:Y:S04]  /*46d0*/  LDGSTS.E [R10+0x24000], [R6.64], !P1 ;  /* 0x24000000060a7fae */ /* 0x0003e8000c921844 */
[----:B------:R2:W-:Y:S01]  /*46e0*/  LDGSTS.E [R10+0x26000], [R4.64], !P0 ;  /* 0x26000000040a7fae */ /* 0x0005e2000c121844 */
[----:B-1----:R-:W-:-:S05]  /*46f0*/  IMAD.MOV.U32 R7, RZ, RZ, c[0x0][0x180] ;  /* 0x00006000ff077624 */ /* 0x002fca00078e00ff */
[----:B------:R-:W-:-:S04]  /*4700*/  IADD3 R0, R7, -0x51, RZ ;  /* 0xffffffaf07007810 */ /* 0x000fc80007ffe0ff */
[----:B------:R-:W-:Y:S02]  /*4710*/  ISETP.GE.U32.AND P1, PT, R0, 0x7fffff70, PT ;  /* 0x7fffff700000780c */ /* 0x000fe40003f26070 */
[----:B------:R-:W-:Y:S01]  /*4720*/  IADD3 R0, R7, -0x55, RZ ;  /* 0xffffffab07007810 */ /* 0x000fe20007ffe0ff */
[----:B--2---:R-:W-:Y:S01]  /*4730*/  IMAD.WIDE R4, R11, 0x4, R14 ;  /* 0x000000040b047825 */ /* 0x004fe200078e020e */
[----:B------:R-:W2:Y:S02]  /*4740*/  LDL.LU.64 R6, [R1+0x30] ;  /* 0x0000300001067983 */ /* 0x000ea40000300a00 */
[----:B------:R-:W-:Y:S02]  /*4750*/  ISETP.GE.U32.AND P0, PT, R0, 0x7fffff6c, PT ;  /* 0x7fffff6c0000780c */ /* 0x000fe40003f06070 */
[----:B------:R-:W4:Y:S05]  /*4760*/  LDL.LU.64 R14, [R1+0x38] ;  /* 0x00003800010e7983 */ /* 0x000f2a0000300a00 */
[----:B------:R1:W-:Y:S06]  /*4770*/  LDGSTS.E [R10+0x28000], [R4.64], !P1 ;  /* 0x28000000040a7fae */ /* 0x0003ec000c921844 */
[----:B------:R5:W-:Y:S04]  /*4780*/  LDGSTS.E [R10+0x2a000], [R2.64], !P0 ;  /* 0x2a000000020a7fae */ /* 0x000be8000c121844 */
[----:B-----5:R-:W5:Y:S01]  /*4790*/  LDL.LU.64 R2, [R1+0x18] ;  /* 0x0000180001027983 */ /* 0x020f620000300a00 */
[----:B-1----:R-:W-:-:S05]  /*47a0*/  IMAD.MOV.U32 R4, RZ, RZ, c[0x0][0x180] ;  /* 0x00006000ff047624 */ /* 0x002fca00078e00ff */
[----:B------:R-:W-:-:S04]  /*47b0*/  IADD3 R0, R4, -0x59, RZ ;  /* 0xffffffa704007810 */ /* 0x000fc80007ffe0ff */
[----:B------:R-:W-:Y:S02]  /*47c0*/  ISETP.GE.U32.AND P1, PT, R0, 0x7fffff68, PT ;  /* 0x7fffff680000780c */ /* 0x000fe40003f26070 */
[----:B------:R-:W-:-:S04]  /*47d0*/  IADD3 R0, R4, -0x5d, RZ ;  /* 0xffffffa304007810 */ /* 0x000fc80007ffe0ff */
[----:B------:R-:W-:Y:S01]  /*47e0*/  ISETP.GE.U32.AND P0, PT, R0, 0x7fffff64, PT ;  /* 0x7fffff640000780c */ /* 0x000fe20003f06070 */
[----:B-----5:R-:W-:-:S06]  /*47f0*/  IMAD.WIDE R2, R11, 0x4, R2 ;  /* 0x000000040b027825 */ /* 0x020fcc00078e0202 */
[----:B------:R1:W-:Y:S02]  /*4800*/  LDGSTS.E [R10+0x2c000], [R2.64], !P1 ;  /* 0x2c000000020a7fae */ /* 0x0003e4000c921844 */
[----:B-1----:R-:W-:Y:S02]  /*4810*/  IMAD.WIDE R2, R11, 0x4, R12 ;  /* 0x000000040b027825 */ /* 0x002fe400078e020c */
[----:B------:R-:W5:Y:S04]  /*4820*/  LDL.LU.64 R12, [R1+0x50] ;  /* 0x00005000010c7983 */ /* 0x000f680000300a00 */
[----:B------:R1:W-:Y:S02]  /*4830*/  LDGSTS.E [R10+0x2e000], [R2.64], !P0 ;  /* 0x2e000000020a7fae */ /* 0x0003e4000c121844 */
[----:B-1----:R-:W-:-:S04]  /*4840*/  IADD3 R2, R4, -0x65, RZ ;  /* 0xffffff9b04027810 */ /* 0x002fc80007ffe0ff */
[----:B------:R-:W-:Y:S02]  /*4850*/  ISETP.GE.U32.AND P1, PT, R2, 0x7fffff5c, PT ;  /* 0x7fffff5c0200780c */ /* 0x000fe40003f26070 */
[----:B------:R-:W-:-:S04]  /*4860*/  IADD3 R2, R4, -0x6d, RZ ;  /* 0xffffff9304027810 */ /* 0x000fc80007ffe0ff */
[----:B------:R-:W-:Y:S02]  /*4870*/  ISETP.GE.U32.AND P4, PT, R2, 0x7fffff54, PT ;  /* 0x7fffff540200780c */ /* 0x000fe40003f86070 */
[----:B------:R-:W2:Y:S01]  /*4880*/  LDL.LU.64 R2, [R1+0x28] ;  /* 0x0000280001027983 */ /* 0x000ea20000300a00 */
[C---:B------:R-:W-:Y:S02]  /*4890*/  IADD3 R0, R4.reuse, -0x61, RZ ;  /* 0xffffff9f04007810 */ /* 0x040fe40007ffe0ff */
[----:B------:R-:W-:Y:S02]  /*48a0*/  IADD3 R5, R4, -0x75, RZ ;  /* 0xffffff8b04057810 */ /* 0x000fe40007ffe0ff */
[----:B------:R-:W-:Y:S02]  /*48b0*/  ISETP.GE.U32.AND P5, PT, R0, 0x7fffff60, PT ;  /* 0x7fffff600000780c */ /* 0x000fe40003fa6070 */
[----:B------:R-:W-:Y:S02]  /*48c0*/  IADD3 R0, R4, -0x69, RZ ;  /* 0xffffff9704007810 */ /* 0x000fe40007ffe0ff */
[----:B------:R-:W-:-:S02]  /*48d0*/  ISETP.GE.U32.AND P3, PT, R5, 0x7fffff4c, PT ;  /* 0x7fffff4c0500780c */ /* 0x000fc40003f66070 */
[----:B------:R-:W-:Y:S01]  /*48e0*/  ISETP.GE.U32.AND P6, PT, R0, 0x7fffff58, PT ;  /* 0x7fffff580000780c */ /* 0x000fe20003fc6070 */
[----:B------:R-:W-:Y:S01]  /*48f0*/  IMAD.MOV.U32 R5, RZ, RZ, c[0x0][0x180] ;  /* 0x00006000ff057624 */ /* 0x000fe200078e00ff */
[C---:B------:R-:W-:Y:S02]  /*4900*/  IADD3 R0, R4.reuse, -0x71, RZ ;  /* 0xffffff8f04007810 */ /* 0x040fe40007ffe0ff */
[----:B------:R-:W-:Y:S01]  /*4910*/  IADD3 R4, R4, -0x79, RZ ;  /* 0xffffff8704047810 */ /* 0x000fe20007ffe0ff */
[----:B---3--:R-:W-:-:S03]  /*4920*/  IMAD.WIDE R8, R11, 0x4, R8 ;  /* 0x000000040b087825 */ /* 0x008fc600078e0208 */
[----:B------:R-:W-:Y:S02]  /*4930*/  ISETP.GE.U32.AND P0, PT, R4, 0x7fffff48, PT ;  /* 0x7fffff480400780c */ /* 0x000fe40003f06070 */
[C---:B------:R-:W-:Y:S02]  /*4940*/  IADD3 R4, R5.reuse, -0x42, RZ ;  /* 0xffffffbe05047810 */ /* 0x040fe40007ffe0ff */
[----:B------:R-:W-:Y:S02]  /*4950*/  ISETP.GE.U32.AND P2, PT, R0, 0x7fffff50, PT ;  /* 0x7fffff500000780c */ /* 0x000fe40003f46070 */
[----:B------:R-:W-:Y:S01]  /*4960*/  IADD3 R0, R5, -0x7d, RZ ;  /* 0xffffff8305007810 */ /* 0x000fe20007ffe0ff */
[----:B--2---:R-:W-:-:S05]  /*4970*/  IMAD.WIDE R2, R11, 0x4, R2 ;  /* 0x000000040b027825 */ /* 0x004fca00078e0202 */
[----:B------:R1:W-:Y:S04]  /*4980*/  LDGSTS.E [R10+0x30000], [R2.64], !P5 ;  /* 0x30000000020a7fae */ /* 0x0003e8000e921844 */
[----:B------:R2:W-:Y:S01]  /*4990*/  LDGSTS.E [R10+0x32000], [R8.64], !P1 ;  /* 0x32000000080a7fae */ /* 0x0005e2000c921844 */
[----:B------:R-:W-:Y:S01]  /*49a0*/  ISETP.GE.U32.AND P1, PT, R4, 0x7fffff7f, PT ;  /* 0x7fffff7f0400780c */ /* 0x000fe20003f26070 */
[C---:B----4-:R-:W-:Y:S02]  /*49b0*/  IMAD.WIDE R4, R11.reuse, 0x4, R14 ;  /* 0x000000040b047825 */ /* 0x050fe400078e020e */
[----:B------:R-:W3:Y:S02]  /*49c0*/  LDL.LU.64 R14, [R1+0x78] ;  /* 0x00007800010e7983 */ /* 0x000ee40000300a00 */
[----:B-1----:R-:W-:-:S05]  /*49d0*/  IMAD.WIDE R2, R11, 0x4, R6 ;  /* 0x000000040b027825 */ /* 0x002fca00078e0206 */
[----:B------:R1:W-:Y:S04]  /*49e0*/  LDGSTS.E [R10+0x34000], [R2.64], !P6 ;  /* 0x34000000020a7fae */ /* 0x0003e8000f121844 */
[----:B------:R4:W-:Y:S04]  /*49f0*/  LDGSTS.E [R10+0x36000], [R4.64], !P4 ;  /* 0x36000000040a7fae */ /* 0x0009e8000e121844 */
[----:B-1----:R-:W2:Y:S04]  /*4a00*/  LDL.LU.64 R2, [R1+0x40] ;  /* 0x0000400001027983 */ /* 0x002ea80000300a00 */
[----:B----4-:R-:W4:Y:S04]  /*4a10*/  LDL.LU.64 R4, [R1+0x48] ;  /* 0x0000480001047983 */ /* 0x010f280000300a00 */
[----:B------:R-:W1:Y:S01]  /*4a20*/  S2R R7, SR_TID.X ;  /* 0x0000000000077919 */ /* 0x000e620000002100 */
[----:B--2---:R-:W-:-:S04]  /*4a30*/  IMAD.WIDE R2, R11, 0x4, R2 ;  /* 0x000000040b027825 */ /* 0x004fc800078e0202 */
[C---:B----4-:R-:W-:Y:S01]  /*4a40*/  IMAD.WIDE R4, R11.reuse, 0x4, R4 ;  /* 0x000000040b047825 */ /* 0x050fe200078e0204 */
[----:B------:R5:W-:Y:S04]  /*4a50*/  LDGSTS.E [R10+0x38000], [R2.64], !P2 ;  /* 0x38000000020a7fae */ /* 0x000be8000d121844 */
[----:B------:R2:W-:Y:S01]  /*4a60*/  LDGSTS.E [R10+0x3a000], [R4.64], !P3 ;  /* 0x3a000000040a7fae */ /* 0x0005e2000d921844 */
[----:B-----5:R-:W-:-:S03]  /*4a70*/  IMAD.WIDE R2, R11, 0x4, R12 ;  /* 0x000000040b027825 */ /* 0x020fc600078e020c */
[----:B------:R-:W4:Y:S04]  /*4a80*/  LDL.LU.64 R12, [R1+0x90] ;  /* 0x00009000010c7983 */ /* 0x000f280000300a00 */
[----:B--2---:R-:W2:Y:S04]  /*4a90*/  LDL.LU.64 R4, [R1+0x58] ;  /* 0x0000580001047983 */ /* 0x004ea80000300a00 */
[----:B------:R5:W-:Y:S04]  /*4aa0*/  LDGSTS.E [R10+0x3c000], [R2.64], !P0 ;  /* 0x3c000000020a7fae */ /* 0x000be8000c121844 */
[----:B-----5:R-:W5:Y:S01]  /*4ab0*/  LDL.LU.64 R2, [R1+0x60] ;  /* 0x0000600001027983 */ /* 0x020f620000300a00 */
[----:B------:R-:W-:-:S02]  /*4ac0*/  ISETP.GE.U32.AND P5, PT, R0, 0x7fffff44, PT ;  /* 0x7fffff440000780c */ /* 0x000fc40003fa6070 */
[----:B-1----:R-:W-:-:S05]  /*4ad0*/  LOP3.LUT R7, R7, 0x1ff, RZ, 0xc0, !PT ;  /* 0x000001ff07077812 */ /* 0x002fca00078ec0ff */
[----:B------:R-:W-:-:S05]  /*4ae0*/  IMAD.SHL.U32 R7, R7, 0x4, RZ ;  /* 0x0000000407077824 */ /* 0x000fca00078e00ff */
[----:B------:R-:W-:Y:S01]  /*4af0*/  LOP3.LUT R9, R7, 0x20, RZ, 0x3c, !PT ;  /* 0x0000002007097812 */ /* 0x000fe200078e3cff */
[----:B--2---:R-:W-:-:S05]  /*4b00*/  IMAD.WIDE R4, R11, 0x4, R4 ;  /* 0x000000040b047825 */ /* 0x004fca00078e0204 */
[----:B------:R1:W-:Y:S01]  /*4b10*/  LDGSTS.E [R10+0x3e000], [R4.64], !P5 ;  /* 0x3e000000040a7fae */ /* 0x0003e2000e921844 */
[----:B-----5:R-:W-:-:S03]  /*4b20*/  IMAD.WIDE R2, R11, 0x4, R2 ;  /* 0x000000040b027825 */ /* 0x020fc600078e0202 */
[----:B-1----:R-:W2:Y:S04]  /*4b30*/  LDL.LU.64 R4, [R1+0x68] ;  /* 0x0000680001047983 */ /* 0x002ea80000300a00 */
[----:B------:R1:W-:Y:S04]  /*4b40*/  LDGSTS.E [R9+0x20800], [R2.64], !P1 ;  /* 0x2080000002097fae */ /* 0x0003e8000c921844 */
[----:B-1----:R-:W5:Y:S01]  /*4b50*/  LDL.LU.64 R2, [R1+0x70] ;  /* 0x0000700001027983 */ /* 0x002f620000300a00 */
[----:B------:R-:W-:-:S05]  /*4b60*/  IMAD.MOV.U32 R8, RZ, RZ, c[0x0][0x180] ;  /* 0x00006000ff087624 */ /* 0x000fca00078e00ff */
[C---:B------:R-:W-:Y:S02]  /*4b70*/  IADD3 R0, R8.reuse, -0x46, RZ ;  /* 0xffffffba08007810 */ /* 0x040fe40007ffe0ff */
[----:B------:R-:W-:Y:S02]  /*4b80*/  IADD3 R6, R8, -0x4a, RZ ;  /* 0xffffffb608067810 */ /* 0x000fe40007ffe0ff */
[----:B------:R-:W-:Y:S02]  /*4b90*/  ISETP.GE.U32.AND P6, PT, R0, 0x7fffff7b, PT ;  /* 0x7fffff7b0000780c */ /* 0x000fe40003fc6070 */
[----:B------:R-:W-:Y:S02]  /*4ba0*/  IADD3 R0, R8, -0x4e, RZ ;  /* 0xffffffb208007810 */ /* 0x000fe40007ffe0ff */
[----:B------:R-:W-:Y:S02]  /*4bb0*/  ISETP.GE.U32.AND P4, PT, R6, 0x7fffff77, PT ;  /* 0x7fffff770600780c */ /* 0x000fe40003f86070 */
[----:B------:R-:W-:Y:S01]  /*4bc0*/  ISETP.GE.U32.AND P2, PT, R0, 0x7fffff73, PT ;  /* 0x7fffff730000780c */ /* 0x000fe20003f46070 */
[----:B--2---:R-:W-:-:S06]  /*4bd0*/  IMAD.WIDE R4, R11, 0x4, R4 ;  /* 0x000000040b047825 */ /* 0x004fcc00078e0204 */
[----:B------:R3:W-:Y:S01]  /*4be0*/  LDGSTS.E [R9+0x22800], [R4.64], !P6 ;  /* 0x2280000004097fae */ /* 0x0007e2000f121844 */
[----:B-----5:R-:W-:-:S04]  /*4bf0*/  IMAD.WIDE R2, R11, 0x4, R2 ;  /* 0x000000040b027825 */ /* 0x020fc800078e0202 */
[----:B---3--:R-:W-:Y:S01]  /*4c00*/  IMAD.WIDE R4, R11, 0x4, R14 ;  /* 0x000000040b047825 */ /* 0x008fe200078e020e */
[----:B------:R1:W-:Y:S04]  /*4c10*/  LDGSTS.E [R9+0x24800], [R2.64], !P4 ;  /* 0x2480000002097fae */ /* 0x0003e8000e121844 */
[----:B------:R-:W2:Y:S04]  /*4c20*/  LDL.LU.64 R14, [R1+0xb8] ;  /* 0x0000b800010e7983 */ /* 0x000ea80000300a00 */
[----:B------:R3:W-:Y:S04]  /*4c30*/  LDGSTS.E [R9+0x26800], [R4.64], !P2 ;  /* 0x2680000004097fae */ /* 0x0007e8000d121844 */
[----:B-1----:R-:W5:Y:S04]  /*4c40*/  LDL.LU.64 R2, [R1+0x80] ;  /* 0x0000800001027983 */ /* 0x002f680000300a00 */
[----:B---3--:R-:W3:Y:S01]  /*4c50*/  LDL.LU.64 R4, [R1+0x88] ;  /* 0x0000880001047983 */ /* 0x008ee20000300a00 */
[----:B------:R-:W-:-:S02]  /*4c60*/  IADD3 R6, R8, -0x52, RZ ;  /* 0xffffffae08067810 */ /* 0x000fc40007ffe0ff */
[----:B------:R-:W-:Y:S02]  /*4c70*/  IADD3 R0, R8, -0x56, RZ ;  /* 0xffffffaa08007810 */ /* 0x000fe40007ffe0ff */
[----:B------:R-:W-:Y:S02]  /*4c80*/  ISETP.GE.U32.AND P3, PT, R6, 0x7fffff6f, PT ;  /* 0x7fffff6f0600780c */ /* 0x000fe40003f66070 */
[----:B------:R-:W-:Y:S02]  /*4c90*/  ISETP.GE.U32.AND P0, PT, R0, 0x7fffff6b, PT ;  /* 0x7fffff6b0000780c */ /* 0x000fe40003f06070 */
[----:B------:R-:W-:-:S04]  /*4ca0*/  IADD3 R6, R8, -0x5a, RZ ;  /* 0xffffffa608067810 */ /* 0x000fc80007ffe0ff */
[----:B------:R-:W-:Y:S01]  /*4cb0*/  ISETP.GE.U32.AND P5, PT, R6, 0x7fffff67, PT ;  /* 0x7fffff670600780c */ /* 0x000fe20003fa6070 */
[----:B-----5:R-:W-:-:S05]  /*4cc0*/  IMAD.WIDE R2, R11, 0x4, R2 ;  /* 0x000000040b027825 */ /* 0x020fca00078e0202 */
[----:B------:R4:W-:Y:S01]  /*4cd0*/  LDGSTS.E [R9+0x28800], [R2.64], !P3 ;  /* 0x2880000002097fae */ /* 0x0009e2000d921844 */
[----:B---3--:R-:W-:-:S05]  /*4ce0*/  IMAD.WIDE R4, R11, 0x4, R4 ;  /* 0x000000040b047825 */ /* 0x008fca00078e0204 */
[----:B------:R1:W-:Y:S01]  /*4cf0*/  LDGSTS.E [R9+0x2a800], [R4.64], !P0 ;  /* 0x2a80000004097fae */ /* 0x0003e2000c121844 */
[----:B----4-:R-:W-:-:S03]  /*4d00*/  IMAD.WIDE R2, R11, 0x4, R12 ;  /* 0x000000040b027825 */ /* 0x010fc600078e020c */
[----:B------:R-:W3:Y:S04]  /*4d10*/  LDL.LU.64 R12, [R1+0xd0] ;  /* 0x0000d000010c7983 */ /* 0x000ee80000300a00 */
[----:B------:R4:W-:Y:S04]  /*4d20*/  LDGSTS.E [R9+0x2c800], [R2.64], !P5 ;  /* 0x2c80000002097fae */ /* 0x0009e8000e921844 */
[----:B-1----:R-:W5:Y:S04]  /*4d30*/  LDL.LU.64 R4, [R1+0x98] ;  /* 0x0000980001047983 */ /* 0x002f680000300a00 */
[----:B----4-:R-:W4:Y:S01]  /*4d40*/  LDL.LU.64 R2, [R1+0xa0] ;  /* 0x0000a00001027983 */ /* 0x010f220000300a00 */
[----:B------:R-:W-:-:S02]  /*4d50*/  IADD3 R0, R8, -0x5e, RZ ;  /* 0xffffffa208007810 */ /* 0x000fc40007ffe0ff */
[----:B------:R-:W-:Y:S02]  /*4d60*/  IADD3 R6, R8, -0x62, RZ ;  /* 0xffffff9e08067810 */ /* 0x000fe40007ffe0ff */
[----:B------:R-:W-:Y:S02]  /*4d70*/  ISETP.GE.U32.AND P1, PT, R0, 0x7fffff63, PT ;  /* 0x7fffff630000780c */ /* 0x000fe40003f26070 */
[----:B------:R-:W-:Y:S01]  /*4d80*/  ISETP.GE.U32.AND P6, PT, R6, 0x7fffff5f, PT ;  /* 0x7fffff5f0600780c */ /* 0x000fe20003fc6070 */
[----:B-----5:R-:W-:-:S10]  /*4d90*/  IMAD.WIDE R4, R11, 0x4, R4 ;  /* 0x000000040b047825 */ /* 0x020fd400078e0204 */
[----:B------:R1:W-:Y:S01]  /*4da0*/  LDGSTS.E [R9+0x2e800], [R4.64], !P1 ;  /* 0x2e80000004097fae */ /* 0x0003e2000c921844 */
[----:B----4-:R-:W-:-:S05]  /*4db0*/  IMAD.WIDE R2, R11, 0x4, R2 ;  /* 0x000000040b027825 */ /* 0x010fca00078e0202 */
[----:B------:R4:W-:Y:S04]  /*4dc0*/  LDGSTS.E [R9+0x30800], [R2.64], !P6 ;  /* 0x3080000002097fae */ /* 0x0009e8000f121844 */
[----:B-1----:R-:W5:Y:S04]  /*4dd0*/  LDL.LU.64 R4, [R1+0xa8] ;  /* 0x0000a80001047983 */ /* 0x002f680000300a00 */
[----:B----4-:R-:W4:Y:S01]  /*4de0*/  LDL.LU.64 R2, [R1+0xb0] ;  /* 0x0000b00001027983 */ /* 0x010f220000300a00 */
[C---:B------:R-:W-:Y:S02]  /*4df0*/  IADD3 R0, R8.reuse, -0x66, RZ ;  /* 0xffffff9a08007810 */ /* 0x040fe40007ffe0ff */
[----:B------:R-:W-:-:S02]  /*4e00*/  IADD3 R6, R8, -0x6a, RZ ;  /* 0xffffff9608067810 */ /* 0x000fc40007ffe0ff */
[----:B------:R-:W-:Y:S02]  /*4e10*/  ISETP.GE.U32.AND P4, PT, R0, 0x7fffff5b, PT ;  /* 0x7fffff5b0000780c */ /* 0x000fe40003f86070 */
[----:B------:R-:W-:Y:S02]  /*4e20*/  IADD3 R0, R8, -0x6e, RZ ;  /* 0xffffff9208007810 */ /* 0x000fe40007ffe0ff */
[----:B------:R-:W-:Y:S02]  /*4e30*/  ISETP.GE.U32.AND P2, PT, R6, 0x7fffff57, PT ;  /* 0x7fffff570600780c */ /* 0x000fe40003f46070 */
[----:B------:R-:W-:Y:S01]  /*4e40*/  ISETP.GE.U32.AND P3, PT, R0, 0x7fffff53, PT ;  /* 0x7fffff530000780c */ /* 0x000fe20003f66070 */
[----:B-----5:R-:W-:-:S06]  /*4e50*/  IMAD.WIDE R4, R11, 0x4, R4 ;  /* 0x000000040b047825 */ /* 0x020fcc00078e0204 */
[----:B------:R2:W-:Y:S01]  /*4e60*/  LDGSTS.E [R9+0x32800], [R4.64], !P4 ;  /* 0x3280000004097fae */ /* 0x0005e2000e121844 */
[----:B----4-:R-:W-:-:S05]  /*4e70*/  IMAD.WIDE R2, R11, 0x4, R2 ;  /* 0x000000040b027825 */ /* 0x010fca00078e0202 */
[----:B------:R1:W-:Y:S01]  /*4e80*/  LDGSTS.E [R9+0x34800], [R2.64], !P2 ;  /* 0x3480000002097fae */ /* 0x0003e2000d121844 */
[----:B--2---:R-:W-:-:S03]  /*4e90*/  IMAD.WIDE R4, R11, 0x4, R14 ;  /* 0x000000040b047825 */ /* 0x004fc600078e020e */
[----:B------:R-:W2:Y:S04]  /*4ea0*/  LDL.LU.64 R14, [R1+0x108] ;  /* 0x00010800010e7983 */ /* 0x000ea80000300a00 */
[----:B------:R4:W-:Y:S04]  /*4eb0*/  LDGSTS.E [R9+0x36800], [R4.64], !P3 ;  /* 0x3680000004097fae */ /* 0x0009e8000d921844 */
[----:B-1----:R-:W5:Y:S04]  /*4ec0*/  LDL.LU.64 R2, [R1+0xc0] ;  /* 0x0000c00001027983 */ /* 0x002f680000300a00 */
[----:B----4-:R-:W4:Y:S01]  /*4ed0*/  LDL.LU.64 R4, [R1+0xc8] ;  /* 0x0000c80001047983 */ /* 0x010f220000300a00 */
[----:B------:R-:W-:-:S02]  /*4ee0*/  IADD3 R6, R8, -0x72, RZ ;  /* 0xffffff8e08067810 */ /* 0x000fc40007ffe0ff */
[----:B------:R-:W-:Y:S02]  /*4ef0*/  IADD3 R0, R8, -0x76, RZ ;  /* 0xffffff8a08007810 */ /* 0x000fe40007ffe0ff */
[----:B------:R-:W-:Y:S02]  /*4f00*/  ISETP.GE.U32.AND P0, PT, R6, 0x7fffff4f, PT ;  /* 0x7fffff4f0600780c */ /* 0x000fe40003f06070 */
[----:B------:R-:W-:Y:S02]  /*4f10*/  ISETP.GE.U32.AND P5, PT, R0, 0x7fffff4b, PT ;  /* 0x7fffff4b0000780c */ /* 0x000fe40003fa6070 */
[----:B------:R-:W-:-:S04]  /*4f20*/  IADD3 R6, R8, -0x7a, RZ ;  /* 0xffffff8608067810 */ /* 0x000fc80007ffe0ff */
[----:B------:R-:W-:Y:S01]  /*4f30*/  ISETP.GE.U32.AND P1, PT, R6, 0x7fffff47, PT ;  /* 0x7fffff470600780c */ /* 0x000fe20003f26070 */
[----:B------:R-:W1:Y:S01]  /*4f40*/  S2R R7, SR_TID.X ;  /* 0x0000000000077919 */ /* 0x000e620000002100 */
[----:B-----5:R-:W-:-:S05]  /*4f50*/  IMAD.WIDE R2, R11, 0x4, R2 ;  /* 0x000000040b027825 */ /* 0x020fca00078e0202 */
[----:B------:R3:W-:Y:S01]  /*4f60*/  LDGSTS.E [R9+0x38800], [R2.64], !P0 ;  /* 0x3880000002097fae */ /* 0x0007e2000c121844 */
[----:B----4-:R-:W-:-:S05]  /*4f70*/  IMAD.WIDE R4, R11, 0x4, R4 ;  /* 0x000000040b047825 */ /* 0x010fca00078e0204 */
[----:B------:R4:W-:Y:S01]  /*4f80*/  LDGSTS.E [R9+0x3a800], [R4.64], !P5 ;  /* 0x3a80000004097fae */ /* 0x0009e2000e921844 */
[----:B---3--:R-:W-:-:S03]  /*4f90*/  IMAD.WIDE R2, R11, 0x4, R12 ;  /* 0x000000040b027825 */ /* 0x008fc600078e020c */
[----:B------:R-:W3:Y:S04]  /*4fa0*/  LDL.LU.64 R12, [R1+0x128] ;  /* 0x00012800010c7983 */ /* 0x000ee80000300a00 */
[----:B------:R5:W-:Y:S04]  /*4fb0*/  LDGSTS.E [R9+0x3c800], [R2.64], !P1 ;  /* 0x3c80000002097fae */ /* 0x000be8000c921844 */
[----:B----4-:R-:W4:Y:S04]  /*4fc0*/  LDL.LU.64 R4, [R1+0xd8] ;  /* 0x0000d80001047983 */ /* 0x010f280000300a00 */
[----:B-----5:R-:W5:Y:S01]  /*4fd0*/  LDL.LU.64 R2, [R1+0xe0] ;  /* 0x0000e00001027983 */ /* 0x020f620000300a00 */
[----:B------:R-:W-:-:S02]  /*4fe0*/  IADD3 R0, R8, -0x7e, RZ ;  /* 0xffffff8208007810 */ /* 0x000fc40007ffe0ff */
[----:B------:R-:W-:Y:S02]  /*4ff0*/  IADD3 R6, R8, -0x43, RZ ;  /* 0xffffffbd08067810 */ /* 0x000fe40007ffe0ff */
[----:B------:R-:W-:Y:S02]  /*5000*/  ISETP.GE.U32.AND P6, PT, R0, 0x7fffff43, PT ;  /* 0x7fffff430000780c */ /* 0x000fe40003fc6070 */
[----:B-1----:R-:W-:Y:S02]  /*5010*/  LOP3.LUT R7, R7, 0x1ff, RZ, 0xc0, !PT ;  /* 0x000001ff07077812 */ /* 0x002fe400078ec0ff */
[----:B------:R-:W-:-:S03]  /*5020*/  ISETP.GE.U32.AND P4, PT, R6, 0x7fffff7e, PT ;  /* 0x7fffff7e0600780c */ /* 0x000fc60003f86070 */
[----:B------:R-:W-:-:S05]  /*5030*/  IMAD.SHL.U32 R7, R7, 0x4, RZ ;  /* 0x0000000407077824 */ /* 0x000fca00078e00ff */
[----:B------:R-:W-:Y:S01]  /*5040*/  LOP3.LUT R7, R7, 0x40, RZ, 0x3c, !PT ;  /* 0x0000004007077812 */ /* 0x000fe200078e3cff */
[----:B----4-:R-:W-:-:S05]  /*5050*/  IMAD.WIDE R4, R11, 0x4, R4 ;  /* 0x000000040b047825 */ /* 0x010fca00078e0204 */
[----:B------:R1:W-:Y:S01]  /*5060*/  LDGSTS.E [R9+0x3e800], [R4.64], !P6 ;  /* 0x3e80000004097fae */ /* 0x0003e2000f121844 */
[----:B-----5:R-:W-:-:S05]  /*5070*/  IMAD.WIDE R2, R11, 0x4, R2 ;  /* 0x000000040b027825 */ /* 0x020fca00078e0202 */
        /* <DEDUP_REMOVED lines=26> */
[----:B----4-:R-:W-:-:S05]  /*5220*/  IMAD.WIDE R4, R11, 0x4, R4 ;  /* 0x000000040b047825 */ /* 0x010fca00078e0204 */
[----:B------:R1:W-:Y:S01]  /*5230*/  LDGSTS.E [R7+0x2b000], [R4.64], !P1 ;  /* 0x2b00000004077fae */ /* 0x0003e2000c921844 */
[----:B---3--:R-:W-:-:S03]  /*5240*/  IMAD.WIDE R2, R11, 0x4, R12 ;  /* 0x000000040b027825 */ /* 0x008fc600078e020c */
        /* <DEDUP_REMOVED lines=47> */
[----:B------:R-:W-:Y:S02]  /*5540*/  ISETP.GE.U32.AND P3, PT, R6, 0x7fffff7d, PT ;  /* 0x7fffff7d0600780c */ /* 0x000fe40003f66070 */
[----:B------:R-:W-:Y:S01]  /*5550*/  LOP3.LUT R9, R10, 0x60, RZ, 0x3c, !PT ;  /* 0x000000600a097812 */ /* 0x000fe200078e3cff */
[----:B-----5:R-:W-:-:S08]  /*5560*/  IMAD.WIDE R4, R11, 0x4, R4 ;  /* 0x000000040b047825 */ /* 0x020fd000078e0204 */
        /* <DEDUP_REMOVED lines=27> */
[----:B------:R1:W-:Y:S01]  /*5720*/  LDGSTS.E [R9+0x2b800], [R4.64], !P4 ;  /* 0x2b80000004097fae */ /* 0x0003e2000e121844 */
[----:B---3--:R-:W-:-:S03]  /*5730*/  IMAD.WIDE R2, R11, 0x4, R12 ;  /* 0x000000040b027825 */ /* 0x008fc600078e020c */
[----:B------:R-:W3:Y:S04]  /*5740*/  LDL R12, [R1+0x38c] ;  /* 0x00038c00010c7983 */ /* 0x000ee80000100800 */
[----:B-1----:R-:W4:Y:S01]  /*5750*/  LDL.LU.64 R4, [R1+0x1c8] ;  /* 0x0001c80001047983 */ /* 0x002f220000300a00 */
[----:B------:R-:W-:-:S04]  /*5760*/  IADD3 R6, R8, -0x5c, RZ ;  /* 0xffffffa408067810 */ /* 0x000fc80007ffe0ff */
[----:B------:R-:W-:-:S13]  /*5770*/  ISETP.GE.U32.AND P2, PT, R6, 0x7fffff65, PT ;  /* 0x7fffff650600780c */ /* 0x000fda0003f46070 */
[----:B------:R1:W-:Y:S01]  /*5780*/  LDGSTS.E [R9+0x2d800], [R2.64], !P2 ;  /* 0x2d80000002097fae */ /* 0x0003e2000d121844 */
[----:B------:R-:W-:-:S04]  /*5790*/  IADD3 R0, R8, -0x60, RZ ;  /* 0xffffffa008007810 */ /* 0x000fc80007ffe0ff */
[----:B------:R-:W-:Y:S01]  /*57a0*/  ISETP.GE.U32.AND P3, PT, R0, 0x7fffff61, PT ;  /* 0x7fffff610000780c */ /* 0x000fe20003f66070 */
[----:B------:R-:W-:Y:S02]  /*57b0*/  IMAD.MOV.U32 R7, RZ, RZ, c[0x0][0x188] ;  /* 0x00006200ff077624 */ /* 0x000fe400078e00ff */
[----:B----4-:R-:W-:Y:S02]  /*57c0*/  IMAD.WIDE R4, R11, 0x4, R4 ;  /* 0x000000040b047825 */ /* 0x010fe400078e0204 */
[----:B------:R-:W4:Y:S04]  /*57d0*/  LDL.LU.64 R10, [R1+0x1e8] ;  /* 0x0001e800010a7983 */ /* 0x000f280000300a00 */
[----:B-1----:R-:W5:Y:S04]  /*57e0*/  LDL.LU.64 R2, [R1+0x1d0] ;  /* 0x0001d00001027983 */ /* 0x002f680000300a00 */
[----:B------:R1:W-:Y:S01]  /*57f0*/  LDGSTS.E [R9+0x2f800], [R4.64], !P3 ;  /* 0x2f80000004097fae */ /* 0x0003e2000d921844 */
[----:B------:R-:W-:Y:S01]  /*5800*/  IADD3 R6, R8, -0x64, RZ ;  /* 0xffffff9c08067810 */ /* 0x000fe20007ffe0ff */
[----:B-1----:R-:W-:-:S02]  /*5810*/  IMAD.SHL.U32 R5, R7, 0x40, RZ ;  /* 0x0000004007057824 */ /* 0x002fc400078e00ff */
[----:B------:R-:W1:Y:S01]  /*5820*/  S2R R7, SR_TID.X ;  /* 0x0000000000077919 */ /* 0x000e620000002100 */
[----:B------:R-:W-:Y:S02]  /*5830*/  ISETP.GE.U32.AND P0, PT, R6, 0x7fffff5d, PT ;  /* 0x7fffff5d0600780c */ /* 0x000fe40003f06070 */
[C---:B------:R-:W-:Y:S02]  /*5840*/  IADD3 R0, R8.reuse, -0x68, RZ ;  /* 0xffffff9808007810 */ /* 0x040fe40007ffe0ff */
[----:B------:R-:W-:Y:S02]  /*5850*/  IADD3 R6, R8, -0x6c, RZ ;  /* 0xffffff9408067810 */ /* 0x000fe40007ffe0ff */
[----:B------:R-:W-:Y:S02]  /*5860*/  ISETP.GE.U32.AND P5, PT, R0, 0x7fffff59, PT ;  /* 0x7fffff590000780c */ /* 0x000fe40003fa6070 */
[----:B------:R-:W-:Y:S02]  /*5870*/  ISETP.GE.U32.AND P1, PT, R6, 0x7fffff55, PT ;  /* 0x7fffff550600780c */ /* 0x000fe40003f26070 */
[----:B------:R-:W-:-:S02]  /*5880*/  IADD3 R0, R8, -0x70, RZ ;  /* 0xffffff9008007810 */ /* 0x000fc40007ffe0ff */
[----:B------:R-:W-:Y:S02]  /*5890*/  IADD3 R6, R8, -0x74, RZ ;  /* 0xffffff8c08067810 */ /* 0x000fe40007ffe0ff */
[----:B------:R-:W-:Y:S02]  /*58a0*/  ISETP.GE.U32.AND P6, PT, R0, 0x7fffff51, PT ;  /* 0x7fffff510000780c */ /* 0x000fe40003fc6070 */
[----:B------:R-:W-:Y:S02]  /*58b0*/  ISETP.GE.U32.AND P4, PT, R6, 0x7fffff4d, PT ;  /* 0x7fffff4d0600780c */ /* 0x000fe40003f86070 */
[C---:B------:R-:W-:Y:S02]  /*58c0*/  IADD3 R0, R8.reuse, -0x78, RZ ;  /* 0xffffff8808007810 */ /* 0x040fe40007ffe0ff */
[C---:B------:R-:W-:Y:S02]  /*58d0*/  IADD3 R6, R8.reuse, -0x7c, RZ ;  /* 0xffffff8408067810 */ /* 0x040fe40007ffe0ff */
[----:B------:R-:W-:-:S02]  /*58e0*/  IADD3 R8, R8, -0x40, RZ ;  /* 0xffffffc008087810 */ /* 0x000fc40007ffe0ff */
[----:B-1----:R-:W-:Y:S01]  /*58f0*/  LOP3.LUT R7, R7, 0x3f, RZ, 0xc0, !PT ;  /* 0x0000003f07077812 */ /* 0x002fe200078ec0ff */
[----:B------:R-:W1:Y:S01]  /*5900*/  S2R R13, SR_TID.X ;  /* 0x00000000000d7919 */ /* 0x000e620000002100 */
[----:B------:R-:W-:Y:S02]  /*5910*/  ISETP.GE.U32.AND P2, PT, R0, 0x7fffff49, PT ;  /* 0x7fffff490000780c */ /* 0x000fe40003f46070 */
[----:B------:R-:W-:Y:S01]  /*5920*/  ISETP.GE.U32.AND P3, PT, R6, 0x7fffff45, PT ;  /* 0x7fffff450600780c */ /* 0x000fe20003f66070 */
[C---:B-1----:R-:W-:Y:S02]  /*5930*/  IMAD.SHL.U32 R0, R13.reuse, 0x800, RZ ;  /* 0x000008000d007824 */ /* 0x042fe400078e00ff */
[----:B------:R-:W-:-:S03]  /*5940*/  IMAD.SHL.U32 R6, R13, 0x20, RZ ;  /* 0x000000200d067824 */ /* 0x000fc600078e00ff */
[----:B------:R-:W-:-:S04]  /*5950*/  LOP3.LUT R0, R0, 0xc000, RZ, 0xc0, !PT ;  /* 0x0000c00000007812 */ /* 0x000fc800078ec0ff */
[----:B------:R-:W-:Y:S01]  /*5960*/  LOP3.LUT R0, R0, 0x60, R6, 0xf8, !PT ;  /* 0x0000006000007812 */ /* 0x000fe200078ef806 */
[----:B-----5:R-:W-:-:S04]  /*5970*/  IMAD.WIDE R2, R5, 0x4, R2 ;  /* 0x0000000405027825 */ /* 0x020fc800078e0202 */
[----:B--2---:R-:W-:Y:S01]  /*5980*/  IMAD.WIDE R4, R5, 0x4, R14 ;  /* 0x0000000405047825 */ /* 0x004fe200078e020e */
[----:B------:R1:W-:Y:S01]  /*5990*/  LDGSTS.E [R9+0x31800], [R2.64], !P0 ;  /* 0x3180000002097fae */ /* 0x0003e2000c121844 */
[----:B------:R-:W-:Y:S02]  /*59a0*/  ISETP.GE.AND P0, PT, R7, R8, PT ;  /* 0x000000080700720c */ /* 0x000fe40003f06270 */
[----:B------:R-:W-:Y:S01]  /*59b0*/  IMAD.MOV.U32 R7, RZ, RZ, 0x3f ;  /* 0x0000003fff077424 */ /* 0x000fe200078e00ff */
[----:B------:R1:W-:Y:S04]  /*59c0*/  LDGSTS.E [R9+0x33800], [R4.64], !P5 ;  /* 0x3380000004097fae */ /* 0x0003e8000e921844 */
[----:B------:R-:W2:Y:S01]  /*59d0*/  LDL.LU.64 R14, [R1+0x568] ;  /* 0x00056800010e7983 */ /* 0x000ea20000300a00 */
[----:B-1----:R-:W-:Y:S01]  /*59e0*/  IADD3 R9, R7, c[0x0][0x180], RZ ;  /* 0x0000600007097a10 */ /* 0x002fe20007ffe0ff */
[----:B------:R-:W-:-:S02]  /*59f0*/  IMAD.SHL.U32 R2, R13, 0x2000, RZ ;  /* 0x000020000d027824 */ /* 0x000fc400078e00ff */
[----:B------:R-:W1:Y:S01]  /*5a00*/  S2R R7, SR_TID.X ;  /* 0x0000000000077919 */ /* 0x000e620000002100 */
[----:B------:R-:W-:Y:S02]  /*5a10*/  IMAD.SHL.U32 R3, R13, 0x4, RZ ;  /* 0x000000040d037824 */ /* 0x000fe400078e00ff */
[----:B------:R-:W-:Y:S01]  /*5a20*/  LOP3.LUT R2, R2, 0xc000, RZ, 0xc0, !PT ;  /* 0x0000c00002027812 */ /* 0x000fe200078ec0ff */
[----:B------:R-:W5:Y:S02]  /*5a30*/  LDL R4, [R1+0x544] ;  /* 0x0005440001047983 */ /* 0x000f640000100800 */
[----:B------:R-:W-:Y:S02]  /*5a40*/  LOP3.LUT R0, R0, 0x770, R3, 0x78, !PT ;  /* 0x0000077000007812 */ /* 0x000fe400078e7803 */
[----:B-1----:R-:W-:-:S05]  /*5a50*/  LOP3.LUT R5, R7, 0x1ff, RZ, 0xc0, !PT ;  /* 0x000001ff07057812 */ /* 0x002fca00078ec0ff */
[----:B------:R-:W-:Y:S02]  /*5a60*/  IMAD R5, R5, 0x10, R2 ;  /* 0x0000001005057824 */ /* 0x000fe400078e0202 */
[----:B------:R-:W2:Y:S01]  /*5a70*/  LDL.LU.64 R2, [R1+0x1e0] ;  /* 0x0001e00001027983 */ /* 0x000ea20000300a00 */
[----:B------:R-:W-:Y:S02]  /*5a80*/  ISETP.GT.AND P5, PT, R9, 0x7f, PT ;  /* 0x0000007f0900780c */ /* 0x000fe40003fa4270 */
[----:B------:R-:W-:-:S04]  /*5a90*/  SEL R6, RZ, 0x4, P0 ;  /* 0x00000004ff067807 */ /* 0x000fc80000000000 */
[----:B------:R-:W-:-:S04]  /*5aa0*/  SEL R6, R6, RZ, P5 ;  /* 0x000000ff06067207 */ /* 0x000fc80002800000 */
[----:B------:R-:W-:Y:S02]  /*5ab0*/  ISETP.NE.U32.AND P5, PT, R6, RZ, PT ;  /* 0x000000ff0600720c */ /* 0x000fe40003fa5070 */
[----:B------:R-:W1:Y:S01]  /*5ac0*/  S2R R6, SR_TID.X ;  /* 0x0000000000067919 */ /* 0x000e620000002100 */
[----:B------:R-:W-:Y:S02]  /*5ad0*/  IMAD.SHL.U32 R8, R13, 0x100, RZ ;  /* 0x000001000d087824 */ /* 0x000fe400078e00ff */
[----:B------:R-:W-:-:S03]  /*5ae0*/  IMAD.MOV.U32 R7, RZ, RZ, c[0x0][0x188] ;  /* 0x00006200ff077624 */ /* 0x000fc600078e00ff */
[----:B------:R-:W-:Y:S01]  /*5af0*/  LOP3.LUT R8, R8, 0x2000, RZ, 0xc0, !PT ;  /* 0x0000200008087812 */ /* 0x000fe200078ec0ff */
[----:B------:R-:W-:-:S04]  /*5b00*/  IMAD.SHL.U32 R5, R7, 0x40, RZ ;  /* 0x0000004007057824 */ /* 0x000fc800078e00ff */
[----:B------:R-:W-:Y:S01]  /*5b10*/  IMAD.IADD R0, R8, 0x1, R0 ;  /* 0x0000000108007824 */ /* 0x000fe200078e0200 */
[----:B-1----:R-:W-:-:S05]  /*5b20*/  LOP3.LUT R6, R6, 0x1ff, RZ, 0xc0, !PT ;  /* 0x000001ff06067812 */ /* 0x002fca00078ec0ff */
[----:B------:R-:W-:-:S05]  /*5b30*/  IMAD.SHL.U32 R6, R6, 0x4, RZ ;  /* 0x0000000406067824 */ /* 0x000fca00078e00ff */
[----:B------:R-:W-:Y:S02]  /*5b40*/  LOP3.LUT R6, R6, 0x60, RZ, 0x3c, !PT ;  /* 0x0000006006067812 */ /* 0x000fe400078e3cff */
[----:B-----5:R-:W-:Y:S01]  /*5b50*/  ISETP.GE.AND P0, PT, R4, c[0x0][0x178], PT ;  /* 0x00005e0004007a0c */ /* 0x020fe20003f06270 */
[----:B--2---:R-:W-:-:S04]  /*5b60*/  IMAD.WIDE R2, R5, 0x4, R2 ;  /* 0x0000000405027825 */ /* 0x004fc800078e0202 */
[----:B----4-:R-:W-:Y:S01]  /*5b70*/  IMAD.WIDE R4, R5, 0x4, R10 ;  /* 0x0000000405047825 */ /* 0x010fe200078e020a */
[----:B------:R1:W-:Y:S04]  /*5b80*/  LDGSTS.E [R6+0x35800], [R2.64], !P1 ;  /* 0x3580000002067fae */ /* 0x0003e8000c921844 */
[----:B------:R-:W2:Y:S04]  /*5b90*/  LDL.LU.64 R10, [R1+0x560] ;  /* 0x00056000010a7983 */ /* 0x000ea80000300a00 */
[----:B------:R4:W-:Y:S04]  /*5ba0*/  STL [R1+0x418], R0 ;  /* 0x0004180001007387 */ /* 0x0009e80000100800 */
[----:B-1----:R-:W5:Y:S04]  /*5bb0*/  LDL.LU.64 R2, [R1+0x1f0] ;  /* 0x0001f00001027983 */ /* 0x002f680000300a00 */
[----:B------:R1:W-:Y:S04]  /*5bc0*/  LDGSTS.E [R6+0x37800], [R4.64], !P6 ;  /* 0x3780000004067fae */ /* 0x0003e8000f121844 */
[----:B-1----:R-:W2:Y:S01]  /*5bd0*/  LDL.LU.64 R4, [R1+0x1f8] ;  /* 0x0001f80001047983 */ /* 0x002ea20000300a00 */
[----:B---3--:R-:W-:Y:S01]  /*5be0*/  IADD3 R7, R12, 0x1, RZ ;  /* 0x000000010c077810 */ /* 0x008fe20007ffe0ff */
[----:B------:R-:W-:-:S03]  /*5bf0*/  IMAD.MOV.U32 R8, RZ, RZ, c[0x0][0x188] ;  /* 0x00006200ff087624 */ /* 0x000fc600078e00ff */
[----:B------:R-:W-:Y:S01]  /*5c00*/  ISETP.LT.AND P1, PT, R7, c[0x0][0x17c], !P0 ;  /* 0x00005f0007007a0c */ /* 0x000fe20004721270 */
[----:B------:R-:W-:Y:S02]  /*5c10*/  IMAD.SHL.U32 R7, R8, 0x40, RZ ;  /* 0x0000004008077824 */ /* 0x000fe400078e00ff */
[----:B----4-:R-:W-:-:S05]  /*5c20*/  IMAD.MOV.U32 R0, RZ, RZ, c[0x0][0x180] ;  /* 0x00006000ff007624 */ /* 0x010fca00078e00ff */
[----:B------:R-:W-:-:S04]  /*5c30*/  IADD3 R8, R0, -0x80, RZ ;  /* 0xffffff8000087810 */ /* 0x000fc80007ffe0ff */
[----:B------:R-:W-:Y:S01]  /*5c40*/  ISETP.GE.U32.AND P6, PT, R8, 0x7fffff41, PT ;  /* 0x7fffff410800780c */ /* 0x000fe20003fc6070 */
[----:B------:R-:W-:Y:S02]  /*5c50*/  IMAD.MOV.U32 R8, RZ, RZ, c[0x0][0x18c] ;  /* 0x00006300ff087624 */ /* 0x000fe400078e00ff */
[----:B-----5:R-:W-:-:S05]  /*5c60*/  IMAD.WIDE R2, R7, 0x4, R2 ;  /* 0x0000000407027825 */ /* 0x020fca00078e0202 */
[----:B------:R1:W-:Y:S01]  /*5c70*/  LDGSTS.E [R6+0x39800], [R2.64], !P4 ;  /* 0x3980000002067fae */ /* 0x0003e2000e121844 */
[----:B--2---:R-:W-:-:S03]  /*5c80*/  IMAD.WIDE R4, R7, 0x4, R4 ;  /* 0x0000000407047825 */ /* 0x004fc600078e0204 */
[----:B-1----:R-:W2:Y:S04]  /*5c90*/  LDL.LU.64 R2, [R1+0x208] ;  /* 0x0002080001027983 */ /* 0x002ea80000300a00 */
[----:B------:R1:W-:Y:S04]  /*5ca0*/  LDGSTS.E [R6+0x3b800], [R4.64], !P2 ;  /* 0x3b80000004067fae */ /* 0x0003e8000d121844 */
[----:B-1----:R-:W3:Y:S01]  /*5cb0*/  LDL.LU.64 R4, [R1+0x200] ;  /* 0x0002000001047983 */ /* 0x002ee20000300a00 */
[----:B------:R-:W-:-:S04]  /*5cc0*/  IMAD.SHL.U32 R8, R8, 0x40, RZ ;  /* 0x0000004008087824 */ /* 0x000fc800078e00ff */
[----:B------:R-:W-:Y:S02]  /*5cd0*/  IMAD.WIDE R10, R8, 0x4, R10 ;  /* 0x00000004080a7825 */ /* 0x000fe400078e020a */
[----:B------:R-:W1:Y:S01]  /*5ce0*/  S2R R8, SR_TID.X ;  /* 0x0000000000087919 */ /* 0x000e620000002100 */
[----:B------:R-:W-:-:S04]  /*5cf0*/  IADD3 R0, R12, 0x2, RZ ;  /* 0x000000020c007810 */ /* 0x000fc80007ffe0ff */
[----:B------:R-:W-:Y:S02]  /*5d00*/  ISETP.LT.AND P4, PT, R0, c[0x0][0x17c], !P0 ;  /* 0x00005f0000007a0c */ /* 0x000fe40004781270 */
[----:B------:R-:W-:Y:S02]  /*5d10*/  IADD3 R0, R12, 0x4, RZ ;  /* 0x000000040c007810 */ /* 0x000fe40007ffe0ff */
[----:B-1----:R-:W-:-:S05]  /*5d20*/  LOP3.LUT R8, R8, 0x1ff, RZ, 0xc0, !PT ;  /* 0x000001ff08087812 */ /* 0x002fca00078ec0ff */
[----:B------:R-:W-:-:S05]  /*5d30*/  IMAD.SHL.U32 R8, R8, 0x4, RZ ;  /* 0x0000000408087824 */ /* 0x000fca00078e00ff */
[----:B------:R-:W-:Y:S02]  /*5d40*/  LOP3.LUT R8, R8, 0x60, RZ, 0x3c, !PT ;  /* 0x0000006008087812 */ /* 0x000fe400078e3cff */
[----:B------:R-:W-:Y:S02]  /*5d50*/  LOP3.LUT R13, R13, 0x1c0, RZ, 0xc0, !PT ;  /* 0x000001c00d0d7812 */ /* 0x000fe400078ec0ff */
[----:B------:R-:W-:Y:S02]  /*5d60*/  IADD3 R6, R12, 0x3, RZ ;  /* 0x000000030c067810 */ /* 0x000fe40007ffe0ff */
[----:B------:R-:W-:Y:S01]  /*5d70*/  SHF.R.U32.HI R13, RZ, 0x2, R13 ;  /* 0x00000002ff0d7819 */ /* 0x000fe2000001160d */
[----:B------:R-:W4:Y:S01]  /*5d80*/  LDL.LU R12, [R1+0x55c] ;  /* 0x00055c00010c7983 */ /* 0x000f220000300800 */
[----:B------:R-:W-:Y:S01]  /*5d90*/  ISETP.LT.AND P2, PT, R6, c[0x0][0x17c], !P0 ;  /* 0x00005f0006007a0c */ /* 0x000fe20004741270 */
[----:B---3--:R-:W-:-:S05]  /*5da0*/  IMAD.WIDE R4, R7, 0x4, R4 ;  /* 0x0000000407047825 */ /* 0x008fca00078e0204 */
[----:B------:R1:W-:Y:S01]  /*5db0*/  LDGSTS.E [R8+0x3d800], [R4.64], !P3 ;  /* 0x3d80000004087fae */ /* 0x0003e2000d921844 */
[----:B------:R-:W-:-:S03]  /*5dc0*/  ISETP.LT.AND P3, PT, R0, c[0x0][0x17c], !P0 ;  /* 0x00005f0000007a0c */ /* 0x000fc60004761270 */
[----:B------:R-:W3:Y:S01]  /*5dd0*/  S2R R0, SR_TID.X ;  /* 0x0000000000007919 */ /* 0x000ee20000002100 */
[----:B--2---:R-:W-:-:S03]  /*5de0*/  IMAD.WIDE R2, R7, 0x4, R2 ;  /* 0x0000000407027825 */ /* 0x004fc600078e0202 */
[----:B------:R-:W2:Y:S04]  /*5df0*/  LDL.LU.64 R6, [R1+0xe8] ;  /* 0x0000e80001067983 */ /* 0x000ea80000300a00 */
[----:B-1----:R-:W5:Y:S04]  /*5e00*/  LDL.LU.64 R4, [R1+0xf8] ;  /* 0x0000f80001047983 */ /* 0x002f680000300a00 */
[----:B------:R1:W-:Y:S04]  /*5e10*/  LDGSTS.E [R8+0x3f800], [R2.64], !P6 ;  /* 0x3f80000002087fae */ /* 0x0003e8000f121844 */
[----:B------:R-:W0:Y:S01]  /*5e20*/  LDGDEPBAR ;  /* 0x00000000000079af */ /* 0x000e220000000000 */
[----:B---3--:R-:W-:-:S05]  /*5e30*/  LOP3.LUT R0, R0, 0x1ff, RZ, 0xc0, !PT ;  /* 0x000001ff00007812 */ /* 0x008fca00078ec0ff */
[----:B------:R-:W-:-:S05]  /*5e40*/  IMAD.SHL.U32 R0, R0, 0x4, RZ ;  /* 0x0000000400007824 */ /* 0x000fca00078e00ff */
[----:B------:R-:W-:Y:S02]  /*5e50*/  LOP3.LUT R0, R0, R13, RZ, 0x3c, !PT ;  /* 0x0000000d00007212 */ /* 0x000fe400078e3cff */
[----:B------:R-:W4:Y:S04]  /*5e60*/  LDL.LU R13, [R1+0x558] ;  /* 0x00055800010d7983 */ /* 0x000f280000300800 */
[----:B-1----:R-:W3:Y:S01]  /*5e70*/  LDL.LU.64 R2, [R1+0x110] ;  /* 0x0001100001027983 */ /* 0x002ee20000300a00 */
[----:B------:R-:W-:-:S03]  /*5e80*/  IMAD.MOV.U32 R8, RZ, RZ, c[0x0][0x18c] ;  /* 0x00006300ff087624 */ /* 0x000fc600078e00ff */
[----:B------:R1:W-:Y:S01]  /*5e90*/  LDGSTS.E [R0+0x48000], [R10.64], P5 ;  /* 0x480000000a007fae */ /* 0x0003e2000a921844 */
[----:B------:R-:W-:-:S03]  /*5ea0*/  IMAD.SHL.U32 R8, R8, 0x40, RZ ;  /* 0x0000004008087824 */ /* 0x000fc600078e00ff */
[----:B-1----:R-:W2:Y:S01]  /*5eb0*/  LDL.LU.64 R10, [R1+0x140] ;  /* 0x00014000010a7983 */ /* 0x002ea20000300a00 */
[----:B-----5:R-:W-:-:S04]  /*5ec0*/  IMAD.WIDE R4, R8, 0x4, R4 ;  /* 0x0000000408047825 */ /* 0x020fc800078e0204 */
[----:B---3--:R-:W-:-:S05]  /*5ed0*/  IMAD.WIDE R2, R8, 0x4, R2 ;  /* 0x0000000408027825 */ /* 0x008fca00078e0202 */
[----:B------:R1:W-:Y:S04]  /*5ee0*/  LDGSTS.E [R0+0x48800], [R2.64], P5 ;  /* 0x4880000002007fae */ /* 0x0003e8000a921844 */
[----:B------:R3:W-:Y:S04]  /*5ef0*/  LDGSTS.E [R0+0x49000], [R4.64], P5 ;  /* 0x4900000004007fae */ /* 0x0007e8000a921844 */
[----:B-1----:R-:W5:Y:S04]  /*5f00*/  LDL.LU.64 R2, [R1+0x150] ;  /* 0x0001500001027983 */ /* 0x002f680000300a00 */
[----:B---3--:R-:W3:Y:S04]  /*5f10*/  LDL.LU.64 R4, [R1+0x148] ;  /* 0x0001480001047983 */ /* 0x008ee80000300a00 */
[----:B------:R1:W-:Y:S04]  /*5f20*/  STL [R1+0x150], RZ ;  /* 0x000150ff01007387 */ /* 0x0003e80000100800 */
        /* <DEDUP_REMOVED lines=108> */
[----:B------:R1:W-:Y:S01]  /*65f0*/  STL [R1+0x34], RZ ;  /* 0x000034ff01007387 */ /* 0x0003e20000100800 */
[----:B--2---:R-:W-:-:S03]  /*6600*/  IMAD.WIDE R6, R8, 0x4, R6 ;  /* 0x0000000408067825 */ /* 0x004fc600078e0206 */
[----:B------:R1:W-:Y:S04]  /*6610*/  STL [R1+0x38], RZ ;  /* 0x000038ff01007387 */ /* 0x0003e80000100800 */
[----:B------:R1:W-:Y:S01]  /*6620*/  STL [R1+0x3c], RZ ;  /* 0x00003cff01007387 */ /* 0x0003e20000100800 */
[----:B----4-:R-:W-:-:S03]  /*6630*/  IMAD.WIDE R12, R8, 0x4, R12 ;  /* 0x00000004080c7825 */ /* 0x010fc600078e020c */
[----:B------:R1:W-:Y:S01]  /*6640*/  STL [R1+0x20], RZ ;  /* 0x000020ff01007387 */ /* 0x0003e20000100800 */
[----:B------:R-:W-:-:S03]  /*6650*/  IMAD.WIDE R14, R8, 0x4, R14 ;  /* 0x00000004080e7825 */ /* 0x000fc600078e020e */
[----:B------:R1:W-:Y:S01]  /*6660*/  STL [R1+0x24], RZ ;  /* 0x000024ff01007387 */ /* 0x0003e20000100800 */
[----:B-----5:R-:W-:-:S03]  /*6670*/  IMAD.WIDE R2, R8, 0x4, R2 ;  /* 0x0000000408027825 */ /* 0x020fc600078e0202 */
[----:B------:R1:W-:Y:S01]  /*6680*/  STL [R1+0x28], RZ ;  /* 0x000028ff01007387 */ /* 0x0003e20000100800 */
[----:B---3--:R-:W-:-:S03]  /*6690*/  IMAD.WIDE R4, R8, 0x4, R4 ;  /* 0x0000000408047825 */ /* 0x008fc600078e0204 */
[----:B------:R1:W-:Y:S04]  /*66a0*/  STL [R1+0x2c], RZ ;  /* 0x00002cff01007387 */ /* 0x0003e80000100800 */
[----:B------:R1:W-:Y:S01]  /*66b0*/  STL [R1+0x190], RZ ;  /* 0x000190ff01007387 */ /* 0x0003e20000100800 */
[----:B------:R-:W-:-:S03]  /*66c0*/  IMAD.WIDE R16, R8, 0x4, R16 ;  /* 0x0000000408107825 */ /* 0x000fc600078e0210 */
[----:B------:R1:W-:Y:S01]  /*66d0*/  STL [R1+0x194], RZ ;  /* 0x000194ff01007387 */ /* 0x0003e20000100800 */
[----:B------:R-:W-:-:S03]  /*66e0*/  IMAD.WIDE R18, R8, 0x4, R18 ;  /* 0x0000000408127825 */ /* 0x000fc600078e0212 */
[----:B------:R2:W-:Y:S04]  /*66f0*/  LDGSTS.E [R0+0x49800], [R6.64], P5 ;  /* 0x4980000006007fae */ /* 0x0005e8000a921844 */
[----:B------:R1:W-:Y:S01]  /*6700*/  STL [R1+0x198], RZ ;  /* 0x000198ff01007387 */ /* 0x0003e20000100800 */
[----:B------:R-:W-:-:S03]  /*6710*/  IMAD.WIDE R20, R8, 0x4, R20 ;  /* 0x0000000408147825 */ /* 0x000fc600078e0214 */
[----:B------:R1:W-:Y:S01]  /*6720*/  STL [R1+0x19c], RZ ;  /* 0x00019cff01007387 */ /* 0x0003e20000100800 */
[----:B--2---:R-:W-:-:S03]  /*6730*/  IMAD.WIDE R6, R8, 0x4, R10 ;  /* 0x0000000408067825 */ /* 0x004fc600078e020a */
[----:B------:R1:W-:Y:S04]  /*6740*/  LDGSTS.E [R0+0x4a000], [R12.64], P5 ;  /* 0x4a0000000c007fae */ /* 0x0003e8000a921844 */
[----:B------:R1:W-:Y:S01]  /*6750*/  STL [R1+0x180], RZ ;  /* 0x000180ff01007387 */ /* 0x0003e20000100800 */
[----:B------:R-:W-:-:S03]  /*6760*/  IMAD.WIDE R22, R8, 0x4, R22 ;  /* 0x0000000408167825 */ /* 0x000fc600078e0216 */
[----:B------:R1:W-:Y:S01]  /*6770*/  LDGSTS.E [R0+0x4a800], [R14.64], P5 ;  /* 0x4a8000000e007fae */ /* 0x0003e2000a921844 */
[----:B------:R-:W-:-:S03]  /*6780*/  IMAD.WIDE R24, R8, 0x4, R24 ;  /* 0x0000000408187825 */ /* 0x000fc600078e0218 */
[----:B------:R1:W-:Y:S01]  /*6790*/  STL [R1+0x184], RZ ;  /* 0x000184ff01007387 */ /* 0x0003e20000100800 */
[----:B------:R-:W-:-:S03]  /*67a0*/  IMAD.WIDE R26, R8, 0x4, R26 ;  /* 0x00000004081a7825 */ /* 0x000fc600078e021a */
[----:B------:R1:W-:Y:S04]  /*67b0*/  LDGSTS.E [R0+0x4b000], [R2.64], P5 ;  /* 0x4b00000002007fae */ /* 0x0003e8000a921844 */
[----:B------:R1:W-:Y:S01]  /*67c0*/  STL [R1+0x188], RZ ;  /* 0x000188ff01007387 */ /* 0x0003e20000100800 */
[----:B------:R-:W-:-:S03]  /*67d0*/  IMAD.WIDE R28, R8, 0x4, R28 ;  /* 0x00000004081c7825 */ /* 0x000fc600078e021c */
[----:B------:R1:W-:Y:S04]  /*67e0*/  LDGSTS.E [R0+0x4b800], [R4.64], P5 ;  /* 0x4b80000004007fae */ /* 0x0003e8000a921844 */
[----:B------:R1:W-:Y:S04]  /*67f0*/  STL [R1+0x18c], RZ ;  /* 0x00018cff01007387 */ /* 0x0003e80000100800 */
        /* <DEDUP_REMOVED lines=9> */
[----:B------:R1:W-:Y:S04]  /*6890*/  LDGSTS.E [R0+0x4e800], [R24.64], P5 ;  /* 0x4e80000018007fae */ /* 0x0003e8000a921844 */
[----:B------:R1:W-:Y:S04]  /*68a0*/  LDGSTS.E [R0+0x4f000], [R26.64], P5 ;  /* 0x4f0000001a007fae */ /* 0x0003e8000a921844 */
[----:B------:R1:W-:Y:S01]  /*68b0*/  LDGSTS.E [R0+0x4f800], [R28.64], P5 ;  /* 0x4f8000001c007fae */ /* 0x0003e2000a921844 */
[----:B------:R-:W-:-:S03]  /*68c0*/  ISETP.GE.AND P5, PT, R9, 0x40, PT ;  /* 0x000000400900780c */ /* 0x000fc60003fa6270 */
[----:B------:R-:W0:Y:S10]  /*68d0*/  LDGDEPBAR ;  /* 0x00000000000079af */ /* 0x000e340000000000 */
[----:B------:R-:W-:Y:S05]  /*68e0*/  @!P5 BRA `(.L_x_0) ;  /* 0x000150a00000d947 */ /* 0x000fea0003800000 */
[----:B-1----:R-:W2:Y:S04]  /*68f0*/  LDL.LU R13, [R1+0x210] ;  /* 0x00021000010d7983 */ /* 0x002ea80000300800 */
[----:B------:R-:W3:Y:S04]  /*6900*/  LDL R9, [R1+0x21c] ;  /* 0x00021c0001097983 */ /* 0x000ee80000100800 */
[----:B------:R-:W4:Y:S04]  /*6910*/  LDL.LU R10, [R1+0x260] ;  /* 0x00026000010a7983 */ /* 0x000f280000300800 */
[----:B------:R-:W5:Y:S04]  /*6920*/  LDL.LU R11, [R1+0x264] ;  /* 0x00026400010b7983 */ /* 0x000f680000300800 */
[----:B------:R-:W5:Y:S01]  /*6930*/  LDL.LU R14, [R1+0x268] ;  /* 0x00026800010e7983 */ /* 0x000f620000300800 */
[----:B------:R-:W-:-:S03]  /*6940*/  IMAD.SHL.U32 R21, R8, 0x8, RZ ;  /* 0x0000000808157824 */ /* 0x000fc600078e00ff */
[----:B------:R-:W5:Y:S01]  /*6950*/  LDL.LU R15, [R1+0x26c] ;  /* 0x00026c00010f7983 */ /* 0x000f620000300800 */
[----:B------:R-:W-:-:S03]  /*6960*/  SHF.R.S32.HI R20, RZ, 0x1f, R8 ;  /* 0x0000001fff147819 */ /* 0x000fc60000011408 */
[----:B------:R-:W5:Y:S01]  /*6970*/  LDL.LU R18, [R1+0x270] ;  /* 0x0002700001127983 */ /* 0x000f620000300800 */
[----:B------:R-:W-:-:S03]  /*6980*/  SHF.L.U64.HI R22, R8, 0x3, R20 ;  /* 0x0000000308167819 */ /* 0x000fc60000010214 */
[----:B------:R-:W5:Y:S04]  /*6990*/  LDL.LU R19, [R1+0x274] ;  /* 0x0002740001137983 */ /* 0x000f680000300800 */
[----:B------:R-:W5:Y:S04]  /*69a0*/  LDL.LU R29, [R1+0x278] ;  /* 0x00027800011d7983 */ /* 0x000f680000300800 */
[----:B------:R-:W5:Y:S01]  /*69b0*/  LDL.LU R24, [R1+0x27c] ;  /* 0x00027c0001187983 */ /* 0x000f620000300800 */
[----:B--2---:R-:W-:Y:S02]  /*69c0*/  SHF.R.S32.HI R2, RZ, 0x1f, R13 ;  /* 0x0000001fff027819 */ /* 0x004fe4000001140d */
[----:B------:R-:W-:-:S02]  /*69d0*/  LEA R0, P5, R13, R21, 0x2 ;  /* 0x000000150d007211 */ /* 0x000fc400078a10ff */
[----:B---3--:R-:W-:Y:S02]  /*69e0*/  SHF.R.S32.HI R4, RZ, 0x1f, R9 ;  /* 0x0000001fff047819 */ /* 0x008fe40000011409 */
[-C--:B------:R-:W-:Y:S01]  /*69f0*/  LEA R3, P6, R9, R21.reuse, 0x2 ;  /* 0x0000001509037211 */ /* 0x080fe200078c10ff */
[----:B------:R-:W-:Y:S01]  /*6a00*/  STL [R1+0x558], R0 ;  /* 0x0005580001007387 */ /* 0x000fe20000100800 */
[-C--:B------:R-:W-:Y:S02]  /*6a10*/  LEA.HI.X R2, R13, R22.reuse, R2, 0x2, P5 ;  /* 0x000000160d027211 */ /* 0x080fe400028f1402 */
[----:B------:R-:W-:Y:S01]  /*6a20*/  LEA.HI.X R4, R9, R22, R4, 0x2, P6 ;  /* 0x0000001609047211 */ /* 0x000fe200030f1404 */
[----:B------:R-:W-:Y:S01]  /*6a30*/  STL [R1+0x55c], R3 ;  /* 0x00055c0301007387 */ /* 0x000fe20000100800 */
[----:B----4-:R-:W-:-:S03]  /*6a40*/  LEA R5, P5, R10, R21, 0x2 ;  /* 0x000000150a057211 */ /* 0x010fc600078a10ff */
[----:B------:R-:W2:Y:S01]  /*6a50*/  LDL.LU R28, [R1+0x298] ;  /* 0x00029800011c7983 */ /* 0x000ea20000300800 */
[----:B------:R-:W-:-:S03]  /*6a60*/  SHF.R.S32.HI R6, RZ, 0x1f, R10 ;  /* 0x0000001fff067819 */ /* 0x000fc6000001140a */
[----:B------:R-:W-:Y:S04]  /*6a70*/  STL [R1+0x560], R2 ;  /* 0x0005600201007387 */ /* 0x000fe80000100800 */
[----:B------:R1:W-:Y:S04]  /*6a80*/  STL [R1+0x564], R4 ;  /* 0x0005640401007387 */ /* 0x0003e80000100800 */
[----:B-1----:R-:W3:Y:S01]  /*6a90*/  LDL.LU R4, [R1+0x284] ;  /* 0x0002840001047983 */ /* 0x002ee20000300800 */
[----:B-----5:R-:W-:-:S03]  /*6aa0*/  SHF.R.S32.HI R9, RZ, 0x1f, R11 ;  /* 0x0000001fff097819 */ /* 0x020fc6000001140b */
[----:B------:R1:W-:Y:S04]  /*6ab0*/  STL [R1+0x568], R5 ;  /* 0x0005680501007387 */ /* 0x0003e80000100800 */
[----:B-1----:R-:W4:Y:S01]  /*6ac0*/  LDL.LU R5, [R1+0x280] ;  /* 0x0002800001057983 */ /* 0x002f220000300800 */
[C---:B------:R-:W-:Y:S02]  /*6ad0*/  LEA R7, P6, R11.reuse, R21, 0x2 ;  /* 0x000000150b077211 */ /* 0x040fe400078c10ff */
[-C--:B------:R-:W-:Y:S01]  /*6ae0*/  LEA.HI.X R6, R10, R22.reuse, R6, 0x2, P5 ;  /* 0x000000160a067211 */ /* 0x080fe200028f1406 */
[----:B------:R-:W5:Y:S01]  /*6af0*/  LDL.LU R2, [R1+0x288] ;  /* 0x0002880001027983 */ /* 0x000f620000300800 */
[----:B------:R-:W-:-:S03]  /*6b00*/  LEA.HI.X R9, R11, R22, R9, 0x2, P6 ;  /* 0x000000160b097211 */ /* 0x000fc600030f1409 */
[----:B------:R-:W5:Y:S04]  /*6b10*/  LDL.LU R3, [R1+0x28c] ;  /* 0x00028c0001037983 */ /* 0x000f680000300800 */
[----:B------:R-:W5:Y:S04]  /*6b20*/  LDL.LU R0, [R1+0x290] ;  /* 0x0002900001007983 */ /* 0x000f680000300800 */
[----:B------:R-:W5:Y:S01]  /*6b30*/  LDL.LU R8, [R1+0x294] ;  /* 0x0002940001087983 */ /* 0x000f620000300800 */
[----:B------:R-:W-:Y:S02]  /*6b40*/  SHF.R.S32.HI R11, RZ, 0x1f, R14 ;  /* 0x0000001fff0b7819 */ /* 0x000fe4000001140e */
[----:B------:R-:W-:-:S02]  /*6b50*/  SHF.R.S32.HI R13, RZ, 0x1f, R15 ;  /* 0x0000001fff0d7819 */ /* 0x000fc4000001140f */
[CC--:B------:R-:W-:Y:S02]  /*6b60*/  LEA R10, P5, R14.reuse, R21.reuse, 0x2 ;  /* 0x000000150e0a7211 */ /* 0x0c0fe400078a10ff */
[C---:B------:R-:W-:Y:S02]  /*6b70*/  LEA R12, P6, R15.reuse, R21, 0x2 ;  /* 0x000000150f0c7211 */ /* 0x040fe400078c10ff */
[-C--:B------:R-:W-:Y:S02]  /*6b80*/  LEA.HI.X R11, R14, R22.reuse, R11, 0x2, P5 ;  /* 0x000000160e0b7211 */ /* 0x080fe400028f140b */
[----:B------:R-:W-:Y:S02]  /*6b90*/  LEA.HI.X R13, R15, R22, R13, 0x2, P6 ;  /* 0x000000160f0d7211 */ /* 0x000fe400030f140d */
[----:B------:R-:W-:Y:S02]  /*6ba0*/  SHF.R.S32.HI R15, RZ, 0x1f, R18 ;  /* 0x0000001fff0f7819 */ /* 0x000fe40000011412 */
[----:B------:R-:W-:-:S02]  /*6bb0*/  SHF.R.S32.HI R17, RZ, 0x1f, R19 ;  /* 0x0000001fff117819 */ /* 0x000fc40000011413 */
[CC--:B------:R-:W-:Y:S02]  /*6bc0*/  LEA R14, P5, R18.reuse, R21.reuse, 0x2 ;  /* 0x00000015120e7211 */ /* 0x0c0fe400078a10ff */
[CC--:B------:R-:W-:Y:S02]  /*6bd0*/  LEA R16, P6, R19.reuse, R21.reuse, 0x2 ;  /* 0x0000001513107211 */ /* 0x0c0fe400078c10ff */
[-C--:B------:R-:W-:Y:S02]  /*6be0*/  LEA.HI.X R15, R18, R22.reuse, R15, 0x2, P5 ;  /* 0x00000016120f7211 */ /* 0x080fe400028f140f */
[----:B------:R-:W-:Y:S02]  /*6bf0*/  LEA.HI.X R17, R19, R22, R17, 0x2, P6 ;  /* 0x0000001613117211 */ /* 0x000fe400030f1411 */
[----:B------:R-:W-:Y:S02]  /*6c00*/  SHF.R.S32.HI R19, RZ, 0x1f, R29 ;  /* 0x0000001fff137819 */ /* 0x000fe4000001141d */
[----:B------:R-:W-:-:S04]  /*6c10*/  LEA R18, P5, R29, R21, 0x2 ;  /* 0x000000151d127211 */ /* 0x000fc800078a10ff */
[----:B------:R-:W-:Y:S01]  /*6c20*/  LEA.HI.X R19, R29, R22, R19, 0x2, P5 ;  /* 0x000000161d137211 */ /* 0x000fe200028f1413 */
[----:B------:R-:W-:Y:S01]  /*6c30*/  IMAD.MOV.U32 R29, RZ, RZ, c[0x0][0x188] ;  /* 0x00006200ff1d7624 */ /* 0x000fe200078e00ff */
[----:B------:R-:W-:Y:S02]  /*6c40*/  SHF.R.S32.HI R27, RZ, 0x1f, R24 ;  /* 0x0000001fff1b7819 */ /* 0x000fe40000011418 */
[----:B------:R-:W-:-:S04]  /*6c50*/  LEA R26, P6, R24, R21, 0x2 ;  /* 0x00000015181a7211 */ /* 0x000fc800078c10ff */
[----:B------:R-:W-:Y:S01]  /*6c60*/  LEA.HI.X R27, R24, R22, R27, 0x2, P6 ;  /* 0x00000016181b7211 */ /* 0x000fe200030f141b */
[----:B------:R-:W1:Y:S02]  /*6c70*/  S2R R25, SR_TID.X ;  /* 0x0000000000197919 */ /* 0x000e640000002100 */
[----:B-1----:R-:W-:-:S05]  /*6c80*/  LOP3.LUT R25, R25, 0x3f, RZ, 0xc0, !PT ;  /* 0x0000003f19197812 */ /* 0x002fca00078ec0ff */
[----:B------:R-:W-:-:S05]  /*6c90*/  IMAD R25, R25, c[0x0][0x18c], RZ ;  /* 0x0000630019197a24 */ /* 0x000fca00078e02ff */
[----:B------:R-:W-:Y:S02]  /*6ca0*/  SHF.R.S32.HI R25, RZ, 0x1f, R25 ;  /* 0x0000001fff197819 */ /* 0x000fe40000011419 */
[----:B--2---:R-:W-:-:S04]  /*6cb0*/  SHF.R.S32.HI R23, RZ, 0x1f, R28 ;  /* 0x0000001fff177819 */ /* 0x004fc8000001141c */
[----:B------:R-:W-:Y:S02]  /*6cc0*/  SHF.L.U64.HI R20, R28, 0x2, R23 ;  /* 0x000000021c147819 */ /* 0x000fe40000010217 */
[----:B------:R-:W-:-:S03]  /*6cd0*/  SHF.R.S32.HI R28, RZ, 0x1f, R29 ;  /* 0x0000001fff1c7819 */ /* 0x000fc6000001141d */
[----:B------:R-:W-:Y:S01]  /*6ce0*/  STL [R1+0x20], R20 ;  /* 0x0000201401007387 */ /* 0x000fe20000100800 */
[-C--:B----4-:R-:W-:Y:S02]  /*6cf0*/  LEA R29, P5, R5, R21.reuse, 0x2 ;  /* 0x00000015051d7211 */ /* 0x090fe400078a10ff */
[----:B---3--:R-:W-:-:S05]  /*6d00*/  LEA R21, P6, R4, R21, 0x2 ;  /* 0x0000001504157211 */ /* 0x008fca00078c10ff */
[----:B------:R1:W-:Y:S02]  /*6d10*/  STL [R1], R21 ;  /* 0x0000001501007387 */ /* 0x0003e40000100800 */
[----:B-1----:R-:W-:-:S05]  /*6d20*/  IMAD.MOV.U32 R21, RZ, RZ, c[0x0][0x188] ;  /* 0x00006200ff157624 */ /* 0x002fca00078e00ff */
[----:B------:R-:W-:-:S06]  /*6d30*/  SHF.L.U64.HI R28, R21, 0x2, R28 ;  /* 0x00000002151c7819 */ /* 0x000fcc000001021c */
[----:B------:R-:W1:Y:S01]  /*6d40*/  S2R R28, SR_TID.X ;  /* 0x00000000001c7919 */ /* 0x000e620000002100 */
[----:B------:R-:W-:Y:S02]  /*6d50*/  IMAD.MOV.U32 R21, RZ, RZ, c[0x0][0x18c] ;  /* 0x00006300ff157624 */ /* 0x000fe400078e00ff */
[----:B------:R-:W-:Y:S02]  /*6d60*/  IMAD.MOV.U32 R20, RZ, RZ, 0x3f ;  /* 0x0000003fff147424 */ /* 0x000fe400078e00ff */
[----:B------:R-:W-:Y:S01]  /*6d70*/  IMAD.SHL.U32 R21, R21, 0x40, RZ ;  /* 0x0000004015157824 */ /* 0x000fe200078e00ff */
[----:B------:R-:W-:Y:S02]  /*6d80*/  SHF.R.S32.HI R24, RZ, 0x1f, R5 ;  /* 0x0000001fff187819 */ /* 0x000fe40000011405 */
[----:B------:R-:W-:Y:S01]  /*6d90*/  SHF.R.S32.HI R23, RZ, 0x1f, R4 ;  /* 0x0000001fff177819 */ /* 0x000fe20000011404 */
[----:B------:R-:W-:Y:S01]  /*6da0*/  IMAD.SHL.U32 R21, R21, 0x8, RZ ;  /* 0x0000000815157824 */ /* 0x000fe200078e00ff */
[----:B------:R-:W-:-:S02]  /*6db0*/  IADD3 R20, R20, c[0x0][0x180], RZ ;  /* 0x0000600014147a10 */ /* 0x000fc40007ffe0ff */
[----:B-1----:R-:W-:-:S05]  /*6dc0*/  LOP3.LUT R28, R28, 0x3f, RZ, 0xc0, !PT ;  /* 0x0000003f1c1c7812 */ /* 0x002fca00078ec0ff */
[----:B------:R-:W-:-:S05]  /*6dd0*/  IMAD R28, R28, c[0x0][0x18c], RZ ;  /* 0x000063001c1c7a24 */ /* 0x000fca00078e02ff */
[----:B------:R-:W-:Y:S02]  /*6de0*/  SHF.L.U64.HI R28, R28, 0x2, R25 ;  /* 0x000000021c1c7819 */ /* 0x000fe40000010219 */
[-C--:B------:R-:W-:Y:S02]  /*6df0*/  LEA.HI.X R25, R5, R22.reuse, R24, 0x2, P5 ;  /* 0x0000001605197211 */ /* 0x080fe400028f1418 */
[----:B------:R-:W-:Y:S01]  /*6e00*/  LEA.HI.X R24, R4, R22, R23, 0x2, P6 ;  /* 0x0000001604187211 */ /* 0x000fe200030f1417 */
[----:B------:R-:W2:Y:S01]  /*6e10*/  LDL.LU R5, [R1+0x568] ;  /* 0x0005680001057983 */ /* 0x000ea20000300800 */
[----:B------:R-:W-:Y:S02]  /*6e20*/  SHF.R.S32.HI R28, RZ, 0x1f, R20 ;  /* 0x0000001fff1c7819 */ /* 0x000fe40000011414 */
[-C--:B-----5:R-:W-:Y:S01]  /*6e30*/  LEA R20, P5, R2, R21.reuse, 0x2 ;  /* 0x0000001502147211 */ /* 0x0a0fe200078a10ff */
[----:B------:R-:W3:Y:S01]  /*6e40*/  LDL.LU R4, [R1+0x564] ;  /* 0x0005640001047983 */ /* 0x000ee20000300800 */
[----:B------:R-:W-:-:S03]  /*6e50*/  LEA R21, P6, R3, R21, 0x2 ;  /* 0x0000001503157211 */ /* 0x000fc600078c10ff */
[----:B------:R-:W-:Y:S04]  /*6e60*/  STL [R1+0x4], R24 ;  /* 0x0000041801007387 */ /* 0x000fe80000100800 */
[----:B------:R1:W-:Y:S04]  /*6e70*/  STL [R1+0x8], R20 ;  /* 0x0000081401007387 */ /* 0x0003e80000100800 */
[----:B------:R4:W-:Y:S04]  /*6e80*/  STL [R1+0x10], R21 ;  /* 0x0000101501007387 */ /* 0x0009e80000100800 */
[----:B-1----:R-:W1:Y:S01]  /*6e90*/  S2R R20, SR_TID.X ;  /* 0x0000000000147919 */ /* 0x002e620000002100 */
[----:B----4-:R-:W-:-:S05]  /*6ea0*/  IMAD.MOV.U32 R21, RZ, RZ, 0x3f ;  /* 0x0000003fff157424 */ /* 0x010fca00078e00ff */
[----:B------:R-:W-:-:S04]  /*6eb0*/  IADD3 R21, R21, c[0x0][0x180], RZ ;  /* 0x0000600015157a10 */ /* 0x000fc80007ffe0ff */
[----:B------:R-:W-:Y:S01]  /*6ec0*/  LEA.HI R28, R28, R21, RZ, 0x6 ;  /* 0x000000151c1c7211 */ /* 0x000fe200078f30ff */
[----:B------:R-:W-:Y:S01]  /*6ed0*/  IMAD.MOV.U32 R21, RZ, RZ, c[0x0][0x18c] ;  /* 0x00006300ff157624 */ /* 0x000fe200078e00ff */
[----:B------:R-:W-:Y:S02]  /*6ee0*/  SHF.R.S32.HI R23, RZ, 0x1f, R2 ;  /* 0x0000001fff177819 */ /* 0x000fe40000011402 */
[----:B------:R-:W-:Y:S01]  /*6ef0*/  SHF.R.S32.HI R24, RZ, 0x1f, R3 ;  /* 0x0000001fff187819 */ /* 0x000fe20000011403 */
[----:B------:R-:W-:Y:S01]  /*6f00*/  IMAD.SHL.U32 R21, R21, 0x40, RZ ;  /* 0x0000004015157824 */ /* 0x000fe200078e00ff */
[-C--:B------:R-:W-:Y:S02]  /*6f10*/  LEA.HI.X R23, R2, R22.reuse, R23, 0x2, P5 ;  /* 0x0000001602177211 */ /* 0x080fe400028f1417 */
[----:B------:R-:W-:Y:S01]  /*6f20*/  LEA.HI.X R3, R3, R22, R24, 0x2, P6 ;  /* 0x0000001603037211 */ /* 0x000fe200030f1418 */
[----:B------:R-:W-:Y:S01]  /*6f30*/  IMAD.SHL.U32 R21, R21, 0x8, RZ ;  /* 0x0000000815157824 */ /* 0x000fe200078e00ff */
[----:B------:R-:W4:Y:S01]  /*6f40*/  LDL.LU R2, [R1+0x560] ;  /* 0x0005600001027983 */ /* 0x000f220000300800 */
[----:B------:R-:W-:-:S03]  /*6f50*/  SHF.R.S32.HI R24, RZ, 0x1f, R0 ;  /* 0x0000001fff187819 */ /* 0x000fc60000011400 */
[----:B------:R5:W-:Y:S04]  /*6f60*/  STL [R1+0xc], R23 ;  /* 0x00000c1701007387 */ /* 0x000be80000100800 */
[----:B------:R5:W-:Y:S01]  /*6f70*/  STL [R1+0x14], R3 ;  /* 0x0000140301007387 */ /* 0x000be20000100800 */
[----:B-1----:R-:W-:Y:S02]  /*6f80*/  LOP3.LUT R28, R20, 0x7, RZ, 0xc0, !PT ;  /* 0x00000007141c7812 */ /* 0x002fe400078ec0ff */
[----:B-----5:R-:W-:Y:S02]  /*6f90*/  SHF.R.S32.HI R23, RZ, 0x1f, R8 ;  /* 0x0000001fff177819 */ /* 0x020fe40000011408 */
[-C--:B------:R-:W-:Y:S02]  /*6fa0*/  LEA R3, P5, R0, R21.reuse, 0x2 ;  /* 0x0000001500037211 */ /* 0x080fe400078a10ff */
[----:B------:R-:W-:-:S02]  /*6fb0*/  LEA R21, P6, R8, R21, 0x2 ;  /* 0x0000001508157211 */ /* 0x000fc400078c10ff */
[-C--:B------:R-:W-:Y:S02]  /*6fc0*/  LEA.HI.X R24, R0, R22.reuse, R24, 0x2, P5 ;  /* 0x0000001600187211 */ /* 0x080fe400028f1418 */
[----:B------:R-:W-:Y:S01]  /*6fd0*/  LEA.HI.X R23, R8, R22, R23, 0x2, P6 ;  /* 0x0000001608177211 */ /* 0x000fe200030f1417 */
[----:B------:R1:W-:Y:S01]  /*6fe0*/  STL [R1+0x18], R3 ;  /* 0x0000180301007387 */ /* 0x0003e20000100800 */
[----:B------:R-:W-:Y:S01]  /*6ff0*/  LOP3.LUT R22, R20, 0x3, RZ, 0xc0, !PT ;  /* 0x0000000314167812 */ /* 0x000fe200078ec0ff */
[----:B------:R-:W-:Y:S02]  /*7000*/  IMAD.MOV.U32 R8, RZ, RZ, c[0x0][0x18c] ;  /* 0x00006300ff087624 */ /* 0x000fe400078e00ff */
[----:B------:R-:W-:Y:S02]  /*7010*/  IMAD R28, R28, 0x110, RZ ;  /* 0x000001101c1c7824 */ /* 0x000fe400078e02ff */
[----:B------:R-:W-:Y:S01]  /*7020*/  IMAD R22, R22, 0x820, RZ ;  /* 0x0000082016167824 */ /* 0x000fe200078e02ff */
[----:B-1----:R-:W5:Y:S01]  /*7030*/  LDL.LU R3, [R1+0x55c] ;  /* 0x00055c0001037983 */ /* 0x002f620000300800 */
[----:B------:R-:W-:-:S03]  /*7040*/  IMAD.SHL.U32 R8, R8, 0x40, RZ ;  /* 0x0000004008087824 */ /* 0x000fc600078e00ff */
[----:B------:R1:W-:Y:S01]  /*7050*/  STL [R1+0x1c], R21 ;  /* 0x00001c1501007387 */ /* 0x0003e20000100800 */
[----:B------:R-:W-:-:S03]  /*7060*/  LOP3.LUT R22, R22, 0x1dc, R20, 0x78, !PT ;  /* 0x000001dc16167812 */ /* 0x000fc600078e7814 */
[----:B------:R-:W2:Y:S01]  /*7070*/  LDL.LU R0, [R1+0x558] ;  /* 0x0005580001007983 */ /* 0x000ea20000300800 */
[----:B-1----:R-:W-:-:S05]  /*7080*/  IMAD.SHL.U32 R21, R20, 0x2, RZ ;  /* 0x0000000214157824 */ /* 0x002fca00078e00ff */
[----:B------:R-:W-:Y:S01]  /*7090*/  LOP3.LUT R21, R28, 0x30, R21, 0x78, !PT ;  /* 0x000000301c157812 */ /* 0x000fe200078e7815 */
[----:B------:R-:W-:Y:S01]  /*70a0*/  IMAD.SHL.U32 R28, R20, 0x40, RZ ;  /* 0x00000040141c7824 */ /* 0x000fe200078e00ff */
[----:B------:R-:W-:-:S04]  /*70b0*/  SHF.R.S32.HI R20, RZ, 0x1f, R8 ;  /* 0x0000001fff147819 */ /* 0x000fc80000011408 */
[----:B------:R-:W-:Y:S02]  /*70c0*/  LOP3.LUT R21, R21, 0x800, R28, 0xf8, !PT ;  /* 0x0000080015157812 */ /* 0x000fe400078ef81c */
[----:B------:R-:W-:-:S03]  /*70d0*/  SHF.L.U64.HI R8, R8, 0x2, R20 ;  /* 0x0000000208087819 */ /* 0x000fc60000010214 */
[----:B------:R-:W-:Y:S04]  /*70e0*/  STL [R1+0x420], R21 ;  /* 0x0004201501007387 */ /* 0x000fe80000100800 */
[----:B------:R-:W2:Y:S01]  /*70f0*/  LDL.LU R8, [R1+0x29c] ;  /* 0x00029c0001087983 */ /* 0x000ea20000300800 */
[----:B------:R-:W-:-:S04]  /*7100*/  IMAD.MOV.U32 R22, RZ, RZ, c[0x0][0x188] ;  /* 0x00006200ff167624 */ /* 0x000fc800078e00ff */
[----:B------:R-:W-:Y:S01]  /*7110*/  IMAD.SHL.U32 R20, R22, 0x40, RZ ;  /* 0x0000004016147824 */ /* 0x000fe200078e00ff */
[----:B------:R-:W-:Y:S04]  /*7120*/  STL [R1+0x390], RZ ;  /* 0x000390ff01007387 */ /* 0x000fe80000100800 */
[----:B--2---:R-:W-:Y:S01]  /*7130*/  LEA R8, P5, R20, R8, 0x3 ;  /* 0x0000000814087211 */ /* 0x004fe200078a18ff */
[----:B------:R-:W-:-:S05]  /*7140*/  IMAD.MOV.U32 R20, RZ, RZ, 0x1 ;  /* 0x00000001ff147424 */ /* 0x000fca00078e00ff */
[----:B------:R1:W-:Y:S02]  /*7150*/  STL [R1+0x388], R20 ;  /* 0x0003881401007387 */ /* 0x0003e40000100800 */
[----:B-1----:R-:W-:-:S05]  /*7160*/  IMAD.MOV.U32 R20, RZ, RZ, -0x1 ;  /* 0xffffffffff147424 */ /* 0x002fca00078e00ff */
[----:B------:R-:W-:Y:S04]  /*7170*/  STL [R1+0x384], R20 ;  /* 0x0003841401007387 */ /* 0x000fe80000100800 */
[----:B------:R-:W-:Y:S04]  /*7180*/  STL [R1+0x150], RZ ;  /* 0x000150ff01007387 */ /* 0x000fe80000100800 */
        /* <DEDUP_REMOVED lines=55> */
[----:B------:R-:W-:Y:S01]  /*7500*/  STL [R1+0x220], RZ ;  /* 0x000220ff01007387 */ /* 0x000fe20000100800 */
[----:B------:R-:W-:-:S03]  /*7510*/  IADD3 R0, P6, R0, c[0x0][0x168], RZ ;  /* 0x00005a0000007a10 */ /* 0x000fc60007fde0ff */
[----:B------:R-:W-:Y:S04]  /*7520*/  STL [R1+0x224], RZ ;  /* 0x000224ff01007387 */ /* 0x000fe80000100800 */
[----:B------:R-:W-:Y:S04]  /*7530*/  STL [R1+0x228], RZ ;  /* 0x000228ff01007387 */ /* 0x000fe80000100800 */
[----:B------:R-:W-:Y:S04]  /*7540*/  STL [R1+0x22c], RZ ;  /* 0x00022cff01007387 */ /* 0x000fe80000100800 */
[----:B------:R-:W-:Y:S01]  /*7550*/  STL [R1+0x200], RZ ;  /* 0x000200ff01007387 */ /* 0x000fe20000100800 */
[----:B----4-:R-:W-:-:S03]  /*7560*/  IADD3.X R2, R2, c[0x0][0x16c], RZ, P6, !PT ;  /* 0x00005b0002027a10 */ /* 0x010fc600037fe4ff */
[----:B------:R-:W-:Y:S04]  /*7570*/  STL [R1+0x204], RZ ;  /* 0x000204ff01007387 */ /* 0x000fe80000100800 */
[----:B------:R-:W-:Y:S04]  /*7580*/  STL [R1+0x208], RZ ;  /* 0x000208ff01007387 */ /* 0x000fe80000100800 */
[----:B------:R-:W-:Y:S04]  /*7590*/  STL [R1+0x20c], RZ ;  /* 0x00020cff01007387 */ /* 0x000fe80000100800 */
[----:B------:R-:W-:Y:S04]  /*75a0*/  STL [R1+0xc0], RZ ;  /* 0x0000c0ff01007387 */ /* 0x000fe80000100800 */
[----:B------:R5:W-:Y:S04]  /*75b0*/  STL [R1+0x398], R0 ;  /* 0x0003980001007387 */ /* 0x000be80000100800 */
[----:B------:R-:W-:Y:S04]  /*75c0*/  STL [R1+0xc4], RZ ;  /* 0x0000c4ff01007387 */ /* 0x000fe80000100800 */
[----:B------:R-:W-:Y:S01]  /*75d0*/  STL [R1+0xc8], RZ ;  /* 0x0000c8ff01007387 */ /* 0x000fe20000100800 */
[----:B-----5:R-:W-:-:S03]  /*75e0*/  IADD3 R0, P6, R3, c[0x0][0x168], RZ ;  /* 0x00005a0003007a10 */ /* 0x020fc60007fde0ff */
[----:B------:R3:W-:Y:S04]  /*75f0*/  STL [R1+0x394], R2 ;  /* 0x0003940201007387 */ /* 0x0007e80000100800 */
[----:B------:R-:W-:Y:S04]  /*7600*/  STL [R1+0xcc], RZ ;  /* 0x0000ccff01007387 */ /* 0x000fe80000100800 */
[----:B------:R1:W-:Y:S01]  /*7610*/  STL [R1+0x3a0], R0 ;  /* 0x0003a00001007387 */ /* 0x0003e20000100800 */
[----:B---3--:R-:W-:-:S03]  /*7620*/  IADD3.X R2, R4, c[0x0][0x16c], RZ, P6, !PT ;  /* 0x00005b0004027a10 */ /* 0x008fc600037fe4ff */
[----:B------:R-:W-:Y:S04]  /*7630*/  STL [R1+0xb0], RZ ;  /* 0x0000b0ff01007387 */ /* 0x000fe80000100800 */
[----:B------:R-:W-:Y:S01]  /*7640*/  STL [R1+0xb4], RZ ;  /* 0x0000b4ff01007387 */ /* 0x000fe20000100800 */
[----:B-1----:R-:W-:-:S03]  /*7650*/  IADD3 R0, P6, R5, c[0x0][0x168], RZ ;  /* 0x00005a0005007a10 */ /* 0x002fc60007fde0ff */
[----:B------:R1:W-:Y:S04]  /*7660*/  STL [R1+0x39c], R2 ;  /* 0x00039c0201007387 */ /* 0x0003e80000100800 */
[----:B------:R-:W-:Y:S04]  /*7670*/  STL [R1+0xb8], RZ ;  /* 0x0000b8ff01007387 */ /* 0x000fe80000100800 */
[----:B------:R2:W-:Y:S01]  /*7680*/  STL [R1+0x3a8], R0 ;  /* 0x0003a80001007387 */ /* 0x0005e20000100800 */
[----:B-1----:R-:W-:-:S03]  /*7690*/  IADD3.X R2, R6, c[0x0][0x16c], RZ, P6, !PT ;  /* 0x00005b0006027a10 */ /* 0x002fc600037fe4ff */
[----:B------:R-:W-:Y:S04]  /*76a0*/  STL [R1+0xbc], RZ ;  /* 0x0000bcff01007387 */ /* 0x000fe80000100800 */
[----:B------:R-:W-:Y:S01]  /*76b0*/  STL [R1+0xa0], RZ ;  /* 0x0000a0ff01007387 */ /* 0x000fe20000100800 */
[----:B--2---:R-:W-:-:S03]  /*76c0*/  IADD3 R0, P6, R7, c[0x0][0x168], RZ ;  /* 0x00005a0007007a10 */ /* 0x004fc60007fde0ff */
        /* <DEDUP_REMOVED lines=26> */
[----:B------:R-:W3:Y:S01]  /*7870*/  LDL.LU R10, [R1] ;  /* 0x00000000010a7983 */ /* 0x000ee20000300800 */
[----:B--2---:R-:W-:-:S03]  /*7880*/  IADD3 R0, P6, R16, c[0x0][0x168], RZ ;  /* 0x00005a0010007a10 */ /* 0x004fc60007fde0ff */
[----:B------:R-:W-:Y:S04]  /*7890*/  STL [R1+0x230], RZ ;  /* 0x000230ff01007387 */ /* 0x000fe80000100800 */
[----:B------:R-:W2:Y:S04]  /*78a0*/  LDL.LU R9, [R1+0x4] ;  /* 0x0000040001097983 */ /* 0x000ea80000300800 */
[----:B------:R1:W-:Y:S04]  /*78b0*/  STL [R1+0x3c4], R2 ;  /* 0x0003c40201007387 */ /* 0x0003e80000100800 */
[----:B------:R-:W4:Y:S04]  /*78c0*/  LDL.LU R7, [R1+0x8] ;  /* 0x0000080001077983 */ /* 0x000f280000300800 */
[----:B------:R5:W-:Y:S04]  /*78d0*/  STL [R1+0x3d0], R0 ;  /* 0x0003d00001007387 */ /* 0x000be80000100800 */
[----:B------:R-:W-:Y:S01]  /*78e0*/  STL [R1+0x234], RZ ;  /* 0x000234ff01007387 */ /* 0x000fe20000100800 */
[----:B-1----:R-:W-:-:S03]  /*78f0*/  IADD3.X R2, R17, c[0x0][0x16c], RZ, P6, !PT ;  /* 0x00005b0011027a10 */ /* 0x002fc600037fe4ff */
[----:B------:R-:W-:Y:S04]  /*7900*/  STL [R1+0x238], RZ ;  /* 0x000238ff01007387 */ /* 0x000fe80000100800 */
[----:B------:R-:W-:Y:S01]  /*7910*/  STL [R1+0x23c], RZ ;  /* 0x00023cff01007387 */ /* 0x000fe20000100800 */
[----:B-----5:R-:W-:-:S03]  /*7920*/  IADD3 R0, P6, R18, c[0x0][0x168], RZ ;  /* 0x00005a0012007a10 */ /* 0x020fc60007fde0ff */
[----:B------:R-:W5:Y:S04]  /*7930*/  LDL.LU R6, [R1+0xc] ;  /* 0x00000c0001067983 */ /* 0x000f680000300800 */
[----:B------:R-:W5:Y:S01]  /*7940*/  LDL.LU R5, [R1+0x10] ;  /* 0x0000100001057983 */ /* 0x000f620000300800 */
[----:B------:R-:W-:-:S03]  /*7950*/  IADD3.X R3, R19, c[0x0][0x16c], RZ, P6, !PT ;  /* 0x00005b0013037a10 */ /* 0x000fc600037fe4ff */
[----:B------:R-:W5:Y:S04]  /*7960*/  LDL.LU R4, [R1+0x14] ;  /* 0x0000140001047983 */ /* 0x000f680000300800 */
[----:B------:R1:W-:Y:S04]  /*7970*/  STL [R1+0x3cc], R2 ;  /* 0x0003cc0201007387 */ /* 0x0003e80000100800 */
[----:B-1----:R-:W5:Y:S04]  /*7980*/  LDL.LU R2, [R1+0x18] ;  /* 0x0000180001027983 */ /* 0x002f680000300800 */
[----:B------:R1:W-:Y:S04]  /*7990*/  STL [R1+0x3d8], R0 ;  /* 0x0003d80001007387 */ /* 0x0003e80000100800 */
[----:B------:R-:W-:Y:S04]  /*79a0*/  STL [R1+0x250], RZ ;  /* 0x000250ff01007387 */ /* 0x000fe80000100800 */
[----:B------:R-:W-:Y:S01]  /*79b0*/  STL [R1+0x254], RZ ;  /* 0x000254ff01007387 */ /* 0x000fe20000100800 */
[----:B-1----:R-:W-:-:S03]  /*79c0*/  IADD3 R0, P6, R26, c[0x0][0x168], RZ ;  /* 0x00005a001a007a10 */ /* 0x002fc60007fde0ff */
[----:B------:R-:W-:Y:S04]  /*79d0*/  STL [R1+0x258], RZ ;  /* 0x000258ff01007387 */ /* 0x000fe80000100800 */
[----:B------:R-:W-:Y:S04]  /*79e0*/  STL [R1+0x3d4], R3 ;  /* 0x0003d40301007387 */ /* 0x000fe80000100800 */
[----:B------:R-:W-:Y:S04]  /*79f0*/  STL [R1+0x25c], RZ ;  /* 0x00025cff01007387 */ /* 0x000fe80000100800 */
[----:B------:R1:W-:Y:S04]  /*7a00*/  STL [R1+0x3e0], R0 ;  /* 0x0003e00001007387 */ /* 0x0003e80000100800 */
[----:B-1----:R-:W5:Y:S04]  /*7a10*/  LDL.LU R0, [R1+0x1c] ;  /* 0x00001c0001007983 */ /* 0x002f680000300800 */
[----:B------:R-:W5:Y:S01]  /*7a20*/  LDL.LU R3, [R1+0x20] ;  /* 0x0000200001037983 */ /* 0x000f620000300800 */
[----:B------:R-:W-:-:S02]  /*7a30*/  IADD3.X R12, R27, c[0x0][0x16c], RZ, P6, !PT ;  /* 0x00005b001b0c7a10 */ /* 0x000fc400037fe4ff */
[----:B------:R-:W-:Y:S01]  /*7a40*/  IADD3 R11, P6, R29, c[0x0][0x168], RZ ;  /* 0x00005a001d0b7a10 */ /* 0x000fe20007fde0ff */
[----:B------:R-:W-:Y:S04]  /*7a50*/  STL [R1+0x240], RZ ;  /* 0x000240ff01007387 */ /* 0x000fe80000100800 */
[----:B------:R-:W-:Y:S04]  /*7a60*/  STL [R1+0x244], RZ ;  /* 0x000244ff01007387 */ /* 0x000fe80000100800 */
[----:B------:R-:W-:Y:S04]  /*7a70*/  STL [R1+0x3dc], R12 ;  /* 0x0003dc0c01007387 */ /* 0x000fe80000100800 */
[----:B------:R-:W-:Y:S04]  /*7a80*/  STL [R1+0x248], RZ ;  /* 0x000248ff01007387 */ /* 0x000fe80000100800 */
[----:B------:R1:W-:Y:S04]  /*7a90*/  STL [R1+0x3e8], R11 ;  /* 0x0003e80b01007387 */ /* 0x0003e80000100800 */
[----:B------:R-:W-:Y:S01]  /*7aa0*/  STL [R1+0x24c], RZ ;  /* 0x00024cff01007387 */ /* 0x000fe20000100800 */
[----:B-1----:R-:W-:-:S03]  /*7ab0*/  IADD3.X R11, R25, c[0x0][0x16c], RZ, P6, !PT ;  /* 0x00005b00190b7a10 */ /* 0x002fc600037fe4ff */
[----:B------:R-:W-:Y:S04]  /*7ac0*/  STL [R1+0x60], RZ ;  /* 0x000060ff01007387 */ /* 0x000fe80000100800 */
[----:B------:R-:W-:Y:S04]  /*7ad0*/  STL [R1+0x3e4], R11 ;  /* 0x0003e40b01007387 */ /* 0x000fe80000100800 */
[----:B------:R-:W-:Y:S01]  /*7ae0*/  STL [R1+0x64], RZ ;  /* 0x000064ff01007387 */ /* 0x000fe20000100800 */
[----:B------:R-:W-:-:S04]  /*7af0*/  IMAD.MOV.U32 R20, RZ, RZ, c[0x0][0x188] ;  /* 0x00006200ff147624 */ /* 0x000fc800078e00ff */
[----:B------:R-:W-:Y:S02]  /*7b00*/  IMAD.SHL.U32 R20, R20, 0x40, RZ ;  /* 0x0000004014147824 */ /* 0x000fe400078e00ff */
[----:B------:R-:W-:-:S03]  /*7b10*/  IMAD R21, R22, 0x3f, RZ ;  /* 0x0000003f16157824 */ /* 0x000fc600078e02ff */
[----:B------:R-:W-:Y:S01]  /*7b20*/  SHF.R.S32.HI R20, RZ, 0x1f, R20 ;  /* 0x0000001fff147819 */ /* 0x000fe20000011414 */
[----:B------:R-:W-:Y:S01]  /*7b30*/  IMAD R22, R22, 0x3e, RZ ;  /* 0x0000003e16167824 */ /* 0x000fe200078e02ff */
[----:B------:R-:W-:-:S04]  /*7b40*/  SHF.R.S32.HI R21, RZ, 0x1f, R21 ;  /* 0x0000001fff157819 */ /* 0x000fc80000011415 */
[----:B------:R-:W-:Y:S02]  /*7b50*/  SHF.R.S32.HI R22, RZ, 0x1f, R22 ;  /* 0x0000001fff167819 */ /* 0x000fe40000011416 */
[----:B---3--:R-:W-:-:S05]  /*7b60*/  IADD3 R10, P6, R10, c[0x0][0x168], RZ ;  /* 0x00005a000a0a7a10 */ /* 0x008fca0007fde0ff */
[----:B------:R-:W-:Y:S01]  /*7b70*/  STL [R1+0x3f0], R10 ;  /* 0x0003f00a01007387 */ /* 0x000fe20000100800 */
[----:B--2---:R-:W-:-:S03]  /*7b80*/  IADD3.X R9, R9, c[0x0][0x16c], RZ, P6, !PT ;  /* 0x00005b0009097a10 */ /* 0x004fc600037fe4ff */
[----:B------:R-:W-:Y:S04]  /*7b90*/  STL [R1+0x68], RZ ;  /* 0x000068ff01007387 */ /* 0x000fe80000100800 */
[----:B------:R-:W-:Y:S01]  /*7ba0*/  STL [R1+0x6c], RZ ;  /* 0x00006cff01007387 */ /* 0x000fe20000100800 */
[----:B----4-:R-:W-:-:S03]  /*7bb0*/  IADD3 R7, P6, R7, c[0x0][0x168], RZ ;  /* 0x00005a0007077a10 */ /* 0x010fc60007fde0ff */
[----:B------:R-:W-:Y:S04]  /*7bc0*/  STL [R1+0x3ec], R9 ;  /* 0x0003ec0901007387 */ /* 0x000fe80000100800 */
[----:B------:R-:W-:Y:S04]  /*7bd0*/  STL [R1+0x50], RZ ;  /* 0x000050ff01007387 */ /* 0x000fe80000100800 */
[----:B------:R-:W-:Y:S04]  /*7be0*/  STL [R1+0x3f8], R7 ;  /* 0x0003f80701007387 */ /* 0x000fe80000100800 */
[----:B------:R-:W-:Y:S01]  /*7bf0*/  STL [R1+0x54], RZ ;  /* 0x000054ff01007387 */ /* 0x000fe20000100800 */
[----:B-----5:R-:W-:-:S03]  /*7c00*/  IADD3.X R6, R6, c[0x0][0x16c], RZ, P6, !PT ;  /* 0x00005b0006067a10 */ /* 0x020fc600037fe4ff */
[----:B------:R-:W-:Y:S01]  /*7c10*/  STL [R1+0x58], RZ ;  /* 0x000058ff01007387 */ /* 0x000fe20000100800 */
[----:B------:R-:W-:-:S03]  /*7c20*/  IADD3 R5, P6, R5, c[0x0][0x168], RZ ;  /* 0x00005a0005057a10 */ /* 0x000fc60007fde0ff */
[----:B------:R-:W-:Y:S01]  /*7c30*/  STL [R1+0x3f4], R6 ;  /* 0x0003f40601007387 */ /* 0x000fe20000100800 */
[----:B------:R-:W-:-:S03]  /*7c40*/  IADD3.X R4, R4, c[0x0][0x16c], RZ, P6, !PT ;  /* 0x00005b0004047a10 */ /* 0x000fc600037fe4ff */
[----:B------:R-:W-:Y:S04]  /*7c50*/  STL [R1+0x5c], RZ ;  /* 0x00005cff01007387 */ /* 0x000fe80000100800 */
[----:B------:R-:W-:Y:S04]  /*7c60*/  STL [R1+0x400], R5 ;  /* 0x0004000501007387 */ /* 0x000fe80000100800 */
[----:B------:R-:W-:Y:S01]  /*7c70*/  STL [R1+0x40], RZ ;  /* 0x000040ff01007387 */ /* 0x000fe20000100800 */
[----:B------:R-:W-:-:S03]  /*7c80*/  IADD3 R2, P6, R2, c[0x0][0x168], RZ ;  /* 0x00005a0002027a10 */ /* 0x000fc60007fde0ff */
[----:B------:R-:W-:Y:S04]  /*7c90*/  STL [R1+0x44], RZ ;  /* 0x000044ff01007387 */ /* 0x000fe80000100800 */
[----:B------:R1:W-:Y:S04]  /*7ca0*/  STL [R1+0x3fc], R4 ;  /* 0x0003fc0401007387 */ /* 0x0003e80000100800 */
[----:B------:R-:W-:Y:S04]  /*7cb0*/  STL [R1+0x48], RZ ;  /* 0x000048ff01007387 */ /* 0x000fe80000100800 */
[----:B------:R2:W-:Y:S01]  /*7cc0*/  STL [R1+0x408], R2 ;  /* 0x0004080201007387 */ /* 0x0005e20000100800 */
[----:B-1----:R-:W-:-:S03]  /*7cd0*/  IADD3.X R4, R24, c[0x0][0x16c], RZ, P6, !PT ;  /* 0x00005b0018047a10 */ /* 0x002fc600037fe4ff */
[----:B------:R-:W-:Y:S01]  /*7ce0*/  STL [R1+0x4c], RZ ;  /* 0x00004cff01007387 */ /* 0x000fe20000100800 */
[----:B--2---:R-:W-:-:S03]  /*7cf0*/  IMAD.MOV.U32 R2, RZ, RZ, c[0x0][0x188] ;  /* 0x00006200ff027624 */ /* 0x004fc600078e00ff */
[----:B------:R-:W-:Y:S01]  /*7d00*/  STL [R1+0x30], RZ ;  /* 0x000030ff01007387 */ /* 0x000fe20000100800 */
[----:B------:R-:W-:-:S03]  /*7d10*/  IMAD.SHL.U32 R2, R2, 0x40, RZ ;  /* 0x0000004002027824 */ /* 0x000fc600078e00ff */
[----:B------:R1:W-:Y:S04]  /*7d20*/  STL [R1+0x404], R4 ;  /* 0x0004040401007387 */ /* 0x0003e80000100800 */
[----:B------:R-:W-:Y:S01]  /*7d30*/  STL [R1+0x34], RZ ;  /* 0x000034ff01007387 */ /* 0x000fe20000100800 */
[----:B------:R-:W-:-:S05]  /*7d40*/  IADD3 R0, P6, R0, c[0x0][0x168], RZ ;  /* 0x00005a0000007a10 */ /* 0x000fca0007fde0ff */
[----:B------:R2:W-:Y:S01]  /*7d50*/  STL [R1+0x410], R0 ;  /* 0x0004100001007387 */ /* 0x0005e20000100800 */
[C-C-:B------:R-:W-:Y:S02]  /*7d60*/  LEA.HI.X R29, R2.reuse, R3, R20.reuse, 0x3, P5 ;  /* 0x00000003021d7211 */ /* 0x140fe400028f1c14 */
[----:B-1----:R-:W-:Y:S02]  /*7d70*/  SHF.L.U64.HI R4, R2, 0x2, R20 ;  /* 0x0000000202047819 */ /* 0x002fe40000010214 */
[----:B------:R-:W-:Y:S01]  /*7d80*/  IADD3.X R3, R23, c[0x0][0x16c], RZ, P6, !PT ;  /* 0x00005b0017037a10 */ /* 0x000fe200037fe4ff */
[----:B--2---:R-:W-:Y:S01]  /*7d90*/  IMAD.MOV.U32 R0, RZ, RZ, c[0x0][0x188] ;  /* 0x00006200ff007624 */ /* 0x004fe200078e00ff */
[----:B------:R-:W-:Y:S01]  /*7da0*/  IADD3 R4, P5, R8, c[0x0][0x160], RZ ;  /* 0x0000580008047a10 */ /* 0x000fe20007fbe0ff */
[----:B------:R-:W-:Y:S02]  /*7db0*/  IMAD.MOV.U32 R6, RZ, RZ, c[0x0][0x188] ;  /* 0x00006200ff067624 */ /* 0x000fe400078e00ff */
[----:B------:R-:W-:-:S02]  /*7dc0*/  IMAD R2, R0, 0x3f, RZ ;  /* 0x0000003f00027824 */ /* 0x000fc400078e02ff */
[----:B------:R-:W-:Y:S01]  /*7dd0*/  IMAD R0, R0, 0x3e, RZ ;  /* 0x0000003e00007824 */ /* 0x000fe200078e02ff */
[----:B------:R1:W-:Y:S01]  /*7de0*/  STL [R1+0x40c], R3 ;  /* 0x00040c0301007387 */ /* 0x0003e20000100800 */
[----:B------:R-:W-:-:S03]  /*7df0*/  IMAD R5, R6, 0x3d, RZ ;  /* 0x0000003d06057824 */ /* 0x000fc600078e02ff */
[----:B------:R2:W-:Y:S01]  /*7e00*/  STL [R1+0x210], R4 ;  /* 0x0002100401007387 */ /* 0x0005e20000100800 */
[----:B-1----:R-:W-:Y:S02]  /*7e10*/  SHF.L.U64.HI R3, R2, 0x2, R21 ;  /* 0x0000000202037819 */ /* 0x002fe40000010215 */
[----:B------:R-:W-:Y:S01]  /*7e20*/  SHF.L.U64.HI R2, R0, 0x2, R22 ;  /* 0x0000000200027819 */ /* 0x000fe20000010216 */
[C---:B------:R-:W-:Y:S02]  /*7e30*/  IMAD R2, R6.reuse, 0x3b, RZ ;  /* 0x0000003b06027824 */ /* 0x040fe400078e02ff */
[C---:B--2---:R-:W-:Y:S02]  /*7e40*/  IMAD R4, R6.reuse, 0x3c, RZ ;  /* 0x0000003c06047824 */ /* 0x044fe400078e02ff */
[C---:B------:R-:W-:Y:S02]  /*7e50*/  IMAD R0, R6.reuse, 0x3b, RZ ;  /* 0x0000003b06007824 */ /* 0x040fe400078e02ff */
[C---:B------:R-:W-:Y:S01]  /*7e60*/  IMAD R3, R6.reuse, 0x3c, RZ ;  /* 0x0000003c06037824 */ /* 0x040fe200078e02ff */
[----:B------:R-:W-:Y:S01]  /*7e70*/  SHF.R.S32.HI R7, RZ, 0x1f, R5 ;  /* 0x0000001fff077819 */ /* 0x000fe20000011405 */
[----:B------:R-:W-:Y:S01]  /*7e80*/  IMAD R6, R6, 0x3d, RZ ;  /* 0x0000003d06067824 */ /* 0x000fe200078e02ff */
[----:B------:R-:W-:Y:S01]  /*7e90*/  SHF.R.S32.HI R4, RZ, 0x1f, R4 ;  /* 0x0000001fff047819 */ /* 0x000fe20000011404 */
[----:B------:R-:W-:Y:S01]  /*7ea0*/  IMAD.MOV.U32 R5, RZ, RZ, c[0x0][0x188] ;  /* 0x00006200ff057624 */ /* 0x000fe200078e00ff */
[----:B------:R-:W-:-:S02]  /*7eb0*/  SHF.R.S32.HI R2, RZ, 0x1f, R2 ;  /* 0x0000001fff027819 */ /* 0x000fc40000011402 */
[----:B------:R-:W-:Y:S01]  /*7ec0*/  SHF.L.U64.HI R6, R6, 0x2, R7 ;  /* 0x0000000206067819 */ /* 0x000fe20000010207 */
[----:B------:R-:W-:Y:S01]  /*7ed0*/  IMAD R6, R5, 0x3a, RZ ;  /* 0x0000003a05067824 */ /* 0x000fe200078e02ff */
[----:B------:R-:W-:Y:S01]  /*7ee0*/  SHF.L.U64.HI R3, R3, 0x2, R4 ;  /* 0x0000000203037819 */ /* 0x000fe20000010204 */
[C---:B------:R-:W-:Y:S01]  /*7ef0*/  IMAD R4, R5.reuse, 0x39, RZ ;  /* 0x0000003905047824 */ /* 0x040fe200078e02ff */
[----:B------:R-:W-:Y:S01]  /*7f00*/  SHF.L.U64.HI R2, R0, 0x2, R2 ;  /* 0x0000000200027819 */ /* 0x000fe20000010202 */
[C---:B------:R-:W-:Y:S02]  /*7f10*/  IMAD R2, R5.reuse, 0x38, RZ ;  /* 0x0000003805027824 */ /* 0x040fe400078e02ff */
        /* <DEDUP_REMOVED lines=8> */
[C---:B------:R-:W-:Y:S01]  /*7fa0*/  IMAD R5, R6.reuse, 0x37, RZ ;  /* 0x0000003706057824 */ /* 0x040fe200078e02ff */
[----:B------:R-:W-:Y:S01]  /*7fb0*/  SHF.L.U64.HI R3, R3, 0x2, R4 ;  /* 0x0000000203037819 */ /* 0x000fe20000010204 */
[----:B------:R-:W-:Y:S01]  /*7fc0*/  IMAD R4, R6, 0x36, RZ ;  /* 0x0000003606047824 */ /* 0x000fe200078e02ff */
        /* <DEDUP_REMOVED lines=92> */
[C---:B------:R-:W-:Y:S02]  /*8590*/  IMAD.SHL.U32 R2, R5.reuse, 0x20, RZ ;  /* 0x0000002005027824 */ /* 0x040fe400078e00ff */
[C---:B------:R-:W-:Y:S02]  /*85a0*/  IMAD.SHL.U32 R0, R5.reuse, 0x20, RZ ;  /* 0x0000002005007824 */ /* 0x040fe400078e00ff */
        /* <DEDUP_REMOVED lines=11> */
[C---:B------:R-:W-:Y:S01]  /*8660*/  IMAD R2, R6.reuse, 0x1d, RZ ;  /* 0x0000001d06027824 */ /* 0x040fe200078e02ff */
[----:B------:R-:W-:Y:S01]  /*8670*/  SHF.R.S32.HI R7, RZ, 0x1f, R5 ;  /* 0x0000001fff077819 */ /* 0x000fe20000011405 */
[C---:B------:R-:W-:Y:S01]  /*8680*/  IMAD R3, R6.reuse, 0x1e, RZ ;  /* 0x0000001e06037824 */ /* 0x040fe200078e02ff */
[----:B------:R-:W-:Y:S01]  /*8690*/  SHF.R.S32.HI R5, RZ, 0x1f, R4 ;  /* 0x0000001fff057819 */ /* 0x000fe20000011404 */
[C---:B------:R-:W-:Y:S01]  /*86a0*/  IMAD R0, R6.reuse, 0x1d, RZ ;  /* 0x0000001d06007824 */ /* 0x040fe200078e02ff */
[----:B------:R-:W-:Y:S01]  /*86b0*/  SHF.R.S32.HI R2, RZ, 0x1f, R2 ;  /* 0x0000001fff027819 */ /* 0x000fe20000011402 */
[----:B------:R-:W-:Y:S01]  /*86c0*/  IMAD.MOV.U32 R4, RZ, RZ, c[0x0][0x188] ;  /* 0x00006200ff047624 */ /* 0x000fe200078e00ff */
[----:B------:R-:W-:Y:S01]  /*86d0*/  SHF.L.U64.HI R5, R3, 0x2, R5 ;  /* 0x0000000203057819 */ /* 0x000fe20000010205 */
[----:B------:R-:W-:Y:S01]  /*86e0*/  IMAD R6, R6, 0x1f, RZ ;  /* 0x0000001f06067824 */ /* 0x000fe200078e02ff */
[----:B------:R-:W-:Y:S01]  /*86f0*/  SHF.L.U64.HI R0, R0, 0x2, R2 ;  /* 0x0000000200007819 */ /* 0x000fe20000010202 */
[----:B------:R-:W-:-:S02]  /*8700*/  IMAD R3, R4, 0x1c, RZ ;  /* 0x0000001c04037824 */ /* 0x000fc400078e02ff */
[----:B------:R-:W-:Y:S01]  /*8710*/  IMAD R2, R4, 0x1b, RZ ;  /* 0x0000001b04027824 */ /* 0x000fe200078e02ff */
[----:B------:R-:W-:Y:S01]  /*8720*/  SHF.L.U64.HI R6, R6, 0x2, R7 ;  /* 0x0000000206067819 */ /* 0x000fe20000010207 */
[C---:B------:R-:W-:Y:S01]  /*8730*/  IMAD R5, R4.reuse, 0x1c, RZ ;  /* 0x0000001c04057824 */ /* 0x040fe200078e02ff */
[----:B------:R-:W-:Y:S01]  /*8740*/  SHF.R.S32.HI R6, RZ, 0x1f, R3 ;  /* 0x0000001fff067819 */ /* 0x000fe20000011403 */
[----:B------:R-:W-:Y:S01]  /*8750*/  IMAD R0, R4, 0x1b, RZ ;  /* 0x0000001b04007824 */ /* 0x000fe200078e02ff */
[----:B------:R-:W-:Y:S01]  /*8760*/  SHF.R.S32.HI R2, RZ, 0x1f, R2 ;  /* 0x0000001fff027819 */ /* 0x000fe20000011402 */
[----:B------:R-:W-:Y:S01]  /*8770*/  IMAD.MOV.U32 R3, RZ, RZ, c[0x0][0x188] ;  /* 0x00006200ff037624 */ /* 0x000fe200078e00ff */
[----:B------:R-:W-:Y:S02]  /*8780*/  SHF.L.U64.HI R5, R5, 0x2, R6 ;  /* 0x0000000205057819 */ /* 0x000fe40000010206 */
[----:B------:R-:W-:Y:S01]  /*8790*/  SHF.L.U64.HI R2, R0, 0x2, R2 ;  /* 0x0000000200027819 */ /* 0x000fe20000010202 */
[----:B------:R-:W-:-:S02]  /*87a0*/  IMAD R6, R3, 0x1a, RZ ;  /* 0x0000001a03067824 */ /* 0x000fc400078e02ff */
[C---:B------:R-:W-:Y:S02]  /*87b0*/  IMAD R2, R3.reuse, 0x19, RZ ;  /* 0x0000001903027824 */ /* 0x040fe400078e02ff */
[C---:B------:R-:W-:Y:S02]  /*87c0*/  IMAD R5, R3.reuse, 0x19, RZ ;  /* 0x0000001903057824 */ /* 0x040fe400078e02ff */
[C---:B------:R-:W-:Y:S02]  /*87d0*/  IMAD R7, R3.reuse, 0x1a, RZ ;  /* 0x0000001a03077824 */ /* 0x040fe400078e02ff */
[----:B------:R-:W-:Y:S01]  /*87e0*/  IMAD R3, R3, 0x18, RZ ;  /* 0x0000001803037824 */ /* 0x000fe200078e02ff */
[----:B------:R-:W-:Y:S02]  /*87f0*/  SHF.R.S32.HI R9, RZ, 0x1f, R6 ;  /* 0x0000001fff097819 */ /* 0x000fe40000011406 */
[----:B------:R-:W-:Y:S01]  /*8800*/  SHF.R.S32.HI R6, RZ, 0x1f, R2 ;  /* 0x0000001fff067819 */ /* 0x000fe20000011402 */
[----:B------:R-:W-:Y:S01]  /*8810*/  IMAD R2, R4, 0x18, RZ ;  /* 0x0000001804027824 */ /* 0x000fe200078e02ff */
[----:B------:R-:W-:Y:S01]  /*8820*/  SHF.R.S32.HI R3, RZ, 0x1f, R3 ;  /* 0x0000001fff037819 */ /* 0x000fe20000011403 */
[----:B------:R-:W-:-:S02]  /*8830*/  IMAD.MOV.U32 R0, RZ, RZ, c[0x0][0x188] ;  /* 0x00006200ff007624 */ /* 0x000fc400078e00ff */
[----:B------:R-:W-:Y:S01]  /*8840*/  IMAD R4, R4, 0x17, RZ ;  /* 0x0000001704047824 */ /* 0x000fe200078e02ff */
[----:B------:R-:W-:Y:S02]  /*8850*/  SHF.L.U64.HI R6, R5, 0x2, R6 ;  /* 0x0000000205067819 */ /* 0x000fe40000010206 */
[----:B------:R-:W-:Y:S01]  /*8860*/  SHF.L.U64.HI R5, R2, 0x2, R3 ;  /* 0x0000000202057819 */ /* 0x000fe20000010203 */
[C---:B------:R-:W-:Y:S01]  /*8870*/  IMAD R2, R0.reuse, 0x17, RZ ;  /* 0x0000001700027824 */ /* 0x040fe200078e02ff */
[----:B------:R-:W-:Y:S01]  /*8880*/  SHF.R.S32.HI R4, RZ, 0x1f, R4 ;  /* 0x0000001fff047819 */ /* 0x000fe20000011404 */
[----:B------:R-:W-:-:S03]  /*8890*/  IMAD R3, R0, 0x16, RZ ;  /* 0x0000001600037824 */ /* 0x000fc600078e02ff */
[----:B------:R-:W-:Y:S01]  /*88a0*/  SHF.L.U64.HI R6, R2, 0x2, R4 ;  /* 0x0000000202067819 */ /* 0x000fe20000010204 */
[----:B------:R-:W-:Y:S01]  /*88b0*/  IMAD.MOV.U32 R2, RZ, RZ, c[0x0][0x188] ;  /* 0x00006200ff027624 */ /* 0x000fe200078e00ff */
[----:B------:R-:W-:Y:S01]  /*88c0*/  SHF.L.U64.HI R7, R7, 0x2, R9 ;  /* 0x0000000207077819 */ /* 0x000fe20000010209 */
[----:B------:R-:W-:Y:S02]  /*88d0*/  IMAD.MOV.U32 R5, RZ, RZ, c[0x0][0x188] ;  /* 0x00006200ff057624 */ /* 0x000fe400078e00ff */
[----:B------:R-:W-:Y:S01]  /*88e0*/  IMAD R7, R2, 0x15, RZ ;  /* 0x0000001502077824 */ /* 0x000fe200078e02ff */
[----:B------:R-:W-:Y:S01]  /*88f0*/  SHF.R.S32.HI R3, RZ, 0x1f, R3 ;  /* 0x0000001fff037819 */ /* 0x000fe20000011403 */
[----:B------:R-:W-:Y:S02]  /*8900*/  IMAD R0, R0, 0x16, RZ ;  /* 0x0000001600007824 */ /* 0x000fe400078e02ff */
[C---:B------:R-:W-:Y:S01]  /*8910*/  IMAD R2, R5.reuse, 0x15, RZ ;  /* 0x0000001505027824 */ /* 0x040fe200078e02ff */
[----:B------:R-:W-:Y:S01]  /*8920*/  SHF.R.S32.HI R7, RZ, 0x1f, R7 ;  /* 0x0000001fff077819 */ /* 0x000fe20000011407 */
[C---:B------:R-:W-:Y:S01]  /*8930*/  IMAD R6, R5.reuse, 0x14, RZ ;  /* 0x0000001405067824 */ /* 0x040fe200078e02ff */
[----:B------:R-:W-:Y:S01]  /*8940*/  SHF.L.U64.HI R4, R0, 0x2, R3 ;  /* 0x0000000200047819 */ /* 0x000fe20000010203 */
[----:B------:R-:W-:-:S02]  /*8950*/  IMAD R3, R5, 0x13, RZ ;  /* 0x0000001305037824 */ /* 0x000fc400078e02ff */
[C---:B------:R-:W-:Y:S01]  /*8960*/  IMAD R4, R5.reuse, 0x13, RZ ;  /* 0x0000001305047824 */ /* 0x040fe200078e02ff */
[----:B------:R-:W-:Y:S01]  /*8970*/  SHF.R.S32.HI R6, RZ, 0x1f, R6 ;  /* 0x0000001fff067819 */ /* 0x000fe20000011406 */
[----:B------:R-:W-:Y:S01]  /*8980*/  IMAD R5, R5, 0x14, RZ ;  /* 0x0000001405057824 */ /* 0x000fe200078e02ff */
[----:B------:R-:W-:Y:S01]  /*8990*/  SHF.L.U64.HI R7, R2, 0x2, R7 ;  /* 0x0000000202077819 */ /* 0x000fe20000010207 */
[----:B------:R-:W-:Y:S01]  /*89a0*/  IMAD.MOV.U32 R2, RZ, RZ, c[0x0][0x188] ;  /* 0x00006200ff027624 */ /* 0x000fe200078e00ff */
[----:B------:R-:W-:Y:S01]  /*89b0*/  SHF.R.S32.HI R4, RZ, 0x1f, R4 ;  /* 0x0000001fff047819 */ /* 0x000fe20000011404 */
[----:B------:R-:W-:Y:S01]  /*89c0*/  IMAD.MOV.U32 R0, RZ, RZ, c[0x0][0x188] ;  /* 0x00006200ff007624 */ /* 0x000fe200078e00ff */
[----:B------:R-:W-:Y:S01]  /*89d0*/  SHF.L.U64.HI R5, R5, 0x2, R6 ;  /* 0x0000000205057819 */ /* 0x000fe20000010206 */
[C---:B------:R-:W-:Y:S01]  /*89e0*/  IMAD R6, R2.reuse, 0x12, RZ ;  /* 0x0000001202067824 */ /* 0x040fe200078e02ff */
[----:B------:R-:W-:Y:S01]  /*89f0*/  SHF.L.U64.HI R4, R3, 0x2, R4 ;  /* 0x0000000203047819 */ /* 0x000fe20000010204 */
[----:B------:R-:W-:-:S02]  /*8a00*/  IMAD R4, R2, 0x11, RZ ;  /* 0x0000001102047824 */ /* 0x000fc400078e02ff */
[C---:B------:R-:W-:Y:S01]  /*8a10*/  IMAD R5, R0.reuse, 0x12, RZ ;  /* 0x0000001200057824 */ /* 0x040fe200078e02ff */
[----:B------:R-:W-:Y:S01]  /*8a20*/  SHF.R.S32.HI R6, RZ, 0x1f, R6 ;  /* 0x0000001fff067819 */ /* 0x000fe20000011406 */
[C---:B------:R-:W-:Y:S01]  /*8a30*/  IMAD R3, R0.reuse, 0x11, RZ ;  /* 0x0000001100037824 */ /* 0x040fe200078e02ff */
[----:B------:R-:W-:Y:S01]  /*8a40*/  SHF.R.S32.HI R4, RZ, 0x1f, R4 ;  /* 0x0000001fff047819 */ /* 0x000fe20000011404 */
[C---:B------:R-:W-:Y:S01]  /*8a50*/  IMAD.SHL.U32 R2, R0.reuse, 0x10, RZ ;  /* 0x0000001000027824 */ /* 0x040fe200078e00ff */
[----:B------:R-:W-:Y:S01]  /*8a60*/  SHF.L.U64.HI R5, R5, 0x2, R6 ;  /* 0x0000000205057819 */ /* 0x000fe20000010206 */
[----:B------:R-:W-:Y:S01]  /*8a70*/  IMAD.MOV.U32 R5, RZ, RZ, c[0x0][0x188] ;  /* 0x00006200ff057624 */ /* 0x000fe200078e00ff */
[----:B------:R-:W-:Y:S01]  /*8a80*/  SHF.L.U64.HI R3, R3, 0x2, R4 ;  /* 0x0000000203037819 */ /* 0x000fe20000010204 */
[----:B------:R-:W-:Y:S01]  /*8a90*/  IMAD.SHL.U32 R0, R0, 0x10, RZ ;  /* 0x0000001000007824 */ /* 0x000fe200078e00ff */
[----:B------:R-:W-:Y:S01]  /*8aa0*/  SHF.R.S32.HI R2, RZ, 0x1f, R2 ;  /* 0x0000001fff027819 */ /* 0x000fe20000011402 */
[----:B------:R-:W-:-:S02]  /*8ab0*/  IMAD.MOV.U32 R4, RZ, RZ, c[0x0][0x188] ;  /* 0x00006200ff047624 */ /* 0x000fc400078e00ff */
[C---:B------:R-:W-:Y:S02]  /*8ac0*/  IMAD R9, R5.reuse, 0xf, RZ ;  /* 0x0000000f05097824 */ /* 0x040fe400078e02ff */
[----:B------:R-:W-:Y:S01]  /*8ad0*/  IMAD R6, R5, 0xe, RZ ;  /* 0x0000000e05067824 */ /* 0x000fe200078e02ff */
[----:B------:R-:W-:Y:S01]  /*8ae0*/  SHF.L.U64.HI R0, R0, 0x2, R2 ;  /* 0x0000000200007819 */ /* 0x000fe20000010202 */
[C---:B------:R-:W-:Y:S01]  /*8af0*/  IMAD R5, R4.reuse, 0xd, RZ ;  /* 0x0000000d04057824 */ /* 0x040fe200078e02ff */
[----:B------:R-:W-:Y:S01]  /*8b00*/  SHF.R.S32.HI R9, RZ, 0x1f, R9 ;  /* 0x0000001fff097819 */ /* 0x000fe20000011409 */
[C---:B------:R-:W-:Y:S01]  /*8b10*/  IMAD R7, R4.reuse, 0xf, RZ ;  /* 0x0000000f04077824 */ /* 0x040fe200078e02ff */
[----:B------:R-:W-:Y:S01]  /*8b20*/  SHF.R.S32.HI R6, RZ, 0x1f, R6 ;  /* 0x0000001fff067819 */ /* 0x000fe20000011406 */
[----:B------:R-:W-:Y:S01]  /*8b30*/  IMAD R2, R4, 0xe, RZ ;  /* 0x0000000e04027824 */ /* 0x000fe200078e02ff */
[----:B------:R-:W-:Y:S01]  /*8b40*/  SHF.R.S32.HI R5, RZ, 0x1f, R5 ;  /* 0x0000001fff057819 */ /* 0x000fe20000011405 */
[----:B------:R-:W-:-:S02]  /*8b50*/  IMAD.MOV.U32 R3, RZ, RZ, c[0x0][0x188] ;  /* 0x00006200ff037624 */ /* 0x000fc400078e00ff */
[----:B------:R-:W-:Y:S01]  /*8b60*/  IMAD R4, R4, 0xd, RZ ;  /* 0x0000000d04047824 */ /* 0x000fe200078e02ff */
[----:B------:R-:W-:Y:S01]  /*8b70*/  SHF.L.U64.HI R8, R7, 0x2, R9 ;  /* 0x0000000207087819 */ /* 0x000fe20000010209 */
[----:B------:R-:W-:Y:S01]  /*8b80*/  IMAD.MOV.U32 R0, RZ, RZ, c[0x0][0x188] ;  /* 0x00006200ff007624 */ /* 0x000fe200078e00ff */
[----:B------:R-:W-:Y:S01]  /*8b90*/  SHF.L.U64.HI R7, R2, 0x2, R6 ;  /* 0x0000000202077819 */ /* 0x000fe20000010206 */
[C---:B------:R-:W-:Y:S01]  /*8ba0*/  IMAD R2, R3.reuse, 0xc, RZ ;  /* 0x0000000c03027824 */ /* 0x040fe200078e02ff */
[----:B------:R-:W-:Y:S01]  /*8bb0*/  SHF.L.U64.HI R6, R4, 0x2, R5 ;  /* 0x0000000204067819 */ /* 0x000fe20000010205 */
[C---:B------:R-:W-:Y:S02]  /*8bc0*/  IMAD R5, R3.reuse, 0xc, RZ ;  /* 0x0000000c03057824 */ /* 0x040fe400078e02ff */
[----:B------:R-:W-:Y:S02]  /*8bd0*/  IMAD R4, R3, 0xb, RZ ;  /* 0x0000000b03047824 */ /* 0x000fe400078e02ff */
[C---:B------:R-:W-:Y:S01]  /*8be0*/  IMAD R3, R0.reuse, 0xa, RZ ;  /* 0x0000000a00037824 */ /* 0x040fe200078e02ff */
[----:B------:R-:W-:Y:S01]  /*8bf0*/  SHF.R.S32.HI R6, RZ, 0x1f, R2 ;  /* 0x0000001fff067819 */ /* 0x000fe20000011402 */
[----:B------:R-:W-:-:S02]  /*8c00*/  IMAD R2, R0, 0xb, RZ ;  /* 0x0000000b00027824 */ /* 0x000fc400078e02ff */
[----:B------:R-:W-:Y:S01]  /*8c10*/  IMAD R0, R0, 0xa, RZ ;  /* 0x0000000a00007824 */ /* 0x000fe200078e02ff */
[----:B------:R-:W-:-:S04]  /*8c20*/  SHF.R.S32.HI R3, RZ, 0x1f, R3 ;  /* 0x0000001fff037819 */ /* 0x000fc80000011403 */
[----:B------:R-:W-:Y:S02]  /*8c30*/  SHF.L.U64.HI R3, R0, 0x2, R3 ;  /* 0x0000000200037819 */ /* 0x000fe40000010203 */
[----:B------:R-:W2:Y:S01]  /*8c40*/  LDL R0, [R1+0x420] ;  /* 0x0004200001007983 */ /* 0x000ea20000100800 */
[----:B------:R-:W-:-:S04]  /*8c50*/  SHF.R.S32.HI R4, RZ, 0x1f, R4 ;  /* 0x0000001fff047819 */ /* 0x000fc80000011404 */
[----:B------:R-:W-:Y:S01]  /*8c60*/  SHF.L.U64.HI R4, R2, 0x2, R4 ;  /* 0x0000000202047819 */ /* 0x000fe20000010204 */
[----:B------:R-:W-:Y:S01]  /*8c70*/  IMAD.MOV.U32 R2, RZ, RZ, c[0x0][0x188] ;  /* 0x00006200ff027624 */ /* 0x000fe200078e00ff */
[----:B------:R-:W-:Y:S01]  /*8c80*/  SHF.L.U64.HI R5, R5, 0x2, R6 ;  /* 0x0000000205057819 */ /* 0x000fe20000010206 */
[----:B------:R-:W-:Y:S02]  /*8c90*/  IMAD.MOV.U32 R5, RZ, RZ, c[0x0][0x188] ;  /* 0x00006200ff057624 */ /* 0x000fe400078e00ff */
[----:B------:R-:W-:Y:S02]  /*8ca0*/  IMAD R6, R2, 0x9, RZ ;  /* 0x0000000902067824 */ /* 0x000fe400078e02ff */
[----:B------:R-:W-:-:S03]  /*8cb0*/  IMAD R3, R5, 0x9, RZ ;  /* 0x0000000905037824 */ /* 0x000fc600078e02ff */
[----:B------:R-:W-:Y:S01]  /*8cc0*/  SHF.R.S32.HI R7, RZ, 0x1f, R6 ;  /* 0x0000001fff077819 */ /* 0x000fe20000011406 */
[----:B------:R-:W-:-:S03]  /*8cd0*/  IMAD.SHL.U32 R2, R5, 0x8, RZ ;  /* 0x0000000805027824 */ /* 0x000fc600078e00ff */
[----:B------:R-:W-:Y:S01]  /*8ce0*/  SHF.L.U64.HI R7, R3, 0x2, R7 ;  /* 0x0000000203077819 */ /* 0x000fe20000010207 */
[----:B------:R-:W-:Y:S01]  /*8cf0*/  IMAD.MOV.U32 R3, RZ, RZ, c[0x0][0x188] ;  /* 0x00006200ff037624 */ /* 0x000fe200078e00ff */
[----:B------:R-:W-:Y:S01]  /*8d00*/  SHF.R.S32.HI R6, RZ, 0x1f, R2 ;  /* 0x0000001fff067819 */ /* 0x000fe20000011402 */
[----:B------:R-:W-:Y:S02]  /*8d10*/  IMAD.SHL.U32 R5, R5, 0x8, RZ ;  /* 0x0000000805057824 */ /* 0x000fe400078e00ff */
[----:B------:R-:W-:Y:S02]  /*8d20*/  IMAD.MOV.U32 R4, RZ, RZ, c[0x0][0x188] ;  /* 0x00006200ff047624 */ /* 0x000fe400078e00ff */
[----:B------:R-:W-:Y:S02]  /*8d30*/  IMAD.MOV.U32 R2, RZ, RZ, 0x3f ;  /* 0x0000003fff027424 */ /* 0x000fe400078e00ff */
[----:B------:R-:W-:Y:S01]  /*8d40*/  IMAD R7, R3, 0x7, RZ ;  /* 0x0000000703077824 */ /* 0x000fe200078e02ff */
[----:B------:R-:W-:Y:S01]  /*8d50*/  SHF.L.U64.HI R5, R5, 0x2, R6 ;  /* 0x0000000205057819 */ /* 0x000fe20000010206 */
[----:B------:R-:W-:Y:S01]  /*8d60*/  IMAD R5, R4, 0x6, RZ ;  /* 0x0000000604057824 */ /* 0x000fe200078e02ff */
[----:B------:R-:W-:Y:S01]  /*8d70*/  IADD3 R10, R2, c[0x0][0x180], RZ ;  /* 0x00006000020a7a10 */ /* 0x000fe20007ffe0ff */
[C---:B------:R-:W-:Y:S01]  /*8d80*/  IMAD R6, R4.reuse, 0x7, RZ ;  /* 0x0000000704067824 */ /* 0x040fe200078e02ff */
[----:B------:R-:W-:Y:S01]  /*8d90*/  SHF.R.S32.HI R7, RZ, 0x1f, R7 ;  /* 0x0000001fff077819 */ /* 0x000fe20000011407 */
[----:B------:R-:W-:-:S02]  /*8da0*/  IMAD R3, R4, 0x5, RZ ;  /* 0x0000000504037824 */ /* 0x000fc400078e02ff */
[C---:B------:R-:W-:Y:S01]  /*8db0*/  IMAD R2, R4.reuse, 0x5, RZ ;  /* 0x0000000504027824 */ /* 0x040fe200078e02ff */
[----:B------:R-:W-:Y:S01]  /*8dc0*/  SHF.R.S32.HI R5, RZ, 0x1f, R5 ;  /* 0x0000001fff057819 */ /* 0x000fe20000011405 */
[----:B------:R-:W-:Y:S01]  /*8dd0*/  IMAD R4, R4, 0x6, RZ ;  /* 0x0000000604047824 */ /* 0x000fe200078e02ff */
[----:B------:R-:W-:Y:S02]  /*8de0*/  SHF.R.S32.HI R3, RZ, 0x1f, R3 ;  /* 0x0000001fff037819 */ /* 0x000fe40000011403 */
[----:B------:R-:W-:Y:S01]  /*8df0*/  SHF.L.U64.HI R6, R6, 0x2, R7 ;  /* 0x0000000206067819 */ /* 0x000fe20000010207 */
[----:B------:R-:W-:Y:S01]  /*8e00*/  IMAD.MOV.U32 R7, RZ, RZ, c[0x0][0x188] ;  /* 0x00006200ff077624 */ /* 0x000fe200078e00ff */
[----:B------:R-:W-:Y:S02]  /*8e10*/  SHF.L.U64.HI R5, R4, 0x2, R5 ;  /* 0x0000000204057819 */ /* 0x000fe40000010205 */
[----:B------:R-:W-:Y:S01]  /*8e20*/  SHF.L.U64.HI R4, R2, 0x2, R3 ;  /* 0x0000000202047819 */ /* 0x000fe20000010203 */
[C---:B------:R-:W-:Y:S01]  /*8e30*/  IMAD.SHL.U32 R4, R7.reuse, 0x2, RZ ;  /* 0x0000000207047824 */ /* 0x040fe200078e00ff */
[----:B------:R-:W-:Y:S01]  /*8e40*/  SHF.R.S32.HI R2, RZ, 0x1f, R10 ;  /* 0x0000001fff027819 */ /* 0x000fe2000001140a */
[----:B------:R-:W-:-:S03]  /*8e50*/  IMAD.SHL.U32 R3, R7, 0x2, RZ ;  /* 0x0000000207037824 */ /* 0x000fc600078e00ff */
[----:B------:R-:W-:Y:S02]  /*8e60*/  SHF.R.S32.HI R4, RZ, 0x1f, R4 ;  /* 0x0000001fff047819 */ /* 0x000fe40000011404 */
[----:B------:R-:W-:Y:S02]  /*8e70*/  LEA.HI R2, R2, R10, RZ, 0x6 ;  /* 0x0000000a02027211 */ /* 0x000fe400078f30ff */
[----:B------:R-:W-:Y:S01]  /*8e80*/  SHF.L.U64.HI R4, R3, 0x2, R4 ;  /* 0x0000000203047819 */ /* 0x000fe20000010204 */
[----:B------:R1:W-:Y:S01]  /*8e90*/  STL [R1+0x38], RZ ;  /* 0x000038ff01007387 */ /* 0x0003e20000100800 */
[----:B------:R-:W-:-:S03]  /*8ea0*/  SHF.R.S32.HI R3, RZ, 0x6, R2 ;  /* 0x00000006ff037819 */ /* 0x000fc60000011402 */
[----:B------:R-:W3:Y:S04]  /*8eb0*/  S2R R2, SR_TID.X ;  /* 0x0000000000027919 */ /* 0x000ee80000002100 */
        /* <DEDUP_REMOVED lines=10> */
[----:B------:R-:W4:Y:S04]  /*8f60*/  S2R R4, SR_TID.X ;  /* 0x0000000000047919 */ /* 0x000f280000002100 */
[----:B------:R1:W-:Y:S04]  /*8f70*/  STL [R1+0x184], RZ ;  /* 0x000184ff01007387 */ /* 0x0003e80000100800 */
[----:B------:R1:W-:Y:S04]  /*8f80*/  STL [R1+0x188], RZ ;  /* 0x000188ff01007387 */ /* 0x0003e80000100800 */
[----:B------:R1:W-:Y:S04]  /*8f90*/  STL [R1+0x18c], RZ ;  /* 0x00018cff01007387 */ /* 0x0003e80000100800 */
[----:B------:R1:W-:Y:S04]  /*8fa0*/  STL [R1+0x170], RZ ;  /* 0x000170ff01007387 */ /* 0x0003e80000100800 */
[----:B------:R1:W-:Y:S04]  /*8fb0*/  STL [R1+0x174], RZ ;  /* 0x000174ff01007387 */ /* 0x0003e80000100800 */
[----:B------:R1:W-:Y:S04]  /*8fc0*/  STL [R1+0x178], RZ ;  /* 0x000178ff01007387 */ /* 0x0003e80000100800 */
[----:B------:R1:W-:Y:S01]  /*8fd0*/  STL [R1+0x17c], RZ ;  /* 0x00017cff01007387 */ /* 0x0003e20000100800 */
[----:B---3--:R-:W-:Y:S01]  /*8fe0*/  LOP3.LUT R2, R2, 0x3, RZ, 0xc0, !PT ;  /* 0x0000000302027812 */ /* 0x008fe200078ec0ff */
[----:B------:R-:W-:-:S02]  /*8ff0*/  IMAD.SHL.U32 R9, R7, 0x4, RZ ;  /* 0x0000000407097824 */ /* 0x000fc400078e00ff */
[C---:B------:R-:W-:Y:S02]  /*9000*/  IMAD R6, R7.reuse, 0x3, RZ ;  /* 0x0000000307067824 */ /* 0x040fe400078e02ff */
[----:B------:R-:W-:Y:S02]  /*9010*/  IMAD R2, R2, 0x820, RZ ;  /* 0x0000082002027824 */ /* 0x000fe400078e02ff */
[C---:B------:R-:W-:Y:S01]  /*9020*/  IMAD R5, R7.reuse, 0x3, RZ ;  /* 0x0000000307057824 */ /* 0x040fe200078e02ff */
[----:B------:R-:W-:Y:S01]  /*9030*/  SHF.R.S32.HI R9, RZ, 0x1f, R9 ;  /* 0x0000001fff097819 */ /* 0x000fe20000011409 */
[----:B------:R-:W-:Y:S01]  /*9040*/  IMAD.MOV.U32 R28, RZ, RZ, c[0x0][0x180] ;  /* 0x00006000ff1c7624 */ /* 0x000fe200078e00ff */
[----:B------:R-:W-:Y:S01]  /*9050*/  SHF.R.S32.HI R6, RZ, 0x1f, R6 ;  /* 0x0000001fff067819 */ /* 0x000fe20000011406 */
[----:B------:R-:W-:Y:S01]  /*9060*/  IMAD.SHL.U32 R7, R7, 0x4, RZ ;  /* 0x0000000407077824 */ /* 0x000fe200078e00ff */
[----:B----4-:R-:W-:Y:S02]  /*9070*/  LOP3.LUT R2, R2, 0x1dc, R4, 0x78, !PT ;  /* 0x000001dc02027812 */ /* 0x010fe400078e7804 */
[----:B------:R-:W-:-:S02]  /*9080*/  IADD3 R28, R28, -0x80, RZ ;  /* 0xffffff801c1c7810 */ /* 0x000fc40007ffe0ff */
[----:B------:R-:W-:Y:S02]  /*9090*/  SHF.L.U64.HI R7, R7, 0x2, R9 ;  /* 0x0000000207077819 */ /* 0x000fe40000010209 */
[----:B------:R-:W-:Y:S02]  /*90a0*/  SHF.L.U64.HI R5, R5, 0x2, R6 ;  /* 0x0000000205057819 */ /* 0x000fe40000010206 */
[----:B------:R-:W-:Y:S02]  /*90b0*/  IADD3.X R29, R29, c[0x0][0x164], RZ, P5, !PT ;  /* 0x000059001d1d7a10 */ /* 0x000fe40002ffe4ff */
[----:B------:R-:W-:Y:S02]  /*90c0*/  IADD3 R3, R3, -0x2, RZ ;  /* 0xfffffffe03037810 */ /* 0x000fe40007ffe0ff */
[----:B------:R-:W-:Y:S02]  /*90d0*/  LOP3.LUT R2, R2, 0x20, RZ, 0x3c, !PT ;  /* 0x0000002002027812 */ /* 0x000fe400078e3cff */
[----:B--2---:R-:W-:-:S05]  /*90e0*/  LOP3.LUT R0, R0, 0x40, RZ, 0x3c, !PT ;  /* 0x0000004000007812 */ /* 0x004fca00078e3cff */
[----:B------:R1:W-:Y:S02]  /*90f0*/  STL [R1+0x54c], R0 ;  /* 0x00054c0001007387 */ /* 0x0003e40000100800 */
.L_x_1:
[----:B-1----:R-:W2:Y:S01]  /*9100*/  LDL.LU R0, [R1+0x384] ;  /* 0x0003840001007983 */ /* 0x002ea20000300800 */
[----:B------:R-:W-:-:S04]  /*9110*/  DEPBAR.LE SB0, 0x2 ;  /* 0x000080800000791a */ /* 0x000fc80000000000 */
[----:B------:R-:W1:Y:S04]  /*9120*/  S2R R2, SR_TID.X ;  /* 0x0000000000027919 */ /* 0x000e680000002100 */
[----:B------:R-:W3:Y:S01]  /*9130*/  S2R R7, SR_TID.X ;  /* 0x0000000000077919 */ /* 0x000ee20000002100 */
[----:B-1----:R-:W-:-:S05]  /*9140*/  LOP3.LUT R3, R2, 0x3, RZ, 0xc0, !PT ;  /* 0x0000000302037812 */ /* 0x002fca00078ec0ff */
[----:B------:R-:W-:-:S05]  /*9150*/  IMAD R3, R3, 0x820, RZ ;  /* 0x0000082003037824 */ /* 0x000fca00078e02ff */
[----:B------:R-:W-:Y:S02]  /*9160*/  LOP3.LUT R4, R3, 0x1dc, R2, 0x78, !PT ;  /* 0x000001dc03047812 */ /* 0x000fe400078e7802 */
[----:B------:R-:W-:-:S05]  /*9170*/  LOP3.LUT R2, R2, 0x3, RZ, 0xc0, !PT ;  /* 0x0000000302027812 */ /* 0x000fca00078ec0ff */
[----:B------:R-:W-:Y:S02]  /*9180*/  IMAD R2, R2, 0x820, RZ ;  /* 0x0000082002027824 */ /* 0x000fe400078e02ff */
[----:B---3--:R-:W-:-:S03]  /*9190*/  IMAD.SHL.U32 R6, R7, 0x2, RZ ;  /* 0x0000000207067824 */ /* 0x008fc600078e00ff */
[----:B------:R-:W-:Y:S01]  /*91a0*/  LOP3.LUT R2, R2, 0x1dc, R7, 0x78, !PT ;  /* 0x000001dc02027812 */ /* 0x000fe200078e7807 */
[----:B------:R-:W-:-:S03]  /*91b0*/  IMAD.SHL.U32 R5, R7, 0x40, RZ ;  /* 0x0000004007057824 */ /* 0x000fc600078e00ff */
[----:B------:R-:W-:Y:S01]  /*91c0*/  LOP3.LUT R2, R2, 0x20, RZ, 0x3c, !PT ;  /* 0x0000002002027812 */ /* 0x000fe200078e3cff */
[----:B------:R1:W-:Y:S04]  /*91d0*/  STL [R1+0x7f4], R28 ;  /* 0x0007f41c01007387 */ /* 0x0003e80000100800 */
[----:B------:R-:W-:Y:S04]  /*91e0*/  STL [R1+0x7f0], R29 ;  /* 0x0007f01d01007387 */ /* 0x000fe80000100800 */
[----:B------:R-:W-:Y:S01]  /*91f0*/  BAR.SYNC.DEFER_BLOCKING 0x0 ;  /* 0x0000000000007b1d */ /* 0x000fe20000010000 */
[----:B--2---:R-:W-:-:S04]  /*9200*/  IADD3 R0, R0, 0x1, RZ ;  /* 0x0000000100007810 */ /* 0x004fc80007ffe0ff */
[----:B------:R-:W-:-:S04]  /*9210*/  ISETP.GT.AND P5, PT, R0, 0x1, PT ;  /* 0x000000010000780c */ /* 0x000fc80003fa4270 */
[----:B------:R-:W-:-:S05]  /*9220*/  SEL R3, R0, RZ, !P5 ;  /* 0x000000ff00037207 */ /* 0x000fca0006800000 */
[----:B------:R-:W-:Y:S01]  /*9230*/  IMAD R0, R3, 0x20000, R4 ;  /* 0x0002000003007824 */ /* 0x000fe200078e0204 */
[----:B------:R-:W-:Y:S01]  /*9240*/  LOP3.LUT R4, R7, 0x7, RZ, 0xc0, !PT ;  /* 0x0000000707047812 */ /* 0x000fe200078ec0ff */
[----:B------:R-:W-:-:S03]  /*9250*/  IMAD R2, R3, 0x20000, R2 ;  /* 0x0002000003027824 */ /* 0x000fc600078e0202 */
[----:B------:R-:W-:Y:S01]  /*9260*/  LDS R18, [R0+0x2000] ;  /* 0x0020000000127984 */ /* 0x000fe20000000800 */
[----:B------:R-:W-:-:S03]  /*9270*/  IMAD R4, R4, 0x110, RZ ;  /* 0x0000011004047824 */ /* 0x000fc600078e02ff */
[----:B------:R-:W2:Y:S02]  /*9280*/  LDS R19, [R2+0x2000] ;  /* 0x0020000002137984 */ /* 0x000ea40000000800 */
[----:B------:R-:W-:Y:S02]  /*9290*/  LOP3.LUT R4, R4, 0x30, R6, 0x78, !PT ;  /* 0x0000003004047812 */ /* 0x000fe400078e7806 */
[----:B------:R-:W-:Y:S02]  /*92a0*/  LDS R16, [R0] ;  /* 0x0000000000107984 */ /* 0x000fe40000000800 */
[----:B------:R-:W-:Y:S02]  /*92b0*/  LOP3.LUT R4, R4, 0x800, R5, 0xf8, !PT ;  /* 0x0000080004047812 */ /* 0x000fe400078ef805 */
[----:B------:R-:W3:Y:S03]  /*92c0*/  LDS R17, [R2] ;  /* 0x0000000002117984 */ /* 0x000ee60000000800 */
[----:B-1----:R-:W-:Y:S01]  /*92d0*/  IMAD R28, R3, 0x8000, R4 ;  /* 0x00008000031c7824 */ /* 0x002fe200078e0204 */
[----:B------:R-:W-:Y:S04]  /*92e0*/  LDS R26, [R0+0x2600] ;  /* 0x00260000001a7984 */ /* 0x000fe80000000800 */
[----:B------:R-:W1:Y:S04]  /*92f0*/  LDS R27, [R2+0x2600] ;  /* 0x00260000021b7984 */ /* 0x000e680000000800 */
[----:B------:R-:W-:Y:S04]  /*9300*/  LDS R24, [R0+0x600] ;  /* 0x0006000000187984 */ /* 0x000fe80000000800 */
[----:B------:R-:W4:Y:S04]  /*9310*/  LDS R25, [R2+0x600] ;  /* 0x0006000002197984 */ /* 0x000f280000000800 */
[----:B------:R-:W5:Y:S04]  /*9320*/  LDSM.16.M88.4 R8, [R28+0x40000] ;  /* 0x040000001c08783b */ /* 0x000f680000000200 */
[----:B------:R-:W-:Y:S04]  /*9330*/  STL [R1+0x384], R3 ;  /* 0x0003840301007387 */ /* 0x000fe80000100800 */
[----:B------:R-:W-:Y:S04]  /*9340*/  STL [R1+0x1558], R3 ;  /* 0x0015580301007387 */ /* 0x000fe80000100800 */
[----:B------:R-:W-:Y:S04]  /*9350*/  STL [R1+0x214], R28 ;  /* 0x0002141c01007387 */ /* 0x000fe80000100800 */
[----:B--2---:R-:W-:Y:S04]  /*9360*/  STL.64 [R1+0x1650], R18 ;  /* 0x0016501201007387 */ /* 0x004fe80000100a00 */
[----:B---3--:R-:W-:Y:S04]  /*9370*/  STL.64 [R1+0x1648], R16 ;  /* 0x0016481001007387 */ /* 0x008fe80000100a00 */
[----:B------:R-:W-:Y:S04]  /*9380*/  STL [R1+0x1494], R0 ;  /* 0x0014940001007387 */ /* 0x000fe80000100800 */
[----:B-1----:R-:W-:Y:S04]  /*9390*/  STL.64 [R1+0x1640], R26 ;  /* 0x0016401a01007387 */ /* 0x002fe80000100a00 */
[----:B------:R-:W-:Y:S04]  /*93a0*/  LDS R20, [R0+0x200] ;  /* 0x0002000000147984 */ /* 0x000fe80000000800 */
[----:B----4-:R1:W-:Y:S04]  /*93b0*/  STL.64 [R1+0x1638], R24 ;  /* 0x0016381801007387 */ /* 0x0103e80000100a00 */
[----:B------:R-:W-:Y:S04]  /*93c0*/  LDS R22, [R0+0x2200] ;  /* 0x0022000000167984 */ /* 0x000fe80000000800 */
[----:B------:R-:W-:Y:S04]  /*93d0*/  LDS R21, [R2+0x200] ;  /* 0x0002000002157984 */ /* 0x000fe80000000800 */
[----:B-1----:R-:W2:Y:S04]  /*93e0*/  LDL.LU.64 R24, [R1+0x110] ;  /* 0x0001100001187983 */ /* 0x002ea80000300a00 */
[----:B------:R-:W2:Y:S04]  /*93f0*/  LDL.LU.64 R26, [R1+0x118] ;  /* 0x00011800011a7983 */ /* 0x000ea80000300a00 */
[----:B------:R-:W-:Y:S04]  /*9400*/  LDS R23, [R2+0x2200] ;  /* 0x0022000002177984 */ /* 0x000fe80000000800 */
[----:B------:R-:W-:Y:S04]  /*9410*/  LDS R4, [R0+0x400] ;  /* 0x0004000000047984 */ /* 0x000fe80000000800 */
[----:B------:R5:W-:Y:S04]  /*9420*/  LDS R6, [R0+0x2400] ;  /* 0x0024000000067984 */ /* 0x000be80000000800 */
[----:B------:R-:W-:Y:S04]  /*9430*/  LDS R5, [R2+0x400] ;  /* 0x0004000002057984 */ /* 0x000fe80000000800 */
[----:B------:R-:W-:Y:S01]  /*9440*/  LDS R7, [R2+0x2400] ;  /* 0x0024000002077984 */ /* 0x000fe20000000800 */
[----:B-----5:R-:W-:-:S03]  /*9450*/  IMAD.MOV.U32 R0, RZ, RZ, R9 ;  /* 0x000000ffff007224 */ /* 0x020fc600078e0009 */
[----:B------:R1:W-:Y:S04]  /*9460*/  STL [R1+0x1490], R2 ;  /* 0x0014900201007387 */ /* 0x0003e80000100800 */
[----:B------:R-:W-:Y:S04]  /*9470*/  STL.64 [R1+0x18], R10 ;  /* 0x0000180a01007387 */ /* 0x000fe80000100a00 */
[----:B------:R-:W-:Y:S01]  /*9480*/  LDSM.16.M88.4 R16, [R28+0x44000] ;  /* 0x044000001c10783b */ /* 0x000fe20000000200 */
[----:B-1----:R-:W-:-:S03]  /*9490*/  IMAD.MOV.U32 R2, RZ, RZ, R8 ;  /* 0x000000ffff027224 */ /* 0x002fc600078e0008 */
[----:B------:R-:W1:Y:S02]  /*94a0*/  LDSM.16.M88.4 R8, [R28+0x41000] ;  /* 0x041000001c08783b */ /* 0x000e640000000200 */
[----:B-1----:R-:W-:Y:S02]  /*94b0*/  IMAD.MOV.U32 R12, RZ, RZ, R8 ;  /* 0x000000ffff0c7224 */ /* 0x002fe400078e0008 */
[----:B------:R-:W-:Y:S01]  /*94c0*/  STL.64 [R1+0x8], R10 ;  /* 0x0000080a01007387 */ /* 0x000fe20000100a00 */
[----:B------:R-:W-:-:S03]  /*94d0*/  IMAD.MOV.U32 R3, RZ, RZ, R9 ;  /* 0x000000ffff037224 */ /* 0x000fc600078e0009 */
[----:B------:R-:W1:Y:S04]  /*94e0*/  LDSM.16.M88.4 R8, [R28+0x42000] ;  /* 0x042000001c08783b */ /* 0x000e680000000200 */
[----:B-1----:R-:W-:Y:S04]  /*94f0*/  STL.64 [R1+0x15d8], R10 ;  /* 0x0015d80a01007387 */ /* 0x002fe80000100a00 */
[----:B------:R1:W-:Y:S02]  /*9500*/  STL.64 [R1+0x15d0], R8 ;  /* 0x0015d00801007387 */ /* 0x0003e40000100a00 */
[----:B-1----:R-:W-:-:S02]  /*9510*/  IMAD.MOV.U32 R8, RZ, RZ, R12 ;  /* 0x000000ffff087224 */ /* 0x002fc400078e000c */
[----:B------:R-:W1:Y:S01]  /*9520*/  LDSM.16.M88.4 R12, [R28+0x43000] ;  /* 0x043000001c0c783b */ /* 0x000e620000000200 */
[----:B------:R-:W-:-:S05]  /*9530*/  IMAD.MOV.U32 R9, RZ, RZ, R3 ;  /* 0x000000ffff097224 */ /* 0x000fca00078e0003 */
[----:B------:R-:W-:Y:S01]  /*9540*/  STL.64 [R1+0x1620], R8 ;  /* 0x0016200801007387 */ /* 0x000fe20000100a00 */
[----:B------:R-:W-:Y:S02]  /*9550*/  IMAD.MOV.U32 R3, RZ, RZ, R16 ;  /* 0x000000ffff037224 */ /* 0x000fe400078e0010 */
[----:B------:R-:W-:Y:S01]  /*9560*/  IMAD.MOV.U32 R29, RZ, RZ, R17 ;  /* 0x000000ffff1d7224 */ /* 0x000fe200078e0011 */
[----:B-1----:R-:W-:Y:S04]  /*9570*/  STL.64 [R1+0x15a8], R14 ;  /* 0x0015a80e01007387 */ /* 0x002fe80000100a00 */
[----:B------:R1:W-:Y:S04]  /*9580*/  STL.64 [R1+0x15a0], R12 ;  /* 0x0015a00c01007387 */ /* 0x0003e80000100a00 */
[----:B-1----:R-:W3:Y:S04]  /*9590*/  LDL.LU.64 R12, [R1+0x150] ;  /* 0x00015000010c7983 */ /* 0x002ee80000300a00 */
[----:B------:R-:W3:Y:S04]  /*95a0*/  LDL.LU.64 R14, [R1+0x158] ;  /* 0x00015800010e7983 */ /* 0x000ee80000300a00 */
[----:B------:R1:W-:Y:S04]  /*95b0*/  STL.64 [R1+0x78], R18 ;  /* 0x0000781201007387 */ /* 0x0003e80000100a00 */
[----:B-1----:R-:W3:Y:S04]  /*95c0*/  LDL.LU.64 R18, [R1+0x1650] ;  /* 0x0016500001127983 */ /* 0x002ee80000300a00 */
[----:B------:R-:W3:Y:S01]  /*95d0*/  LDL.LU.64 R16, [R1+0x1648] ;  /* 0x0016480001107983 */ /* 0x000ee20000300a00 */
[----:B------:R-:W-:-:S02]  /*95e0*/  IMAD.MOV.U32 R8, RZ, RZ, R2 ;  /* 0x000000ffff087224 */ /* 0x000fc400078e0002 */
[----:B------:R-:W-:-:S07]  /*95f0*/  IMAD.MOV.U32 R9, RZ, RZ, R0 ;  /* 0x000000ffff097224 */ /* 0x000fce00078e0000 */
[----:B---3--:R-:W-:Y:S11]  /*9600*/  HMMA.1688.F32.TF32 R12, R16, R8, R12 ;  /* 0x00000008100c723c */ /* 0x008ff6000008100c */
[----:B------:R-:W-:Y:S11]  /*9610*/  @!UPT UIADD3 URZ, URZ, URZ, URZ ;  /* 0x0000003f3f3ff290 */ /* 0x000ff6000fffe03f */
[----:B------:R-:W-:Y:S01]  /*9620*/  @!UPT UIADD3 URZ, URZ, URZ, URZ ;  /* 0x0000003f3f3ff290 */ /* 0x000fe2000fffe03f */
[----:B------:R-:W-:Y:S01]  /*9630*/  STL [R1+0x294], R13 ;  /* 0x0002940d01007387 */ /* 0x000fe20000100800 */
[----:B------:R-:W-:-:S03]  /*9640*/  IMAD.MOV.U32 R2, RZ, RZ, R12 ;  /* 0x000000ffff027224 */ /* 0x000fc600078e000c */
[----:B------:R2:W-:Y:S02]  /*9650*/  STL.64 [R1+0x298], R14 ;  /* 0x0002980e01007387 */ /* 0x0005e40000100a00 */
[-C--:B--2---:R-:W-:Y:S02]  /*9660*/  HMMA.1688.F32.TF32 R12, R20, R8.reuse, R24 ;  /* 0x00000008140c723c */ /* 0x084fe40000081018 */
[----:B------:R-:W-:Y:S04]  /*9670*/  STL.64 [R1+0x1630], R18 ;  /* 0x0016301201007387 */ /* 0x000fe80000100a00 */
[----:B------:R1:W-:Y:S04]  /*9680*/  STL.64 [R1+0x1628], R16 ;  /* 0x0016281001007387 */ /* 0x0003e80000100a00 */
[----:B------:R-:W-:Y:S04]  /*9690*/  STL [R1+0x1498], R2 ;  /* 0x0014980201007387 */ /* 0x000fe80000100800 */
[----:B------:R-:W2:Y:S04]  /*96a0*/  LDL.LU.64 R24, [R1+0xc0] ;  /* 0x0000c00001187983 */ /* 0x000ea80000300a00 */
[----:B------:R-:W2:Y:S05]  /*96b0*/  LDL.LU.64 R26, [R1+0xc8] ;  /* 0x0000c800011a7983 */ /* 0x000eaa0000300a00 */
[----:B------:R-:W-:Y:S04]  /*96c0*/  STL.64 [R1+0x2a0], R12 ;  /* 0x0002a00c01007387 */ /* 0x000fe80000100a00 */
[----:B------:R-:W-:Y:S04]  /*96d0*/  STL.64 [R1+0x2a8], R14 ;  /* 0x0002a80e01007387 */ /* 0x000fe80000100a00 */
[----:B-1----:R-:W3:Y:S04]  /*96e0*/  LDL.LU.64 R16, [R1+0x60] ;  /* 0x0000600001107983 */ /* 0x002ee80000300a00 */
[----:B------:R-:W3:Y:S04]  /*96f0*/  LDL.LU.64 R18, [R1+0x68] ;  /* 0x0000680001127983 */ /* 0x000ee80000300a00 */
[----:B------:R-:W-:Y:S04]  /*9700*/  STL.64 [R1+0x1618], R22 ;  /* 0x0016181601007387 */ /* 0x000fe80000100a00 */
[----:B------:R1:W-:Y:S04]  /*9710*/  STL.64 [R1+0x1610], R20 ;  /* 0x0016101401007387 */ /* 0x0003e80000100a00 */
[----:B-1----:R-:W4:Y:S04]  /*9720*/  LDL.LU.64 R20, [R1+0x140] ;  /* 0x0001400001147983 */ /* 0x002f280000300a00 */
[----:B------:R-:W4:Y:S04]  /*9730*/  LDL.LU.64 R22, [R1+0x148] ;  /* 0x0001480001167983 */ /* 0x000f280000300a00 */
[----:B------:R-:W5:Y:S04]  /*9740*/  LDL.LU.64 R12, [R1+0xa0] ;  /* 0x0000a000010c7983 */ /* 0x000f680000300a00 */
[----:B------:R-:W2:Y:S04]  /*9750*/  LDL.LU.64 R14, [R1+0xa8] ;  /* 0x0000a800010e7983 */ /* 0x000ea80000300a00 */
[----:B--2---:R-:W-:Y:S04]  /*9760*/  STL.64 [R1+0x15b8], R14 ;  /* 0x0015b80e01007387 */ /* 0x004fe80000100a00 */
[----:B-----5:R1:W-:Y:S04]  /*9770*/  STL.64 [R1+0x15b0], R12 ;  /* 0x0015b00c01007387 */ /* 0x0203e80000100a00 */
[----:B-1----:R-:W2:Y:S04]  /*9780*/  LDL.LU.64 R12, [R1+0xf0] ;  /* 0x0000f000010c7983 */ /* 0x002ea80000300a00 */
[----:B------:R-:W5:Y:S04]  /*9790*/  LDL.LU.64 R14, [R1+0xf8] ;  /* 0x0000f800010e7983 */ /* 0x000f680000300a00 */
[----:B-----5:R-:W-:Y:S04]  /*97a0*/  STL.64 [R1+0x15c8], R14 ;  /* 0x0015c80e01007387 */ /* 0x020fe80000100a00 */
[----:B--2---:R1:W-:Y:S04]  /*97b0*/  STL.64 [R1+0x15c0], R12 ;  /* 0x0015c00c01007387 */ /* 0x0043e80000100a00 */
[----:B-1----:R-:W2:Y:S04]  /*97c0*/  LDL.LU.64 R12, [R1+0x130] ;  /* 0x00013000010c7983 */ /* 0x002ea80000300a00 */
[----:B------:R-:W5:Y:S04]  /*97d0*/  LDL.LU.64 R14, [R1+0x138] ;  /* 0x00013800010e7983 */ /* 0x000f680000300a00 */
[----:B-----5:R-:W-:Y:S04]  /*97e0*/  STL.64 [R1+0x15e8], R14 ;  /* 0x0015e80e01007387 */ /* 0x020fe80000100a00 */
[----:B--2---:R1:W-:Y:S04]  /*97f0*/  STL.64 [R1+0x15e0], R12 ;  /* 0x0015e00c01007387 */ /* 0x0043e80000100a00 */
[----:B-1----:R-:W2:Y:S04]  /*9800*/  LDL.LU.64 R12, [R1+0x50] ;  /* 0x00005000010c7983 */ /* 0x002ea80000300a00 */
[----:B------:R-:W5:Y:S01]  /*9810*/  LDL.LU.64 R14, [R1+0x58] ;  /* 0x00005800010e7983 */ /* 0x000f620000300a00 */
[-C--:B------:R-:W-:Y:S03]  /*9820*/  HMMA.1688.F32.TF32 R24, R4, R8.reuse, R24 ;  /* 0x000000080418723c */ /* 0x080fe60000081018 */
[----:B-----5:R-:W-:Y:S04]  /*9830*/  STL.64 [R1+0x15f8], R14 ;  /* 0x0015f80e01007387 */ /* 0x020fe80000100a00 */
[----:B--2---:R1:W-:Y:S04]  /*9840*/  STL.64 [R1+0x15f0], R12 ;  /* 0x0015f00c01007387 */ /* 0x0043e80000100a00 */
[----:B-1----:R-:W2:Y:S04]  /*9850*/  LDL.LU.64 R12, [R1+0xb0] ;  /* 0x0000b000010c7983 */ /* 0x002ea80000300a00 */
[----:B------:R-:W5:Y:S04]  /*9860*/  LDL.LU.64 R14, [R1+0xb8] ;  /* 0x0000b800010e7983 */ /* 0x000f680000300a00 */
[----:B-----5:R-:W-:Y:S04]  /*9870*/  STL.64 [R1+0x1608], R14 ;  /* 0x0016080e01007387 */ /* 0x020fe80000100a00 */
[----:B--2---:R1:W-:Y:S04]  /*9880*/  STL.64 [R1+0x1600], R12 ;  /* 0x0016000c01007387 */ /* 0x0043e80000100a00 */
[----:B-1----:R-:W2:Y:S04]  /*9890*/  LDL.LU.64 R12, [R1+0x100] ;  /* 0x00010000010c7983 */ /* 0x002ea80000300a00 */
[----:B------:R-:W2:Y:S04]  /*98a0*/  LDL.LU.64 R14, [R1+0x108] ;  /* 0x00010800010e7983 */ /* 0x000ea80000300a00 */
[----:B------:R-:W-:Y:S04]  /*98b0*/  STL.64 [R1+0x2d0], R24 ;  /* 0x0002d01801007387 */ /* 0x000fe80000100a00 */
[----:B------:R1:W-:Y:S04]  /*98c0*/  STL.64 [R1+0x2d8], R26 ;  /* 0x0002d81a01007387 */ /* 0x0003e80000100a00 */
[----:B-1----:R-:W3:Y:S04]  /*98d0*/  LDL.LU.64 R26, [R1+0x1640] ;  /* 0x00164000011a7983 */ /* 0x002ee80000300a00 */
[----:B------:R-:W3:Y:S02]  /*98e0*/  LDL.LU.64 R24, [R1+0x1638] ;  /* 0x0016380001187983 */ /* 0x000ee40000300a00 */
[----:B---3--:R-:W-:Y:S02]  /*98f0*/  HMMA.1688.F32.TF32 R8, R24, R8, R16 ;  /* 0x000000081808723c */ /* 0x008fe40000081010 */
[----:B------:R-:W4:Y:S04]  /*9900*/  LDL.LU.64 R18, [R1+0x1630] ;  /* 0x0016300001127983 */ /* 0x000f280000300a00 */
[----:B------:R-:W4:Y:S11]  /*9910*/  LDL.LU.64 R16, [R1+0x1628] ;  /* 0x0016280001107983 */ /* 0x000f360000300a00 */
[----:B------:R-:W-:Y:S06]  /*9920*/  @!UPT UIADD3 URZ, URZ, URZ, URZ ;  /* 0x0000003f3f3ff290 */ /* 0x000fec000fffe03f */
[----:B------:R1:W-:Y:S04]  /*9930*/  STL.64 [R1+0x340], R8 ;  /* 0x0003400801007387 */ /* 0x0003e80000100a00 */
[----:B------:R-:W-:Y:S04]  /*9940*/  STL.64 [R1+0x348], R10 ;  /* 0x0003480a01007387 */ /* 0x000fe80000100a00 */
[----:B-1----:R-:W4:Y:S02]  /*9950*/  LDL.LU.64 R8, [R1+0x1620] ;  /* 0x0016200001087983 */ /* 0x002f240000300a00 */
[----:B----4-:R-:W-:Y:S11]  /*9960*/  HMMA.1688.F32.TF32 R20, R16, R8, R20 ;  /* 0x000000081014723c */ /* 0x010ff60000081014 */
[----:B------:R-:W-:Y:S11]  /*9970*/  @!UPT UIADD3 URZ, URZ, URZ, URZ ;  /* 0x0000003f3f3ff290 */ /* 0x000ff6000fffe03f */
[----:B------:R-:W-:Y:S01]  /*9980*/  @!UPT UIADD3 URZ, URZ, URZ, URZ ;  /* 0x0000003f3f3ff290 */ /* 0x000fe2000fffe03f */
[----:B------:R-:W-:Y:S01]  /*9990*/  STL.64 [R1+0x260], R20 ;  /* 0x0002601401007387 */ /* 0x000fe20000100a00 */
[----:B------:R-:W-:-:S03]  /*99a0*/  IMAD.MOV.U32 R0, RZ, RZ, R23 ;  /* 0x000000ffff007224 */ /* 0x000fc600078e0017 */
[----:B------:R1:W-:Y:S04]  /*99b0*/  STL [R1+0x268], R22 ;  /* 0x0002681601007387 */ /* 0x0003e80000100800 */
[----:B-1----:R-:W2:Y:S04]  /*99c0*/  LDL.LU.64 R22, [R1+0x1618] ;  /* 0x0016180001167983 */ /* 0x002ea80000300a00 */
[----:B------:R-:W2:Y:S04]  /*99d0*/  LDL.LU.64 R20, [R1+0x1610] ;  /* 0x0016100001147983 */ /* 0x000ea80000300a00 */
[----:B------:R-:W-:Y:S01]  /*99e0*/  STL [R1+0x149c], R0 ;  /* 0x00149c0001007387 */ /* 0x000fe20000100800 */
[-C--:B--2---:R-:W-:Y:S11]  /*99f0*/  HMMA.1688.F32.TF32 R12, R20, R8.reuse, R12 ;  /* 0x00000008140c723c */ /* 0x084ff6000008100c */
[----:B------:R-:W-:Y:S11]  /*9a00*/  @!UPT UIADD3 URZ, URZ, URZ, URZ ;  /* 0x0000003f3f3ff290 */ /* 0x000ff6000fffe03f */
[----:B------:R-:W-:Y:S01]  /*9a10*/  @!UPT UIADD3 URZ, URZ, URZ, URZ ;  /* 0x0000003f3f3ff290 */ /* 0x000fe2000fffe03f */
[----:B------:R-:W-:Y:S04]  /*9a20*/  STL.64 [R1+0x270], R12 ;  /* 0x0002700c01007387 */ /* 0x000fe80000100a00 */
[----:B------:R1:W-:Y:S04]  /*9a30*/  STL.64 [R1+0x278], R14 ;  /* 0x0002780e01007387 */ /* 0x0003e80000100a00 */
[----:B-1----:R-:W2:Y:S04]  /*9a40*/  LDL.LU.64 R14, [R1+0x1608] ;  /* 0x00160800010e7983 */ /* 0x002ea80000300a00 */
[----:B------:R-:W2:Y:S02]  /*9a50*/  LDL.LU.64 R12, [R1+0x1600] ;  /* 0x00160000010c7983 */ /* 0x000ea40000300a00 */
[-C--:B--2---:R-:W-:Y:S11]  /*9a60*/  HMMA.1688.F32.TF32 R12, R4, R8.reuse, R12 ;  /* 0x00000008040c723c */ /* 0x084ff6000008100c */
[----:B------:R-:W-:Y:S11]  /*9a70*/  @!UPT UIADD3 URZ, URZ, URZ, URZ ;  /* 0x0000003f3f3ff290 */ /* 0x000ff6000fffe03f */
[----:B------:R-:W-:Y:S01]  /*9a80*/  @!UPT UIADD3 URZ, URZ, URZ, URZ ;  /* 0x0000003f3f3ff290 */ /* 0x000fe2000fffe03f */
[----:B------:R-:W-:Y:S04]  /*9a90*/  STL.64 [R1+0x2b0], R12 ;  /* 0x0002b00c01007387 */ /* 0x000fe80000100a00 */
[----:B------:R1:W-:Y:S04]  /*9aa0*/  STL.64 [R1+0x2b8], R14 ;  /* 0x0002b80e01007387 */ /* 0x0003e80000100a00 */
[----:B-1----:R-:W2:Y:S04]  /*9ab0*/  LDL.LU.64 R14, [R1+0x15f8] ;  /* 0x0015f800010e7983 */ /* 0x002ea80000300a00 */
[----:B------:R-:W2:Y:S02]  /*9ac0*/  LDL.LU.64 R12, [R1+0x15f0] ;  /* 0x0015f000010c7983 */ /* 0x000ea40000300a00 */
[----:B--2---:R-:W-:Y:S02]  /*9ad0*/  HMMA.1688.F32.TF32 R8, R24, R8, R12 ;  /* 0x000000081808723c */ /* 0x004fe4000008100c */
[----:B------:R-:W2:Y:S04]  /*9ae0*/  LDL.LU.64 R14, [R1+0x15e8] ;  /* 0x0015e800010e7983 */ /* 0x000ea80000300a00 */
[----:B------:R-:W2:Y:S11]  /*9af0*/  LDL.LU.64 R12, [R1+0x15e0] ;  /* 0x0015e000010c7983 */ /* 0x000eb60000300a00 */
[----:B------:R-:W-:Y:S06]  /*9b00*/  @!UPT UIADD3 URZ, URZ, URZ, URZ ;  /* 0x0000003f3f3ff290 */ /* 0x000fec000fffe03f */
[----:B------:R-:W-:Y:S04]  /*9b10*/  STL.64 [R1+0x310], R8 ;  /* 0x0003100801007387 */ /* 0x000fe80000100a00 */
[----:B------:R1:W-:Y:S04]  /*9b20*/  STL.64 [R1+0x318], R10 ;  /* 0x0003180a01007387 */ /* 0x0003e80000100a00 */
[----:B-1----:R-:W3:Y:S04]  /*9b30*/  LDL.LU.64 R10, [R1+0x15d8] ;  /* 0x0015d800010a7983 */ /* 0x002ee80000300a00 */
[----:B------:R-:W2:Y:S02]  /*9b40*/  LDL.LU.64 R8, [R1+0x15d0] ;  /* 0x0015d00001087983 */ /* 0x000ea40000300a00 */
[-C--:B--2---:R-:W-:Y:S11]  /*9b50*/  HMMA.1688.F32.TF32 R12, R16, R8.reuse, R12 ;  /* 0x00000008100c723c */ /* 0x084ff6000008100c */
[----:B------:R-:W-:Y:S11]  /*9b60*/  @!UPT UIADD3 URZ, URZ, URZ, URZ ;  /* 0x0000003f3f3ff290 */ /* 0x000ff6000fffe03f */
[----:B------:R-:W-:Y:S01]  /*9b70*/  @!UPT UIADD3 URZ, URZ, URZ, URZ ;  /* 0x0000003f3f3ff290 */ /* 0x000fe2000fffe03f */
[----:B------:R1:W-:Y:S01]  /*9b80*/  STL.64 [R1+0x150], R12 ;  /* 0x0001500c01007387 */ /* 0x0003e20000100a00 */
[----:B------:R-:W-:Y:S02]  /*9b90*/  IMAD.MOV.U32 R0, RZ, RZ, R14 ;  /* 0x000000ffff007224 */ /* 0x000fe400078e000e */
[----:B------:R-:W-:Y:S02]  /*9ba0*/  IMAD.MOV.U32 R2, RZ, RZ, R15 ;  /* 0x000000ffff027224 */ /* 0x000fe400078e000f */
[----:B------:R-:W2:Y:S04]  /*9bb0*/  LDL.LU.64 R14, [R1+0x15c8] ;  /* 0x0015c800010e7983 */ /* 0x000ea80000300a00 */
[----:B-1----:R-:W2:Y:S02]  /*9bc0*/  LDL.LU.64 R12, [R1+0x15c0] ;  /* 0x0015c000010c7983 */ /* 0x002ea40000300a00 */
[-C--:B--2---:R-:W-:Y:S11]  /*9bd0*/  HMMA.1688.F32.TF32 R12, R20, R8.reuse, R12 ;  /* 0x00000008140c723c */ /* 0x084ff6000008100c */
[----:B------:R-:W-:Y:S11]  /*9be0*/  @!UPT UIADD3 URZ, URZ, URZ, URZ ;  /* 0x0000003f3f3ff290 */ /* 0x000ff6000fffe03f */
[----:B------:R-:W-:Y:S01]  /*9bf0*/  @!UPT UIADD3 URZ, URZ, URZ, URZ ;  /* 0x0000003f3f3ff290 */ /* 0x000fe2000fffe03f */
[----:B------:R-:W-:Y:S04]  /*9c00*/  STL.64 [R1+0x1e0], R12 ;  /* 0x0001e00c01007387 */ /* 0x000fe80000100a00 */
[----:B------:R1:W-:Y:S04]  /*9c10*/  STL.64 [R1+0x1e8], R14 ;  /* 0x0001e80e01007387 */ /* 0x0003e80000100a00 */
[----:B-1----:R-:W2:Y:S04]  /*9c20*/  LDL.LU.64 R14, [R1+0x15b8] ;  /* 0x0015b800010e7983 */ /* 0x002ea80000300a00 */
[----:B------:R-:W2:Y:S04]  /*9c30*/  LDL.LU.64 R12, [R1+0x15b0] ;  /* 0x0015b000010c7983 */ /* 0x000ea80000300a00 */
[----:B------:R-:W-:Y:S04]  /*9c40*/  STL.64 [R1+0x1598], R22 ;  /* 0x0015981601007387 */ /* 0x000fe80000100a00 */
[----:B------:R1:W-:Y:S04]  /*9c50*/  STL.64 [R1+0x1590], R20 ;  /* 0x0015901401007387 */ /* 0x0003e80000100a00 */
[----:B-1----:R-:W4:Y:S04]  /*9c60*/  LDL.LU.64 R20, [R1+0x40] ;  /* 0x0000400001147983 */ /* 0x002f280000300a00 */
[----:B------:R-:W4:Y:S01]  /*9c70*/  LDL.LU.64 R22, [R1+0x48] ;  /* 0x0000480001167983 */ /* 0x000f220000300a00 */
[-C--:B--2---:R-:W-:Y:S11]  /*9c80*/  HMMA.1688.F32.TF32 R12, R4, R8.reuse, R12 ;  /* 0x00000008040c723c */ /* 0x084ff6000008100c */
[----:B------:R-:W-:Y:S11]  /*9c90*/  @!UPT UIADD3 URZ, URZ, URZ, URZ ;  /* 0x0000003f3f3ff290 */ /* 0x000ff6000fffe03f */
[----:B------:R-:W-:Y:S01]  /*9ca0*/  @!UPT UIADD3 URZ, URZ, URZ, URZ ;  /* 0x0000003f3f3ff290 */ /* 0x000fe2000fffe03f */
[----:B------:R-:W-:Y:S04]  /*9cb0*/  STL.64 [R1+0x280], R12 ;  /* 0x0002800c01007387 */ /* 0x000fe80000100a00 */
[----:B------:R1:W-:Y:S04]  /*9cc0*/  STL.64 [R1+0x288], R14 ;  /* 0x0002880e01007387 */ /* 0x0003e80000100a00 */
[----:B-1----:R-:W2:Y:S04]  /*9cd0*/  LDL.LU.64 R14, [R1+0x15a8] ;  /* 0x0015a800010e7983 */ /* 0x002ea80000300a00 */
[----:B------:R-:W5:Y:S04]  /*9ce0*/  LDL.LU.64 R12, [R1+0x15a0] ;  /* 0x0015a000010c7983 */ /* 0x000f680000300a00 */
[----:B------:R-:W-:Y:S04]  /*9cf0*/  STL.64 [R1+0x1588], R6 ;  /* 0x0015880601007387 */ /* 0x000fe80000100a00 */
[----:B------:R4:W-:Y:S02]  /*9d00*/  STL.64 [R1+0x1580], R4 ;  /* 0x0015800401007387 */ /* 0x0009e40000100a00 */
[----:B----4-:R-:W-:Y:S02]  /*9d10*/  HMMA.1688.F32.TF32 R4, R24, R8, R20 ;  /* 0x000000081804723c */ /* 0x010fe40000081014 */
[----:B------:R-:W5:Y:S04]  /*9d20*/  LDL.LU.64 R20, [R1+0x120] ;  /* 0x0001200001147983 */ /* 0x000f680000300a00 */
[----:B------:R-:W5:Y:S11]  /*9d30*/  LDL.LU.64 R22, [R1+0x128] ;  /* 0x0001280001167983 */ /* 0x000f760000300a00 */
[----:B------:R-:W-:Y:S06]  /*9d40*/  @!UPT UIADD3 URZ, URZ, URZ, URZ ;  /* 0x0000003f3f3ff290 */ /* 0x000fec000fffe03f */
[----:B------:R1:W-:Y:S04]  /*9d50*/  STL.64 [R1+0x2f0], R4 ;  /* 0x0002f00401007387 */ /* 0x0003e80000100a00 */
[----:B------:R4:W-:Y:S04]  /*9d60*/  STL.64 [R1+0x2f8], R6 ;  /* 0x0002f80601007387 */ /* 0x0009e80000100a00 */
[----:B-1----:R-:W2:Y:S04]  /*9d70*/  LDL.LU.64 R4, [R1+0xe0] ;  /* 0x0000e00001047983 */ /* 0x002ea80000300a00 */
[----:B----4-:R-:W2:Y:S04]  /*9d80*/  LDL.LU.64 R6, [R1+0xe8] ;  /* 0x0000e80001067983 */ /* 0x010ea80000300a00 */
[----:B------:R-:W-:Y:S04]  /*9d90*/  STL.64 [R1+0x1578], R26 ;  /* 0x0015781a01007387 */ /* 0x000fe80000100a00 */
[----:B------:R1:W-:Y:S04]  /*9da0*/  STL.64 [R1+0x1570], R24 ;  /* 0x0015701801007387 */ /* 0x0003e80000100a00 */
[----:B-1----:R-:W4:Y:S04]  /*9db0*/  LDL.LU.64 R24, [R1+0x90] ;  /* 0x0000900001187983 */ /* 0x002f280000300a00 */
[----:B------:R-:W4:Y:S04]  /*9dc0*/  LDL.LU.64 R26, [R1+0x98] ;  /* 0x00009800011a7983 */ /* 0x000f280000300a00 */
[----:B---3--:R1:W-:Y:S04]  /*9dd0*/  STL.64 [R1+0x1530], R10 ;  /* 0x0015300a01007387 */ /* 0x0083e80000100a00 */
[----:B------:R-:W3:Y:S04]  /*9de0*/  LDL.LU.64 R8, [R1+0x80] ;  /* 0x0000800001087983 */ /* 0x000ee80000300a00 */
[----:B-1----:R-:W2:Y:S04]  /*9df0*/  LDL.LU.64 R10, [R1+0x88] ;  /* 0x00008800010a7983 */ /* 0x002ea80000300a00 */
[----:B--2---:R-:W-:Y:S04]  /*9e00*/  STL.64 [R1+0x1540], R10 ;  /* 0x0015400a01007387 */ /* 0x004fe80000100a00 */
[----:B---3--:R1:W-:Y:S04]  /*9e10*/  STL.64 [R1+0x1538], R8 ;  /* 0x0015380801007387 */ /* 0x0083e80000100a00 */
[----:B-1----:R-:W2:Y:S04]  /*9e20*/  LDL.LU.64 R8, [R1+0xd0] ;  /* 0x0000d00001087983 */ /* 0x002ea80000300a00 */
[----:B------:R-:W3:Y:S01]  /*9e30*/  LDL.LU.64 R10, [R1+0xd8] ;  /* 0x0000d800010a7983 */ /* 0x000ee20000300a00 */
[-C--:B-----5:R-:W-:Y:S03]  /*9e40*/  HMMA.1688.F32.TF32 R20, R16, R12.reuse, R20 ;  /* 0x0000000c1014723c */ /* 0x0a0fe60000081014 */
[----:B---3--:R-:W-:Y:S04]  /*9e50*/  STL.64 [R1+0x1550], R10 ;  /* 0x0015500a01007387 */ /* 0x008fe80000100a00 */
[----:B--2---:R1:W-:Y:S04]  /*9e60*/  STL.64 [R1+0x1548], R8 ;  /* 0x0015480801007387 */ /* 0x0043e80000100a00 */
[----:B-1----:R-:W2:Y:S04]  /*9e70*/  LDL.LU.64 R8, [R1+0x160] ;  /* 0x0001600001087983 */ /* 0x002ea80000300a00 */
[----:B------:R-:W3:Y:S04]  /*9e80*/  LDL.LU.64 R10, [R1+0x168] ;  /* 0x00016800010a7983 */ /* 0x000ee80000300a00 */
[----:B---3--:R-:W-:Y:S04]  /*9e90*/  STL.64 [R1+0x1568], R10 ;  /* 0x0015680a01007387 */ /* 0x008fe80000100a00 */
[----:B--2---:R1:W-:Y:S04]  /*9ea0*/  STL.64 [R1+0x1560], R8 ;  /* 0x0015600801007387 */ /* 0x0043e80000100a00 */
[----:B-1----:R-:W2:Y:S04]  /*9eb0*/  LDL.LU.64 R8, [R1+0x30] ;  /* 0x0000300001087983 */ /* 0x002ea80000300a00 */
[----:B------:R-:W2:Y:S04]  /*9ec0*/  LDL.LU.64 R10, [R1+0x38] ;  /* 0x00003800010a7983 */ /* 0x000ea80000300a00 */
[----:B------:R-:W-:Y:S04]  /*9ed0*/  STL.64 [R1+0x120], R20 ;  /* 0x0001201401007387 */ /* 0x000fe80000100a00 */
[----:B------:R1:W-:Y:S04]  /*9ee0*/  STL.64 [R1+0x128], R22 ;  /* 0x0001281601007387 */ /* 0x0003e80000100a00 */
[----:B-1----:R-:W3:Y:S04]  /*9ef0*/  LDL.LU.64 R22, [R1+0x1598] ;  /* 0x0015980001167983 */ /* 0x002ee80000300a00 */
[----:B------:R-:W3:Y:S02]  /*9f00*/  LDL.LU.64 R20, [R1+0x1590] ;  /* 0x0015900001147983 */ /* 0x000ee40000300a00 */
[-C--:B---3--:R-:W-:Y:S11]  /*9f10*/  HMMA.1688.F32.TF32 R4, R20, R12.reuse, R4 ;  /* 0x0000000c1404723c */ /* 0x088ff60000081004 */
[----:B------:R-:W-:Y:S11]  /*9f20*/  @!UPT UIADD3 URZ, URZ, URZ, URZ ;  /* 0x0000003f3f3ff290 */ /* 0x000ff6000fffe03f */
[----:B------:R-:W-:Y:S01]  /*9f30*/  @!UPT UIADD3 URZ, URZ, URZ, URZ ;  /* 0x0000003f3f3ff290 */ /* 0x000fe2000fffe03f */
[----:B------:R-:W-:Y:S04]  /*9f40*/  STL.64 [R1+0x130], R4 ;  /* 0x0001300401007387 */ /* 0x000fe80000100a00 */
[----:B------:R1:W-:Y:S04]  /*9f50*/  STL.64 [R1+0x138], R6 ;  /* 0x0001380601007387 */ /* 0x0003e80000100a00 */
[----:B-1----:R-:W4:Y:S04]  /*9f60*/  LDL.LU.64 R6, [R1+0x1588] ;  /* 0x0015880001067983 */ /* 0x002f280000300a00 */
[----:B------:R-:W4:Y:S02]  /*9f70*/  LDL.LU.64 R4, [R1+0x1580] ;  /* 0x0015800001047983 */ /* 0x000f240000300a00 */
[-C--:B----4-:R-:W-:Y:S11]  /*9f80*/  HMMA.1688.F32.TF32 R24, R4, R12.reuse, R24 ;  /* 0x0000000c0418723c */ /* 0x090ff60000081018 */
[----:B------:R-:W-:Y:S11]  /*9f90*/  @!UPT UIADD3 URZ, URZ, URZ, URZ ;  /* 0x0000003f3f3ff290 */ /* 0x000ff6000fffe03f */
[----:B------:R-:W-:Y:S01]  /*9fa0*/  @!UPT UIADD3 URZ, URZ, URZ, URZ ;  /* 0x0000003f3f3ff290 */ /* 0x000fe2000fffe03f */
[----:B------:R-:W-:Y:S04]  /*9fb0*/  STL.64 [R1+0x140], R24 ;  /* 0x0001401801007387 */ /* 0x000fe80000100a00 */
[----:B------:R1:W-:Y:S04]  /*9fc0*/  STL.64 [R1+0x148], R26 ;  /* 0x0001481a01007387 */ /* 0x0003e80000100a00 */
[----:B-1----:R-:W2:Y:S04]  /*9fd0*/  LDL.LU.64 R26, [R1+0x1578] ;  /* 0x00157800011a7983 */ /* 0x002ea80000300a00 */
[----:B------:R-:W2:Y:S02]  /*9fe0*/  LDL.LU.64 R24, [R1+0x1570] ;  /* 0x0015700001187983 */ /* 0x000ea40000300a00 */
[----:B--2---:R-:W-:Y:S11]  /*9ff0*/  HMMA.1688.F32.TF32 R8, R24, R12, R8 ;  /* 0x0000000c1808723c */ /* 0x004ff60000081008 */
[----:B------:R-:W-:Y:S11]  /*a000*/  @!UPT UIADD3 URZ, URZ, URZ, URZ ;  /* 0x0000003f3f3ff290 */ /* 0x000ff6000fffe03f */
[----:B------:R-:W-:Y:S01]  /*a010*/  @!UPT UIADD3 URZ, URZ, URZ, URZ ;  /* 0x0000003f3f3ff290 */ /* 0x000fe2000fffe03f */
[----:B------:R-:W-:Y:S04]  /*a020*/  STL.64 [R1+0x2c0], R8 ;  /* 0x0002c00801007387 */ /* 0x000fe80000100a00 */
[----:B------:R1:W-:Y:S04]  /*a030*/  STL.64 [R1+0x2c8], R10 ;  /* 0x0002c80a01007387 */ /* 0x0003e80000100a00 */
[----:B-1----:R-:W2:Y:S04]  /*a040*/  LDL.LU.64 R10, [R1+0x1568] ;  /* 0x00156800010a7983 */ /* 0x002ea80000300a00 */
[----:B------:R-:W2:Y:S01]  /*a050*/  LDL.LU.64 R8, [R1+0x1560] ;  /* 0x0015600001087983 */ /* 0x000ea20000300a00 */
[----:B------:R-:W-:-:S02]  /*a060*/  IMAD.MOV.U32 R12, RZ, RZ, R3 ;  /* 0x000000ffff0c7224 */ /* 0x000fc400078e0003 */
[----:B------:R-:W-:Y:S01]  /*a070*/  IMAD.MOV.U32 R13, RZ, RZ, R29 ;  /* 0x000000ffff0d7224 */ /* 0x000fe200078e001d */
[----:B------:R-:W-:Y:S04]  /*a080*/  STL.64 [R1+0x14b0], R14 ;  /* 0x0014b00e01007387 */ /* 0x000fe80000100a00 */
[----:B------:R-:W3:Y:S02]  /*a090*/  LDL.LU R3, [R1+0x1558] ;  /* 0x0015580001037983 */ /* 0x000ee40000300800 */
        /* <DEDUP_REMOVED lines=18> */
[-C--:B--2---:R-:W-:Y:S08]  /*a1c0*/  HMMA.1688.F32.TF32 R8, R4, R12.reuse, R8 ;  /* 0x0000000c0408723c */ /* 0x084ff00000081008 */
[----:B----4-:R-:W-:Y:S11]  /*a1d0*/  HMMA.1688.F32.TF32 R12, R24, R12, R20 ;  /* 0x0000000c180c723c */ /* 0x010ff60000081014 */
[----:B------:R-:W-:Y:S04]  /*a1e0*/  @!UPT UIADD3 URZ, URZ, URZ, URZ ;  /* 0x0000003f3f3ff290 */ /* 0x000fe8000fffe03f */
[----:B------:R-:W-:Y:S04]  /*a1f0*/  STL.64 [R1+0x100], R8 ;  /* 0x0001000801007387 */ /* 0x000fe80000100a00 */
[----:B------:R1:W-:Y:S04]  /*a200*/  STL.64 [R1+0x108], R10 ;  /* 0x0001080a01007387 */ /* 0x0003e80000100a00 */
[----:B-1----:R-:W2:Y:S04]  /*a210*/  LDL.LU.64 R10, [R1+0x1530] ;  /* 0x00153000010a7983 */ /* 0x002ea80000300a00 */
[----:B------:R-:W-:Y:S04]  /*a220*/  STL.64 [R1+0x14f8], R6 ;  /* 0x0014f80601007387 */ /* 0x000fe80000100a00 */
[----:B------:R-:W-:Y:S04]  /*a230*/  STL.64 [R1+0x14f0], R4 ;  /* 0x0014f00401007387 */ /* 0x000fe80000100a00 */
[----:B------:R-:W-:Y:S04]  /*a240*/  STL.64 [R1+0x2e0], R12 ;  /* 0x0002e00c01007387 */ /* 0x000fe80000100a00 */
[----:B------:R-:W4:Y:S04]  /*a250*/  LDL.LU.64 R20, [R1+0x1d0] ;  /* 0x0001d00001147983 */ /* 0x000f280000300a00 */
[----:B------:R-:W5:Y:S01]  /*a260*/  LDL.LU.64 R22, [R1+0x1d8] ;  /* 0x0001d80001167983 */ /* 0x000f620000300a00 */
[----:B------:R-:W-:-:S02]  /*a270*/  IMAD.MOV.U32 R9, RZ, RZ, R14 ;  /* 0x000000ffff097224 */ /* 0x000fc400078e000e */
[----:B------:R-:W-:Y:S01]  /*a280*/  IMAD.MOV.U32 R8, RZ, RZ, R15 ;  /* 0x000000ffff087224 */ /* 0x000fe200078e000f */
[----:B------:R-:W-:Y:S04]  /*a290*/  LDSM.16.M88.4 R4, [R28+0x47000] ;  /* 0x047000001c04783b */ /* 0x000fe80000000200 */
[----:B------:R-:W-:Y:S04]  /*a2a0*/  LDSM.16.M88.4 R12, [R28+0x46000] ;  /* 0x046000001c0c783b */ /* 0x000fe80000000200 */
[----:B-----5:R-:W-:Y:S04]  /*a2b0*/  STL.64 [R1+0x1518], R22 ;  /* 0x0015181601007387 */ /* 0x020fe80000100a00 */
[----:B----4-:R1:W-:Y:S04]  /*a2c0*/  STL.64 [R1+0x1510], R20 ;  /* 0x0015101401007387 */ /* 0x0103e80000100a00 */
[----:B-1----:R-:W4:Y:S04]  /*a2d0*/  LDL.LU.64 R20, [R1+0x1f0] ;  /* 0x0001f00001147983 */ /* 0x002f280000300a00 */
[----:B------:R-:W5:Y:S04]  /*a2e0*/  LDL.LU.64 R22, [R1+0x1f8] ;  /* 0x0001f80001167983 */ /* 0x000f680000300a00 */
[----:B-----5:R-:W-:Y:S04]  /*a2f0*/  STL.64 [R1+0x1528], R22 ;  /* 0x0015281601007387 */ /* 0x020fe80000100a00 */
[----:B----4-:R1:W-:Y:S04]  /*a300*/  STL.64 [R1+0x1520], R20 ;  /* 0x0015201401007387 */ /* 0x0103e80000100a00 */
[----:B-1----:R-:W4:Y:S04]  /*a310*/  LDL.LU.64 R20, [R1+0x1b0] ;  /* 0x0001b00001147983 */ /* 0x002f280000300a00 */
[----:B------:R-:W4:Y:S04]  /*a320*/  LDL.LU.64 R22, [R1+0x1b8] ;  /* 0x0001b80001167983 */ /* 0x000f280000300a00 */
[----:B------:R-:W-:Y:S04]  /*a330*/  STL.64 [R1+0x14c0], R26 ;  /* 0x0014c01a01007387 */ /* 0x000fe80000100a00 */
[----:B------:R-:W-:Y:S04]  /*a340*/  STL.64 [R1+0x14b8], R24 ;  /* 0x0014b81801007387 */ /* 0x000fe80000100a00 */
[----:B------:R-:W1:Y:S04]  /*a350*/  LDSM.16.M88.4 R24, [R28+0x45000] ;  /* 0x045000001c18783b */ /* 0x000e680000000200 */
[----:B------:R-:W-:Y:S04]  /*a360*/  STL [R1+0x129c], R8 ;  /* 0x00129c0801007387 */ /* 0x000fe80000100800 */
[----:B------:R5:W-:Y:S04]  /*a370*/  STL [R1+0x1298], R9 ;  /* 0x0012980901007387 */ /* 0x000be80000100800 */
[----:B--2---:R2:W-:Y:S04]  /*a380*/  STL.64 [R1+0x14d8], R10 ;  /* 0x0014d80a01007387 */ /* 0x0045e80000100a00 */
[----:B-----5:R-:W5:Y:S04]  /*a390*/  LDL.LU.64 R8, [R1+0x1c0] ;  /* 0x0001c00001087983 */ /* 0x020f680000300a00 */
[----:B--2---:R-:W5:Y:S04]  /*a3a0*/  LDL.LU.64 R10, [R1+0x1c8] ;  /* 0x0001c800010a7983 */ /* 0x004f680000300a00 */
[----:B---3--:R-:W-:Y:S04]  /*a3b0*/  STL [R1+0x1338], R3 ;  /* 0x0013380301007387 */ /* 0x008fe80000100800 */
[----:B-1----:R-:W-:Y:S04]  /*a3c0*/  STL.64 [R1+0x60], R24 ;  /* 0x0000601801007387 */ /* 0x002fe80000100a00 */
[----:B------:R-:W-:Y:S04]  /*a3d0*/  STL.64 [R1+0x30], R12 ;  /* 0x0000300c01007387 */ /* 0x000fe80000100a00 */
[----:B------:R-:W-:Y:S04]  /*a3e0*/  STL.64 [R1+0x38], R14 ;  /* 0x0000380e01007387 */ /* 0x000fe80000100a00 */
[----:B------:R-:W-:Y:S04]  /*a3f0*/  STL.64 [R1+0x68], R26 ;  /* 0x0000681a01007387 */ /* 0x000fe80000100a00 */
[----:B------:R-:W-:Y:S01]  /*a400*/  STL.64 [R1+0x28], R6 ;  /* 0x0000280601007387 */ /* 0x000fe20000100a00 */
[C---:B----4-:R-:W-:Y:S11]  /*a410*/  HMMA.1688.F32.TF32 R20, R16.reuse, R24, R20 ;  /* 0x000000181014723c */ /* 0x050ff60000081014 */
[----:B------:R-:W-:Y:S11]  /*a420*/  @!UPT UIADD3 URZ, URZ, URZ, URZ ;  /* 0x0000003f3f3ff290 */ /* 0x000ff6000fffe03f */
[----:B------:R-:W-:Y:S01]  /*a430*/  @!UPT UIADD3 URZ, URZ, URZ, URZ ;  /* 0x0000003f3f3ff290 */ /* 0x000fe2000fffe03f */
[----:B------:R-:W-:Y:S04]  /*a440*/  STL.64 [R1+0xe0], R20 ;  /* 0x0000e01401007387 */ /* 0x000fe80000100a00 */
[----:B------:R1:W-:Y:S04]  /*a450*/  STL.64 [R1+0xe8], R22 ;  /* 0x0000e81601007387 */ /* 0x0003e80000100a00 */
[----:B-1----:R-:W2:Y:S04]  /*a460*/  LDL.LU.64 R22, [R1+0x1528] ;  /* 0x0015280001167983 */ /* 0x002ea80000300a00 */
[----:B------:R-:W2:Y:S02]  /*a470*/  LDL.LU.64 R20, [R1+0x1520] ;  /* 0x0015200001147983 */ /* 0x000ea40000300a00 */
[C---:B--2---:R-:W-:Y:S02]  /*a480*/  HMMA.1688.F32.TF32 R12, R16.reuse, R12, R20 ;  /* 0x0000000c100c723c */ /* 0x044fe40000081014 */
[----:B------:R-:W2:Y:S04]  /*a490*/  LDL.LU.64 R22, [R1+0x1518] ;  /* 0x0015180001167983 */ /* 0x000ea80000300a00 */
[----:B------:R-:W2:Y:S11]  /*a4a0*/  LDL.LU.64 R20, [R1+0x1510] ;  /* 0x0015100001147983 */ /* 0x000eb60000300a00 */
[----:B------:R-:W-:Y:S06]  /*a4b0*/  @!UPT UIADD3 URZ, URZ, URZ, URZ ;  /* 0x0000003f3f3ff290 */ /* 0x000fec000fffe03f */
[----:B------:R1:W-:Y:S01]  /*a4c0*/  STL.64 [R1+0xd0], R12 ;  /* 0x0000d00c01007387 */ /* 0x0003e20000100a00 */
[----:B------:R-:W-:Y:S02]  /*a4d0*/  IMAD.MOV.U32 R29, RZ, RZ, R14 ;  /* 0x000000ffff1d7224 */ /* 0x000fe400078e000e */
[----:B------:R-:W-:Y:S01]  /*a4e0*/  IMAD.MOV.U32 R28, RZ, RZ, R15 ;  /* 0x000000ffff1c7224 */ /* 0x000fe200078e000f */
[----:B-1----:R-:W3:Y:S04]  /*a4f0*/  LDL.LU.64 R12, [R1+0x220] ;  /* 0x00022000010c7983 */ /* 0x002ee80000300a00 */
[----:B------:R-:W3:Y:S01]  /*a500*/  LDL.LU.64 R14, [R1+0x228] ;  /* 0x00022800010e7983 */ /* 0x000ee20000300a00 */
[----:B--2---:R-:W-:Y:S03]  /*a510*/  HMMA.1688.F32.TF32 R16, R16, R4, R20 ;  /* 0x000000041010723c */ /* 0x004fe60000081014 */
[----:B------:R-:W5:Y:S04]  /*a520*/  LDL.LU.64 R22, [R1+0x1508] ;  /* 0x0015080001167983 */ /* 0x000f680000300a00 */
[----:B------:R-:W5:Y:S01]  /*a530*/  LDL.LU.64 R20, [R1+0x1500] ;  /* 0x0015000001147983 */ /* 0x000f620000300a00 */
[----:B------:R-:W-:-:S02]  /*a540*/  IMAD.MOV.U32 R26, RZ, RZ, R4 ;  /* 0x000000ffff1a7224 */ /* 0x000fc400078e0004 */
[----:B------:R-:W-:Y:S11]  /*a550*/  IMAD.MOV.U32 R3, RZ, RZ, R5 ;  /* 0x000000ffff037224 */ /* 0x000ff600078e0005 */
[----:B------:R-:W-:Y:S02]  /*a560*/  @!UPT UIADD3 URZ, URZ, URZ, URZ ;  /* 0x0000003f3f3ff290 */ /* 0x000fe4000fffe03f */
[----:B------:R1:W-:Y:S04]  /*a570*/  STL.64 [R1+0xc0], R16 ;  /* 0x0000c01001007387 */ /* 0x0003e80000100a00 */
[----:B------:R-:W-:Y:S04]  /*a580*/  STL.64 [R1+0xc8], R18 ;  /* 0x0000c81201007387 */ /* 0x000fe80000100a00 */
[----:B------:R-:W2:Y:S01]  /*a590*/  LDL.LU.64 R4, [R1+0x200] ;  /* 0x0002000001047983 */ /* 0x000ea20000300a00 */
[----:B-1----:R-:W-:-:S03]  /*a5a0*/  IMAD.MOV.U32 R16, RZ, RZ, R26 ;  /* 0x000000ffff107224 */ /* 0x002fc600078e001a */
[----:B------:R-:W2:Y:S01]  /*a5b0*/  LDL.LU.64 R6, [R1+0x208] ;  /* 0x0002080001067983 */ /* 0x000ea20000300a00 */
[C---:B-----5:R-:W-:Y:S03]  /*a5c0*/  HMMA.1688.F32.TF32 R24, R20.reuse, R24, R8 ;  /* 0x000000181418723c */ /* 0x060fe60000081008 */
[----:B------:R-:W4:Y:S04]  /*a5d0*/  LDL.LU.64 R8, [R1+0x250] ;  /* 0x0002500001087983 */ /* 0x000f280000300a00 */
[----:B------:R-:W5:Y:S11]  /*a5e0*/  LDL.LU.64 R10, [R1+0x258] ;  /* 0x00025800010a7983 */ /* 0x000f760000300a00 */
[----:B------:R-:W-:Y:S05]  /*a5f0*/  @!UPT UIADD3 URZ, URZ, URZ, URZ ;  /* 0x0000003f3f3ff290 */ /* 0x000fea000fffe03f */
[----:B------:R-:W-:Y:S04]  /*a600*/  STL.64 [R1+0xb0], R24 ;  /* 0x0000b01801007387 */ /* 0x000fe80000100a00 */
[----:B------:R-:W-:Y:S04]  /*a610*/  STL.64 [R1+0xb8], R26 ;  /* 0x0000b81a01007387 */ /* 0x000fe80000100a00 */
[----:B-----5:R-:W-:Y:S04]  /*a620*/  STL.64 [R1+0x14e8], R10 ;  /* 0x0014e80a01007387 */ /* 0x020fe80000100a00 */
[----:B----4-:R1:W-:Y:S04]  /*a630*/  STL.64 [R1+0x14e0], R8 ;  /* 0x0014e00801007387 */ /* 0x0103e80000100a00 */
[----:B-1----:R-:W4:Y:S04]  /*a640*/  LDL.LU.64 R8, [R1+0x60] ;  /* 0x0000600001087983 */ /* 0x002f280000300a00 */
[----:B------:R-:W5:Y:S04]  /*a650*/  LDL.LU.64 R24, [R1+0x240] ;  /* 0x0002400001187983 */ /* 0x000f680000300a00 */
[----:B------:R-:W2:Y:S04]  /*a660*/  LDL.LU.64 R26, [R1+0x248] ;  /* 0x00024800011a7983 */ /* 0x000ea80000300a00 */
[----:B--2---:R-:W-:Y:S04]  /*a670*/  STL.64 [R1+0x14d0], R26 ;  /* 0x0014d01a01007387 */ /* 0x004fe80000100a00 */
[----:B-----5:R1:W-:Y:S04]  /*a680*/  STL.64 [R1+0x14c8], R24 ;  /* 0x0014c81801007387 */ /* 0x0203e80000100a00 */
[----:B-1----:R-:W3:Y:S01]  /*a690*/  LDL.LU.64 R24, [R1+0x30] ;  /* 0x0000300001187983 */ /* 0x002ee20000300a00 */
[----:B------:R-:W-:Y:S01]  /*a6a0*/  IMAD.MOV.U32 R17, RZ, RZ, R3 ;  /* 0x000000ffff117224 */ /* 0x000fe200078e0003 */
[C---:B---3--:R-:W-:Y:S08]  /*a6b0*/  HMMA.1688.F32.TF32 R12, R20.reuse, R24, R12 ;  /* 0x00000018140c723c */ /* 0x048ff0000008100c */
[----:B------:R-:W-:Y:S11]  /*a6c0*/  HMMA.1688.F32.TF32 R20, R20, R16, R4 ;  /* 0x000000101414723c */ /* 0x000ff60000081004 */
[----:B------:R-:W-:Y:S04]  /*a6d0*/  @!UPT UIADD3 URZ, URZ, URZ, URZ ;  /* 0x0000003f3f3ff290 */ /* 0x000fe8000fffe03f */
[----:B------:R1:W-:Y:S04]  /*a6e0*/  STL.64 [R1+0xa0], R12 ;  /* 0x0000a00c01007387 */ /* 0x0003e80000100a00 */
[----:B------:R2:W-:Y:S04]  /*a6f0*/  STL.64 [R1+0xa8], R14 ;  /* 0x0000a80e01007387 */ /* 0x0005e80000100a00 */
[----:B-1----:R-:W3:Y:S04]  /*a700*/  LDL.LU.64 R12, [R1+0x190] ;  /* 0x00019000010c7983 */ /* 0x002ee80000300a00 */
[----:B--2---:R-:W3:Y:S04]  /*a710*/  LDL.LU.64 R14, [R1+0x198] ;  /* 0x00019800010e7983 */ /* 0x004ee80000300a00 */
[----:B------:R-:W2:Y:S04]  /*a720*/  LDL.LU.64 R6, [R1+0x14f8] ;  /* 0x0014f80001067983 */ /* 0x000ea80000300a00 */
[----:B------:R-:W2:Y:S04]  /*a730*/  LDL.LU.64 R4, [R1+0x14f0] ;  /* 0x0014f00001047983 */ /* 0x000ea80000300a00 */
[----:B------:R1:W-:Y:S04]  /*a740*/  STL.64 [R1+0x90], R20 ;  /* 0x0000901401007387 */ /* 0x0003e80000100a00 */
[----:B------:R5:W-:Y:S04]  /*a750*/  STL.64 [R1+0x98], R22 ;  /* 0x0000981601007387 */ /* 0x000be80000100a00 */
[----:B-1----:R-:W2:Y:S04]  /*a760*/  LDL.LU.64 R20, [R1+0x230] ;  /* 0x0002300001147983 */ /* 0x002ea80000300a00 */
[----:B-----5:R-:W2:Y:S01]  /*a770*/  LDL.LU.64 R22, [R1+0x238] ;  /* 0x0002380001167983 */ /* 0x020ea20000300a00 */
[----:B----4-:R-:W-:-:S02]  /*a780*/  IMAD.MOV.U32 R19, RZ, RZ, R8 ;  /* 0x000000ffff137224 */ /* 0x010fc400078e0008 */
[----:B------:R-:W-:Y:S01]  /*a790*/  IMAD.MOV.U32 R18, RZ, RZ, R9 ;  /* 0x000000ffff127224 */ /* 0x000fe200078e0009 */
[----:B------:R-:W4:Y:S01]  /*a7a0*/  LDL.LU.64 R10, [R1+0x14e8] ;  /* 0x0014e800010a7983 */ /* 0x000f220000300a00 */
[----:B--2---:R-:W-:Y:S03]  /*a7b0*/  HMMA.1688.F32.TF32 R20, R4, R8, R20 ;  /* 0x000000080414723c */ /* 0x004fe60000081014 */
[----:B------:R-:W4:Y:S11]  /*a7c0*/  LDL.LU.64 R8, [R1+0x14e0] ;  /* 0x0014e00001087983 */ /* 0x000f360000300a00 */
[----:B------:R-:W-:Y:S09]  /*a7d0*/  @!UPT UIADD3 URZ, URZ, URZ, URZ ;  /* 0x0000003f3f3ff290 */ /* 0x000ff2000fffe03f */
[----:B------:R1:W-:Y:S01]  /*a7e0*/  STL.64 [R1+0x80], R20 ;  /* 0x0000801401007387 */ /* 0x0003e20000100a00 */
[----:B------:R-:W-:-:S03]  /*a7f0*/  IMAD.MOV.U32 R3, RZ, RZ, R23 ;  /* 0x000000ffff037224 */ /* 0x000fc600078e0017 */
[----:B------:R2:W-:Y:S04]  /*a800*/  STL [R1+0x88], R22 ;  /* 0x0000881601007387 */ /* 0x0005e80000100800 */
[----:B-1----:R-:W5:Y:S04]  /*a810*/  LDL.LU.64 R20, [R1+0x170] ;  /* 0x0001700001147983 */ /* 0x002f680000300a00 */
[----:B--2---:R-:W2:Y:S01]  /*a820*/  LDL.LU.64 R22, [R1+0x178] ;  /* 0x0001780001167983 */ /* 0x004ea20000300a00 */
[----:B----4-:R-:W-:Y:S03]  /*a830*/  HMMA.1688.F32.TF32 R8, R4, R24, R8 ;  /* 0x000000180408723c */ /* 0x010fe60000081008 */
[----:B--2---:R-:W-:Y:S04]  /*a840*/  STL.64 [R1+0x14a8], R22 ;  /* 0x0014a81601007387 */ /* 0x004fe80000100a00 */
[----:B-----5:R-:W-:Y:S04]  /*a850*/  STL.64 [R1+0x14a0], R20 ;  /* 0x0014a01401007387 */ /* 0x020fe80000100a00 */
[----:B------:R-:W-:Y:S11]  /*a860*/  STL [R1+0x133c], R3 ;  /* 0x00133c0301007387 */ /* 0x000ff60000100800 */
[----:B------:R-:W-:Y:S01]  /*a870*/  @!UPT UIADD3 URZ, URZ, URZ, URZ ;  /* 0x0000003f3f3ff290 */ /* 0x000fe2000fffe03f */
[----:B------:R1:W-:Y:S04]  /*a880*/  STL.64 [R1+0x50], R8 ;  /* 0x0000500801007387 */ /* 0x0003e80000100a00 */
[----:B------:R2:W-:Y:S01]  /*a890*/  STL.64 [R1+0x58], R10 ;  /* 0x0000580a01007387 */ /* 0x0005e20000100a00 */
[----:B-1----:R-:W-:Y:S02]  /*a8a0*/  IMAD.MOV.U32 R9, RZ, RZ, R24 ;  /* 0x000000ffff097224 */ /* 0x002fe400078e0018 */
[----:B------:R-:W-:Y:S01]  /*a8b0*/  IMAD.MOV.U32 R8, RZ, RZ, R25 ;  /* 0x000000ffff087224 */ /* 0x000fe200078e0019 */
[----:B--2---:R-:W2:Y:S04]  /*a8c0*/  LDL.LU.64 R10, [R1+0x14d8] ;  /* 0x0014d800010a7983 */ /* 0x004ea80000300a00 */
[----:B------:R-:W4:Y:S04]  /*a8d0*/  LDL.LU.64 R26, [R1+0x14d0] ;  /* 0x0014d000011a7983 */ /* 0x000f280000300a00 */
[----:B------:R-:W4:Y:S01]  /*a8e0*/  LDL.LU.64 R24, [R1+0x14c8] ;  /* 0x0014c80001187983 */ /* 0x000f220000300a00 */
[----:B------:R-:W-:-:S02]  /*a8f0*/  IMAD.MOV.U32 R20, RZ, RZ, R19 ;  /* 0x000000ffff147224 */ /* 0x000fc400078e0013 */
[----:B------:R-:W-:Y:S01]  /*a900*/  IMAD.MOV.U32 R21, RZ, RZ, R18 ;  /* 0x000000ffff157224 */ /* 0x000fe200078e0012 */
[----:B----4-:R-:W-:Y:S01]  /*a910*/  HMMA.1688.F32.TF32 R4, R4, R16, R24 ;  /* 0x000000100404723c */ /* 0x010fe20000081018 */
[----:B------:R-:W3:Y:S04]  /*a920*/  LDL.LU.64 R26, [R1+0x14c0] ;  /* 0x0014c000011a7983 */ /* 0x000ee80000300a00 */
[----:B------:R-:W3:Y:S11]  /*a930*/  LDL.LU.64 R24, [R1+0x14b8] ;  /* 0x0014b80001187983 */ /* 0x000ef60000300a00 */
[----:B------:R-:W-:Y:S08]  /*a940*/  @!UPT UIADD3 URZ, URZ, URZ, URZ ;  /* 0x0000003f3f3ff290 */ /* 0x000ff0000fffe03f */
[----:B------:R-:W-:Y:S01]  /*a950*/  IMAD.MOV.U32 R3, RZ, RZ, R7 ;  /* 0x000000ffff037224 */ /* 0x000fe200078e0007 */
[----:B------:R1:W-:Y:S04]  /*a960*/  STL.64 [R1+0x40], R4 ;  /* 0x0000400401007387 */ /* 0x0003e80000100a00 */
[----:B------:R-:W-:Y:S04]  /*a970*/  STL [R1+0x48], R6 ;  /* 0x0000480601007387 */ /* 0x000fe80000100800 */
[----:B------:R-:W-:Y:S01]  /*a980*/  STL [R1+0x1418], R3 ;  /* 0x0014180301007387 */ /* 0x000fe20000100800 */
[----:B-1----:R-:W-:-:S02]  /*a990*/  IMAD.MOV.U32 R4, RZ, RZ, R9 ;  /* 0x000000ffff047224 */ /* 0x002fc400078e0009 */
[----:B------:R-:W-:Y:S01]  /*a9a0*/  IMAD.MOV.U32 R5, RZ, RZ, R8 ;  /* 0x000000ffff057224 */ /* 0x000fe200078e0008 */
[C---:B---3--:R-:W-:Y:S01]  /*a9b0*/  HMMA.1688.F32.TF32 R20, R24.reuse, R20, R12 ;  /* 0x000000141814723c */ /* 0x048fe2000008100c */
[----:B------:R-:W3:Y:S11]  /*a9c0*/  LDL.LU.64 R14, [R1+0x14b0] ;  /* 0x0014b000010e7983 */ /* 0x000ef60000300a00 */
[----:B------:R-:W-:Y:S11]  /*a9d0*/  @!UPT UIADD3 URZ, URZ, URZ, URZ ;  /* 0x0000003f3f3ff290 */ /* 0x000ff6000fffe03f */
[----:B------:R-:W-:Y:S01]  /*a9e0*/  @!UPT UIADD3 URZ, URZ, URZ, URZ ;  /* 0x0000003f3f3ff290 */ /* 0x000fe2000fffe03f */
[----:B------:R-:W-:Y:S02]  /*a9f0*/  IMAD.MOV.U32 R8, RZ, RZ, R20 ;  /* 0x000000ffff087224 */ /* 0x000fe400078e0014 */
[----:B------:R-:W-:Y:S02]  /*aa00*/  IMAD.MOV.U32 R9, RZ, RZ, R21 ;  /* 0x000000ffff097224 */ /* 0x000fe400078e0015 */
[----:B------:R-:W-:Y:S02]  /*aa10*/  IMAD.MOV.U32 R13, RZ, RZ, R22 ;  /* 0x000000ffff0d7224 */ /* 0x000fe400078e0016 */
[----:B------:R-:W-:Y:S02]  /*aa20*/  IMAD.MOV.U32 R12, RZ, RZ, R23 ;  /* 0x000000ffff0c7224 */ /* 0x000fe400078e0017 */
[----:B------:R-:W4:Y:S04]  /*aa30*/  LDL.LU.64 R22, [R1+0x14a8] ;  /* 0x0014a80001167983 */ /* 0x000f280000300a00 */
[----:B------:R-:W4:Y:S04]  /*aa40*/  LDL.LU.64 R20, [R1+0x14a0] ;  /* 0x0014a00001147983 */ /* 0x000f280000300a00 */
[----:B--2---:R-:W-:Y:S04]  /*aa50*/  STL.64 [R1+0x1460], R10 ;  /* 0x0014600a01007387 */ /* 0x004fe80000100a00 */
[----:B------:R1:W-:Y:S04]  /*aa60*/  STL.64 [R1+0x1458], R8 ;  /* 0x0014580801007387 */ /* 0x0003e80000100a00 */
[----:B-1----:R-:W2:Y:S04]  /*aa70*/  LDL.LU.64 R8, [R1+0x180] ;  /* 0x0001800001087983 */ /* 0x002ea80000300a00 */
[----:B------:R-:W2:Y:S04]  /*aa80*/  LDL.LU.64 R10, [R1+0x188] ;  /* 0x00018800010a7983 */ /* 0x000ea80000300a00 */
[----:B---3--:R-:W-:Y:S04]  /*aa90*/  STL.64 [R1+0x1450], R14 ;  /* 0x0014500e01007387 */ /* 0x008fe80000100a00 */
[----:B------:R1:W-:Y:S04]  /*aaa0*/  STL.64 [R1+0x1448], R12 ;  /* 0x0014480c01007387 */ /* 0x0003e80000100a00 */
[----:B-1----:R-:W3:Y:S01]  /*aab0*/  LDL.LU R12, [R1+0x150] ;  /* 0x00015000010c7983 */ /* 0x002ee20000300800 */
[C---:B--2---:R-:W-:Y:S08]  /*aac0*/  HMMA.1688.F32.TF32 R8, R24.reuse, R4, R8 ;  /* 0x000000041808723c */ /* 0x044ff00000081008 */
[----:B----4-:R-:W-:Y:S11]  /*aad0*/  HMMA.1688.F32.TF32 R4, R24, R16, R20 ;  /* 0x000000101804723c */ /* 0x010ff60000081014 */
[----:B------:R-:W-:Y:S04]  /*aae0*/  @!UPT UIADD3 URZ, URZ, URZ, URZ ;  /* 0x0000003f3f3ff290 */ /* 0x000fe8000fffe03f */
[----:B------:R-:W-:Y:S04]  /*aaf0*/  STL.64 [R1+0x190], R8 ;  /* 0x0001900801007387 */ /* 0x000fe80000100a00 */
[----:B------:R-:W-:Y:S04]  /*ab00*/  STL.64 [R1+0x198], R10 ;  /* 0x0001980a01007387 */ /* 0x000fe80000100a00 */
[----:B------:R-:W-:Y:S04]  /*ab10*/  STL.64 [R1+0x160], R4 ;  /* 0x0001600401007387 */ /* 0x000fe80000100a00 */
[----:B------:R-:W-:Y:S04]  /*ab20*/  STL.64 [R1+0x168], R6 ;  /* 0x0001680601007387 */ /* 0x000fe80000100a00 */
[----:B------:R-:W3:Y:S01]  /*ab30*/  LDL.LU R13, [R1+0x154] ;  /* 0x00015400010d7983 */ /* 0x000ee20000300800 */
[----:B------:R-:W-:-:S02]  /*ab40*/  IMAD.MOV.U32 R14, RZ, RZ, R0 ;  /* 0x000000ffff0e7224 */ /* 0x000fc400078e0000 */
[----:B------:R-:W-:Y:S01]  /*ab50*/  IMAD.MOV.U32 R15, RZ, RZ, R2 ;  /* 0x000000ffff0f7224 */ /* 0x000fe200078e0002 */
[----:B------:R-:W2:Y:S04]  /*ab60*/  LDL.LU R0, [R1+0x149c] ;  /* 0x00149c0001007983 */ /* 0x000ea80000300800 */
[----:B------:R-:W4:Y:S04]  /*ab70*/  LDL.LU R2, [R1+0x1498] ;  /* 0x0014980001027983 */ /* 0x000f280000300800 */
[----:B------:R-:W-:Y:S04]  /*ab80*/  STL.64 [R1+0x1470], R14 ;  /* 0x0014700e01007387 */ /* 0x000fe80000100a00 */
[----:B---3--:R1:W-:Y:S04]  /*ab90*/  STL.64 [R1+0x1468], R12 ;  /* 0x0014680c01007387 */ /* 0x0083e80000100a00 */
[----:B-1----:R-:W3:Y:S04]  /*aba0*/  LDL.LU R12, [R1+0x260] ;  /* 0x00026000010c7983 */ /* 0x002ee80000300800 */
[----:B------:R-:W3:Y:S04]  /*abb0*/  LDL.LU R13, [R1+0x264] ;  /* 0x00026400010d7983 */ /* 0x000ee80000300800 */
[----:B------:R-:W5:Y:S01]  /*abc0*/  LDL.LU R14, [R1+0x268] ;  /* 0x00026800010e7983 */ /* 0x000f620000300800 */
[----:B--2---:R-:W-:-:S03]  /*abd0*/  IMAD.MOV.U32 R15, RZ, RZ, R0 ;  /* 0x000000ffff0f7224 */ /* 0x004fc600078e0000 */
[----:B------:R-:W2:Y:S04]  /*abe0*/  LDL.LU R0, [R1+0x1494] ;  /* 0x0014940001007983 */ /* 0x000ea80000300800 */
[----:B-----5:R-:W-:Y:S04]  /*abf0*/  STL.64 [R1+0x1480], R14 ;  /* 0x0014800e01007387 */ /* 0x020fe80000100a00 */
[----:B---3--:R4:W-:Y:S04]  /*ac00*/  STL.64 [R1+0x1478], R12 ;  /* 0x0014780c01007387 */ /* 0x0089e80000100a00 */
[----:B--2---:R-:W-:Y:S04]  /*ac10*/  LDS R22, [R0+0x6200] ;  /* 0x0062000000167984 */ /* 0x004fe80000000800 */
[----:B------:R-:W-:Y:S01]  /*ac20*/  LDS R20, [R0+0x4200] ;  /* 0x0042000000147984 */ /* 0x000fe20000000800 */
[----:B----4-:R-:W-:-:S03]  /*ac30*/  IMAD.MOV.U32 R12, RZ, RZ, R2 ;  /* 0x000000ffff0c7224 */ /* 0x010fc600078e0002 */
[----:B------:R-:W-:Y:S04]  /*ac40*/  LDS R26, [R0+0x6400] ;  /* 0x00640000001a7984 */ /* 0x000fe80000000800 */
[----:B------:R-:W2:Y:S04]  /*ac50*/  LDL.LU R2, [R1+0x1490] ;  /* 0x0014900001027983 */ /* 0x000ea80000300800 */
[----:B------:R-:W3:Y:S04]  /*ac60*/  LDL.LU R13, [R1+0x294] ;  /* 0x00029400010d7983 */ /* 0x000ee80000300800 */
[----:B------:R-:W3:Y:S04]  /*ac70*/  LDL.LU R14, [R1+0x298] ;  /* 0x00029800010e7983 */ /* 0x000ee80000300800 */
[----:B------:R-:W3:Y:S04]  /*ac80*/  LDL.LU R15, [R1+0x29c] ;  /* 0x00029c00010f7983 */ /* 0x000ee80000300800 */
[----:B------:R-:W4:Y:S04]  /*ac90*/  LDL.64 R10, [R1+0x8] ;  /* 0x00000800010a7983 */ /* 0x000f280000100a00 */
[----:B------:R-:W-:Y:S04]  /*aca0*/  LDS R24, [R0+0x4400] ;  /* 0x0044000000187984 */ /* 0x000fe80000000800 */
[----:B------:R-:W-:Y:S04]  /*acb0*/  LDS R6, [R0+0x6600] ;  /* 0x0066000000067984 */ /* 0x000fe80000000800 */
[----:B------:R-:W-:Y:S04]  /*acc0*/  LDS R4, [R0+0x4600] ;  /* 0x0046000000047984 */ /* 0x000fe80000000800 */
[----:B------:R-:W-:Y:S04]  /*acd0*/  LDS R16, [R0+0x4000] ;  /* 0x0040000000107984 */ /* 0x000fe80000000800 */
[----:B------:R-:W-:Y:S04]  /*ace0*/  LDS R18, [R0+0x6000] ;  /* 0x0060000000127984 */ /* 0x000fe80000000800 */
[----:B--2---:R-:W1:Y:S04]  /*acf0*/  LDS R23, [R2+0x6200] ;  /* 0x0062000002177984 */ /* 0x004e680000000800 */
[----:B------:R-:W2:Y:S04]  /*ad00*/  LDS R21, [R2+0x4200] ;  /* 0x0042000002157984 */ /* 0x000ea80000000800 */
[----:B------:R-:W5:Y:S04]  /*ad10*/  LDS R27, [R2+0x6400] ;  /* 0x00640000021b7984 */ /* 0x000f680000000800 */
[----:B------:R-:W3:Y:S04]  /*ad20*/  LDS R25, [R2+0x4400] ;  /* 0x0044000002197984 */ /* 0x000ee80000000800 */
[----:B----4-:R4:W-:Y:S04]  /*ad30*/  STL.64 [R1+0x1488], R10 ;  /* 0x0014880a01007387 */ /* 0x0109e80000100a00 */
[----:B------:R-:W-:Y:S04]  /*ad40*/  LDS R7, [R2+0x6600] ;  /* 0x0066000002077984 */ /* 0x000fe80000000800 */
[----:B------:R-:W-:Y:S04]  /*ad50*/  LDS R5, [R2+0x4600] ;  /* 0x0046000002057984 */ /* 0x000fe80000000800 */
[----:B----4-:R-:W4:Y:S04]  /*ad60*/  LDL.64 R10, [R1+0x18] ;  /* 0x00001800010a7983 */ /* 0x010f280000100a00 */
[----:B------:R-:W-:Y:S04]  /*ad70*/  LDS R17, [R2+0x4000] ;  /* 0x0040000002117984 */ /* 0x000fe80000000800 */
[----:B------:R-:W4:Y:S04]  /*ad80*/  LDS R19, [R2+0x6000] ;  /* 0x0060000002137984 */ /* 0x000f280000000800 */
[----:B-1----:R-:W-:Y:S04]  /*ad90*/  STL.64 [R1+0x1428], R22 ;  /* 0x0014281601007387 */ /* 0x002fe80000100a00 */
[----:B--2---:R-:W-:Y:S04]  /*ada0*/  STL.64 [R1+0x1420], R20 ;  /* 0x0014201401007387 */ /* 0x004fe80000100a00 */
[----:B-----5:R1:W-:Y:S04]  /*adb0*/  STL.64 [R1+0x1378], R26 ;  /* 0x0013781a01007387 */ /* 0x0203e80000100a00 */
[----:B---3--:R-:W-:Y:S04]  /*adc0*/  STL.64 [R1+0x1370], R24 ;  /* 0x0013701801007387 */ /* 0x008fe80000100a00 */
[----:B-1----:R-:W2:Y:S04]  /*add0*/  LDL.64 R26, [R1+0x68] ;  /* 0x00006800011a7983 */ /* 0x002ea80000100a00 */
[----:B--2---:R1:W-:Y:S04]  /*ade0*/  STL.64 [R1+0x1438], R26 ;  /* 0x0014381a01007387 */ /* 0x0043e80000100a00 */
[----:B-1----:R-:W2:Y:S01]  /*adf0*/  LDL.64 R26, [R1+0x78] ;  /* 0x00007800011a7983 */ /* 0x002ea20000100a00 */
[----:B----4-:R-:W-:Y:S03]  /*ae00*/  HMMA.1688.F32.TF32 R12, R16, R10, R12 ;  /* 0x0000000a100c723c */ /* 0x010fe6000008100c */
[----:B--2---:R1:W-:Y:S04]  /*ae10*/  STL.64 [R1+0x1440], R26 ;  /* 0x0014401a01007387 */ /* 0x0043e80000100a00 */
[----:B------:R-:W2:Y:S04]  /*ae20*/  LDL.LU R24, [R1+0x120] ;  /* 0x0001200001187983 */ /* 0x000ea80000300800 */
[----:B------:R-:W2:Y:S04]  /*ae30*/  LDL.LU R25, [R1+0x124] ;  /* 0x0001240001197983 */ /* 0x000ea80000300800 */
[----:B-1----:R-:W2:Y:S04]  /*ae40*/  LDL.LU R26, [R1+0x128] ;  /* 0x00012800011a7983 */ /* 0x002ea80000300800 */
[----:B------:R-:W2:Y:S04]  /*ae50*/  LDL.LU R27, [R1+0x12c] ;  /* 0x00012c00011b7983 */ /* 0x000ea80000300800 */
[----:B------:R1:W-:Y:S04]  /*ae60*/  STL.64 [R1+0x12f0], R6 ;  /* 0x0012f00601007387 */ /* 0x0003e80000100a00 */
[----:B------:R3:W-:Y:S04]  /*ae70*/  STL.64 [R1+0x12e8], R4 ;  /* 0x0012e80401007387 */ /* 0x0007e80000100a00 */
[----:B-1----:R-:W4:Y:S04]  /*ae80*/  LDL R6, [R1+0x28] ;  /* 0x0000280001067983 */ /* 0x002f280000100800 */
[----:B------:R-:W4:Y:S01]  /*ae90*/  LDL R7, [R1+0x2c] ;  /* 0x00002c0001077983 */ /* 0x000f220000100800 */
[----:B------:R-:W-:-:S02]  /*aea0*/  IMAD.MOV.U32 R3, RZ, RZ, R11 ;  /* 0x000000ffff037224 */ /* 0x000fc400078e000b */
[----:B------:R-:W-:Y:S02]  /*aeb0*/  IMAD.MOV.U32 R22, RZ, RZ, R29 ;  /* 0x000000ffff167224 */ /* 0x000fe400078e001d */
[----:B------:R-:W-:Y:S02]  /*aec0*/  IMAD.MOV.U32 R23, RZ, RZ, R28 ;  /* 0x000000ffff177224 */ /* 0x000fe400078e001c */
[----:B------:R-:W-:Y:S02]  /*aed0*/  IMAD.MOV.U32 R29, RZ, RZ, R14 ;  /* 0x000000ffff1d7224 */ /* 0x000fe400078e000e */
[----:B------:R-:W-:Y:S01]  /*aee0*/  IMAD.MOV.U32 R28, RZ, RZ, R15 ;  /* 0x000000ffff1c7224 */ /* 0x000fe200078e000f */
[----:B----4-:R1:W-:Y:S04]  /*aef0*/  STL.64 [R1+0x1430], R6 ;  /* 0x0014300601007387 */ /* 0x0103e80000100a00 */
[----:B---3--:R-:W3:Y:S04]  /*af00*/  LDL.LU R4, [R1+0xe0] ;  /* 0x0000e00001047983 */ /* 0x008ee80000300800 */
[----:B------:R-:W3:Y:S04]  /*af10*/  LDL.LU R5, [R1+0xe4] ;  /* 0x0000e40001057983 */ /* 0x000ee80000300800 */
[----:B-1----:R-:W3:Y:S04]  /*af20*/  LDL.LU R6, [R1+0xe8] ;  /* 0x0000e80001067983 */ /* 0x002ee80000300800 */
[----:B------:R-:W3:Y:S04]  /*af30*/  LDL.LU R7, [R1+0xec] ;  /* 0x0000ec0001077983 */ /* 0x000ee80000300800 */
[----:B------:R-:W4:Y:S04]  /*af40*/  LDL.LU R20, [R1+0xd0] ;  /* 0x0000d00001147983 */ /* 0x000f280000300800 */
[----:B------:R-:W4:Y:S04]  /*af50*/  LDL.LU R21, [R1+0xd4] ;  /* 0x0000d40001157983 */ /* 0x000f280000300800 */
[----:B------:R-:W5:Y:S04]  /*af60*/  LDL.LU.64 R10, [R1+0x1488] ;  /* 0x00148800010a7983 */ /* 0x000f680000300a00 */
[----:B------:R1:W-:Y:S04]  /*af70*/  STL.64 [R1+0x180], R12 ;  /* 0x0001800c01007387 */ /* 0x0003e80000100a00 */
[----:B------:R-:W5:Y:S04]  /*af80*/  LDL.LU.64 R14, [R1+0x1480] ;  /* 0x00148000010e7983 */ /* 0x000f680000300a00 */
[----:B-1----:R-:W5:Y:S04]  /*af90*/  LDL.LU.64 R12, [R1+0x1478] ;  /* 0x00147800010c7983 */ /* 0x002f680000300a00 */
[----:B------:R-:W-:Y:S04]  /*afa0*/  STL [R1+0x127c], R28 ;  /* 0x00127c1c01007387 */ /* 0x000fe80000100800 */
[----:B------:R1:W-:Y:S01]  /*afb0*/  STL [R1+0x1278], R29 ;  /* 0x0012781d01007387 */ /* 0x0003e20000100800 */
[----:B-----5:R-:W-:Y:S01]  /*afc0*/  HMMA.1688.F32.TF32 R12, R16, R10, R12 ;  /* 0x0000000a100c723c */ /* 0x020fe2000008100c */
[----:B-1----:R-:W-:-:S02]  /*afd0*/  IMAD.MOV.U32 R29, RZ, RZ, R10 ;  /* 0x000000ffff1d7224 */ /* 0x002fc400078e000a */
[----:B------:R-:W-:Y:S11]  /*afe0*/  IMAD.MOV.U32 R28, RZ, RZ, R11 ;  /* 0x000000ffff1c7224 */ /* 0x000ff600078e000b */
[----:B------:R-:W-:Y:S09]  /*aff0*/  @!UPT UIADD3 URZ, URZ, URZ, URZ ;  /* 0x0000003f3f3ff290 */ /* 0x000ff2000fffe03f */
[----:B------:R-:W-:Y:S04]  /*b000*/  STL.64 [R1+0x170], R12 ;  /* 0x0001700c01007387 */ /* 0x000fe80000100a00 */
[----:B------:R1:W-:Y:S04]  /*b010*/  STL.64 [R1+0x178], R14 ;  /* 0x0001780e01007387 */ /* 0x0003e80000100a00 */
[----:B-1----:R-:W5:Y:S04]  /*b020*/  LDL.LU.64 R14, [R1+0x1470] ;  /* 0x00147000010e7983 */ /* 0x002f680000300a00 */
[----:B------:R-:W5:Y:S04]  /*b030*/  LDL.LU.64 R12, [R1+0x1468] ;  /* 0x00146800010c7983 */ /* 0x000f680000300a00 */
[----:B------:R-:W5:Y:S04]  /*b040*/  LDL.LU.64 R10, [R1+0x1460] ;  /* 0x00146000010a7983 */ /* 0x000f680000300a00 */
[----:B------:R-:W2:Y:S01]  /*b050*/  LDL.LU.64 R8, [R1+0x1458] ;  /* 0x0014580001087983 */ /* 0x000ea20000300a00 */
[C---:B-----5:R-:W-:Y:S11]  /*b060*/  HMMA.1688.F32.TF32 R12, R16.reuse, R10, R12 ;  /* 0x0000000a100c723c */ /* 0x060ff6000008100c */
[----:B------:R-:W-:Y:S11]  /*b070*/  @!UPT UIADD3 URZ, URZ, URZ, URZ ;  /* 0x0000003f3f3ff290 */ /* 0x000ff6000fffe03f */
[----:B------:R-:W-:Y:S01]  /*b080*/  @!UPT UIADD3 URZ, URZ, URZ, URZ ;  /* 0x0000003f3f3ff290 */ /* 0x000fe2000fffe03f */
[----:B------:R-:W-:Y:S04]  /*b090*/  STL.64 [R1+0x1f0], R12 ;  /* 0x0001f00c01007387 */ /* 0x000fe80000100a00 */
[----:B------:R1:W-:Y:S04]  /*b0a0*/  STL.64 [R1+0x1f8], R14 ;  /* 0x0001f80e01007387 */ /* 0x0003e80000100a00 */
[----:B-1----:R-:W5:Y:S04]  /*b0b0*/  LDL.LU.64 R14, [R1+0x1450] ;  /* 0x00145000010e7983 */ /* 0x002f680000300a00 */
[----:B------:R-:W3:Y:S04]  /*b0c0*/  LDL.LU.64 R12, [R1+0x1448] ;  /* 0x00144800010c7983 */ /* 0x000ee80000300a00 */
[----:B------:R-:W-:Y:S04]  /*b0d0*/  STL.64 [R1+0x13e8], R10 ;  /* 0x0013e80a01007387 */ /* 0x000fe80000100a00 */
[----:B--2---:R1:W-:Y:S04]  /*b0e0*/  STL.64 [R1+0x13e0], R8 ;  /* 0x0013e00801007387 */ /* 0x0043e80000100a00 */
[----:B-1----:R-:W2:Y:S04]  /*b0f0*/  LDL.LU R8, [R1+0x110] ;  /* 0x0001100001087983 */ /* 0x002ea80000300800 */
[----:B------:R-:W2:Y:S04]  /*b100*/  LDL.LU R9, [R1+0x114] ;  /* 0x0001140001097983 */ /* 0x000ea80000300800 */
[----:B------:R-:W2:Y:S04]  /*b110*/  LDL.LU R10, [R1+0x118] ;  /* 0x00011800010a7983 */ /* 0x000ea80000300800 */
[----:B------:R-:W2:Y:S01]  /*b120*/  LDL.LU R11, [R1+0x11c] ;  /* 0x00011c00010b7983 */ /* 0x000ea20000300800 */
[C---:B-----5:R-:W-:Y:S11]  /*b130*/  HMMA.1688.F32.TF32 R24, R16.reuse, R14, R24 ;  /* 0x0000000e1018723c */ /* 0x060ff60000081018 */
[----:B------:R-:W-:Y:S11]  /*b140*/  @!UPT UIADD3 URZ, URZ, URZ, URZ ;  /* 0x0000003f3f3ff290 */ /* 0x000ff6000fffe03f */
[----:B------:R-:W-:Y:S01]  /*b150*/  @!UPT UIADD3 URZ, URZ, URZ, URZ ;  /* 0x0000003f3f3ff290 */ /* 0x000fe2000fffe03f */
[----:B------:R-:W-:Y:S04]  /*b160*/  STL.64 [R1+0x290], R24 ;  /* 0x0002901801007387 */ /* 0x000fe80000100a00 */
[----:B------:R1:W-:Y:S04]  /*b170*/  STL.64 [R1+0x298], R26 ;  /* 0x0002981a01007387 */ /* 0x0003e80000100a00 */
[----:B-1----:R-:W2:Y:S04]  /*b180*/  LDL.LU.64 R26, [R1+0x1440] ;  /* 0x00144000011a7983 */ /* 0x002ea80000300a00 */
[----:B------:R-:W-:Y:S04]  /*b190*/  STL.64 [R1+0x13d8], R14 ;  /* 0x0013d80e01007387 */ /* 0x000fe80000100a00 */
[----:B---3--:R1:W-:Y:S04]  /*b1a0*/  STL.64 [R1+0x13d0], R12 ;  /* 0x0013d00c01007387 */ /* 0x0083e80000100a00 */
[----:B-1----:R-:W3:Y:S04]  /*b1b0*/  LDL.LU R12, [R1+0xc0] ;  /* 0x0000c000010c7983 */ /* 0x002ee80000300800 */
[----:B------:R-:W3:Y:S04]  /*b1c0*/  LDL.LU R13, [R1+0xc4] ;  /* 0x0000c400010d7983 */ /* 0x000ee80000300800 */
[----:B------:R-:W3:Y:S04]  /*b1d0*/  LDL.LU R14, [R1+0xc8] ;  /* 0x0000c800010e7983 */ /* 0x000ee80000300800 */
[----:B------:R-:W3:Y:S01]  /*b1e0*/  LDL.LU R15, [R1+0xcc] ;  /* 0x0000cc00010f7983 */ /* 0x000ee20000300800 */
[C---:B--2---:R-:W-:Y:S11]  /*b1f0*/  HMMA.1688.F32.TF32 R8, R16.reuse, R26, R8 ;  /* 0x0000001a1008723c */ /* 0x044ff60000081008 */
[----:B------:R-:W-:Y:S11]  /*b200*/  @!UPT UIADD3 URZ, URZ, URZ, URZ ;  /* 0x0000003f3f3ff290 */ /* 0x000ff6000fffe03f */
[----:B------:R-:W-:Y:S01]  /*b210*/  @!UPT UIADD3 URZ, URZ, URZ, URZ ;  /* 0x0000003f3f3ff290 */ /* 0x000fe2000fffe03f */
[----:B------:R1:W-:Y:S04]  /*b220*/  STL.64 [R1+0x300], R8 ;  /* 0x0003000801007387 */ /* 0x0003e80000100a00 */
[----:B------:R-:W-:Y:S01]  /*b230*/  STL.64 [R1+0x308], R10 ;  /* 0x0003080a01007387 */ /* 0x000fe20000100a00 */
[----:B-1----:R-:W-:Y:S02]  /*b240*/  IMAD.MOV.U32 R9, RZ, RZ, R26 ;  /* 0x000000ffff097224 */ /* 0x002fe400078e001a */
[----:B------:R-:W-:Y:S02]  /*b250*/  IMAD.MOV.U32 R8, RZ, RZ, R27 ;  /* 0x000000ffff087224 */ /* 0x000fe400078e001b */
[----:B------:R-:W2:Y:S02]  /*b260*/  LDL.LU.64 R26, [R1+0x1438] ;  /* 0x00143800011a7983 */ /* 0x000ea40000300a00 */
[----:B--2---:R-:W-:Y:S11]  /*b270*/  HMMA.1688.F32.TF32 R4, R16, R26, R4 ;  /* 0x0000001a1004723c */ /* 0x004ff60000081004 */
[----:B------:R-:W-:Y:S11]  /*b280*/  @!UPT UIADD3 URZ, URZ, URZ, URZ ;  /* 0x0000003f3f3ff290 */ /* 0x000ff6000fffe03f */
[----:B------:R-:W-:Y:S01]  /*b290*/  @!UPT UIADD3 URZ, URZ, URZ, URZ ;  /* 0x0000003f3f3ff290 */ /* 0x000fe2000fffe03f */
[----:B------:R1:W-:Y:S04]  /*b2a0*/  STL.64 [R1+0x330], R4 ;  /* 0x0003300401007387 */ /* 0x0003e80000100a00 */
[----:B------:R2:W-:Y:S01]  /*b2b0*/  STL.64 [R1+0x338], R6 ;  /* 0x0003380601007387 */ /* 0x0005e20000100a00 */
[----:B-1----:R-:W-:-:S03]  /*b2c0*/  IMAD.MOV.U32 R5, RZ, RZ, R26 ;  /* 0x000000ffff057224 */ /* 0x002fc600078e001a */
[----:B--2---:R-:W3:Y:S01]  /*b2d0*/  LDL.LU.64 R6, [R1+0x1430] ;  /* 0x0014300001067983 */ /* 0x004ee20000300a00 */
[----:B------:R-:W-:-:S03]  /*b2e0*/  IMAD.MOV.U32 R4, RZ, RZ, R27 ;  /* 0x000000ffff047224 */ /* 0x000fc600078e001b */
[----:B------:R-:W2:Y:S04]  /*b2f0*/  LDL.LU R24, [R1+0x90] ;  /* 0x0000900001187983 */ /* 0x000ea80000300800 */
[----:B------:R-:W2:Y:S04]  /*b300*/  LDL.LU R25, [R1+0x94] ;  /* 0x0000940001197983 */ /* 0x000ea80000300800 */
[----:B------:R-:W5:Y:S04]  /*b310*/  LDL.LU R26, [R1+0x98] ;  /* 0x00009800011a7983 */ /* 0x000f680000300800 */
[----:B------:R-:W5:Y:S04]  /*b320*/  LDL.LU R27, [R1+0x9c] ;  /* 0x00009c00011b7983 */ /* 0x000f680000300800 */
[----:B-----5:R1:W-:Y:S04]  /*b330*/  STL.64 [R1+0x1388], R26 ;  /* 0x0013881a01007387 */ /* 0x0203e80000100a00 */
[----:B--2---:R-:W-:Y:S04]  /*b340*/  STL.64 [R1+0x1380], R24 ;  /* 0x0013801801007387 */ /* 0x004fe80000100a00 */
[----:B-1----:R-:W4:Y:S04]  /*b350*/  LDL R26, [R1+0x38] ;  /* 0x00003800011a7983 */ /* 0x002f280000100800 */
[----:B------:R-:W4:Y:S01]  /*b360*/  LDL R27, [R1+0x3c] ;  /* 0x00003c00011b7983 */ /* 0x000f220000100800 */
[C---:B---3--:R-:W-:Y:S08]  /*b370*/  HMMA.1688.F32.TF32 R12, R16.reuse, R6, R12 ;  /* 0x00000006100c723c */ /* 0x048ff0000008100c */
[----:B----4-:R-:W-:Y:S11]  /*b380*/  HMMA.1688.F32.TF32 R20, R16, R26, R20 ;  /* 0x0000001a1014723c */ /* 0x010ff60000081014 */
[----:B------:R-:W-:Y:S11]  /*b390*/  @!UPT UIADD3 URZ, URZ, URZ, URZ ;  /* 0x0000003f3f3ff290 */ /* 0x000ff6000fffe03f */
[----:B------:R-:W-:Y:S01]  /*b3a0*/  @!UPT UIADD3 URZ, URZ, URZ, URZ ;  /* 0x0000003f3f3ff290 */ /* 0x000fe2000fffe03f */
[----:B------:R-:W-:Y:S04]  /*b3b0*/  STL.64 [R1+0x360], R20 ;  /* 0x0003601401007387 */ /* 0x000fe80000100a00 */
[----:B------:R1:W-:Y:S04]  /*b3c0*/  STL.64 [R1+0x368], R22 ;  /* 0x0003681601007387 */ /* 0x0003e80000100a00 */
[----:B-1----:R-:W2:Y:S04]  /*b3d0*/  LDL.LU.64 R22, [R1+0x1428] ;  /* 0x0014280001167983 */ /* 0x002ea80000300a00 */
[----:B------:R-:W2:Y:S04]  /*b3e0*/  LDL.LU.64 R20, [R1+0x1420] ;  /* 0x0014200001147983 */ /* 0x000ea80000300a00 */
[----:B------:R1:W-:Y:S04]  /*b3f0*/  STL.64 [R1+0x1398], R26 ;  /* 0x0013981a01007387 */ /* 0x0003e80000100a00 */
[----:B------:R-:W-:Y:S04]  /*b400*/  STL.64 [R1+0x350], R12 ;  /* 0x0003500c01007387 */ /* 0x000fe80000100a00 */
[----:B------:R-:W-:Y:S01]  /*b410*/  STL.64 [R1+0x358], R14 ;  /* 0x0003580e01007387 */ /* 0x000fe20000100a00 */
[----:B-1----:R-:W-:-:S02]  /*b420*/  IMAD.MOV.U32 R26, RZ, RZ, R5 ;  /* 0x000000ffff1a7224 */ /* 0x002fc400078e0005 */
[----:B------:R-:W-:-:S05]  /*b430*/  IMAD.MOV.U32 R27, RZ, RZ, R4 ;  /* 0x000000ffff1b7224 */ /* 0x000fca00078e0004 */
[----:B------:R-:W-:Y:S04]  /*b440*/  STL.64 [R1+0x13b0], R26 ;  /* 0x0013b01a01007387 */ /* 0x000fe80000100a00 */
[----:B------:R1:W-:Y:S04]  /*b450*/  STL.64 [R1+0x1390], R6 ;  /* 0x0013900601007387 */ /* 0x0003e80000100a00 */
[----:B------:R-:W3:Y:S04]  /*b460*/  LDL.LU R4, [R1+0xa0] ;  /* 0x0000a00001047983 */ /* 0x000ee80000300800 */
[----:B------:R-:W3:Y:S04]  /*b470*/  LDL.LU R5, [R1+0xa4] ;  /* 0x0000a40001057983 */ /* 0x000ee80000300800 */
[----:B-1----:R-:W4:Y:S04]  /*b480*/  LDL.LU R6, [R1+0xa8] ;  /* 0x0000a80001067983 */ /* 0x002f280000300800 */
[----:B------:R-:W4:Y:S01]  /*b490*/  LDL.LU R7, [R1+0xac] ;  /* 0x0000ac0001077983 */ /* 0x000f220000300800 */
[----:B------:R-:W-:-:S02]  /*b4a0*/  IMAD.MOV.U32 R26, RZ, RZ, R9 ;  /* 0x000000ffff1a7224 */ /* 0x000fc400078e0009 */
[----:B------:R-:W-:Y:S02]  /*b4b0*/  IMAD.MOV.U32 R27, RZ, RZ, R8 ;  /* 0x000000ffff1b7224 */ /* 0x000fe400078e0008 */
[----:B------:R-:W-:-:S03]  /*b4c0*/  IMAD.MOV.U32 R10, RZ, RZ, R29 ;  /* 0x000000ffff0a7224 */ /* 0x000fc600078e001d */
[----:B------:R-:W-:Y:S01]  /*b4d0*/  STL.64 [R1+0x13c8], R26 ;  /* 0x0013c81a01007387 */ /* 0x000fe20000100a00 */
[----:B------:R-:W-:-:S03]  /*b4e0*/  IMAD.MOV.U32 R11, RZ, RZ, R28 ;  /* 0x000000ffff0b7224 */ /* 0x000fc600078e001c */
[----:B----4-:R-:W-:Y:S04]  /*b4f0*/  STL.64 [R1+0x13a8], R6 ;  /* 0x0013a80601007387 */ /* 0x010fe80000100a00 */
[----:B---3--:R1:W-:Y:S04]  /*b500*/  STL.64 [R1+0x13a0], R4 ;  /* 0x0013a00401007387 */ /* 0x0083e80000100a00 */
[----:B-1----:R-:W3:Y:S04]  /*b510*/  LDL.LU R4, [R1+0xb0] ;  /* 0x0000b00001047983 */ /* 0x002ee80000300800 */
[----:B------:R-:W3:Y:S04]  /*b520*/  LDL.LU R5, [R1+0xb4] ;  /* 0x0000b40001057983 */ /* 0x000ee80000300800 */
[----:B------:R-:W4:Y:S04]  /*b530*/  LDL.LU R6, [R1+0xb8] ;  /* 0x0000b80001067983 */ /* 0x000f280000300800 */
[----:B------:R-:W4:Y:S04]  /*b540*/  LDL.LU R7, [R1+0xbc] ;  /* 0x0000bc0001077983 */ /* 0x000f280000300800 */
[----:B------:R1:W-:Y:S04]  /*b550*/  STL.64 [R1+0x1400], R10 ;  /* 0x0014000a01007387 */ /* 0x0003e80000100a00 */
[----:B------:R-:W5:Y:S04]  /*b560*/  LDL.LU R12, [R1+0x1e0] ;  /* 0x0001e000010c7983 */ /* 0x000f680000300800 */
[----:B------:R-:W5:Y:S04]  /*b570*/  LDL.LU R13, [R1+0x1e4] ;  /* 0x0001e400010d7983 */ /* 0x000f680000300800 */
[----:B------:R-:W2:Y:S04]  /*b580*/  LDL.LU R14, [R1+0x1e8] ;  /* 0x0001e800010e7983 */ /* 0x000ea80000300800 */
[----:B------:R-:W2:Y:S01]  /*b590*/  LDL.LU R15, [R1+0x1ec] ;  /* 0x0001ec00010f7983 */ /* 0x000ea20000300800 */
[----:B-1----:R-:W-:-:S03]  /*b5a0*/  IMAD.MOV.U32 R11, RZ, RZ, R3 ;  /* 0x000000ffff0b7224 */ /* 0x002fc600078e0003 */
[----:B------:R-:W3:Y:S04]  /*b5b0*/  LDL R10, [R1+0x18] ;  /* 0x00001800010a7983 */ /* 0x000ee80000100800 */
[----:B------:R-:W3:Y:S04]  /*b5c0*/  LDL.LU R3, [R1+0x1418] ;  /* 0x0014180001037983 */ /* 0x000ee80000300800 */
[----:B--2---:R-:W-:Y:S04]  /*b5d0*/  STL.64 [R1+0x13f8], R14 ;  /* 0x0013f80e01007387 */ /* 0x004fe80000100a00 */
[----:B-----5:R1:W-:Y:S04]  /*b5e0*/  STL.64 [R1+0x13f0], R12 ;  /* 0x0013f00c01007387 */ /* 0x0203e80000100a00 */
[----:B-1----:R-:W2:Y:S04]  /*b5f0*/  LDL.LU R12, [R1+0x270] ;  /* 0x00027000010c7983 */ /* 0x002ea80000300800 */
[----:B------:R-:W2:Y:S04]  /*b600*/  LDL.LU R13, [R1+0x274] ;  /* 0x00027400010d7983 */ /* 0x000ea80000300800 */
[----:B------:R-:W5:Y:S04]  /*b610*/  LDL.LU R14, [R1+0x278] ;  /* 0x00027800010e7983 */ /* 0x000f680000300800 */
[----:B------:R-:W5:Y:S04]  /*b620*/  LDL.LU R15, [R1+0x27c] ;  /* 0x00027c00010f7983 */ /* 0x000f680000300800 */
[----:B-----5:R-:W-:Y:S04]  /*b630*/  STL.64 [R1+0x1410], R14 ;  /* 0x0014100e01007387 */ /* 0x020fe80000100a00 */
[----:B--2---:R1:W-:Y:S04]  /*b640*/  STL.64 [R1+0x1408], R12 ;  /* 0x0014080c01007387 */ /* 0x0043e80000100a00 */
[----:B-1----:R-:W2:Y:S04]  /*b650*/  LDL.LU R12, [R1+0x2a0] ;  /* 0x0002a000010c7983 */ /* 0x002ea80000300800 */
[----:B------:R-:W2:Y:S04]  /*b660*/  LDL.LU R13, [R1+0x2a4] ;  /* 0x0002a400010d7983 */ /* 0x000ea80000300800 */
[----:B------:R-:W2:Y:S04]  /*b670*/  LDL.LU R14, [R1+0x2a8] ;  /* 0x0002a800010e7983 */ /* 0x000ea80000300800 */
[----:B------:R-:W2:Y:S04]  /*b680*/  LDL.LU R15, [R1+0x2ac] ;  /* 0x0002ac00010f7983 */ /* 0x000ea80000300800 */
[----:B------:R-:W5:Y:S04]  /*b690*/  LDL.LU R24, [R1+0x130] ;  /* 0x0001300001187983 */ /* 0x000f680000300800 */
[----:B------:R-:W5:Y:S04]  /*b6a0*/  LDL.LU R25, [R1+0x134] ;  /* 0x0001340001197983 */ /* 0x000f680000300800 */
[----:B------:R-:W5:Y:S04]  /*b6b0*/  LDL.LU R26, [R1+0x138] ;  /* 0x00013800011a7983 */ /* 0x000f680000300800 */
[----:B------:R-:W5:Y:S04]  /*b6c0*/  LDL.LU R27, [R1+0x13c] ;  /* 0x00013c00011b7983 */ /* 0x000f680000300800 */
[----:B----4-:R-:W-:Y:S04]  /*b6d0*/  STL.64 [R1+0x13c0], R6 ;  /* 0x0013c00601007387 */ /* 0x010fe80000100a00 */
[----:B---3--:R1:W-:Y:S04]  /*b6e0*/  STL.64 [R1+0x13b8], R4 ;  /* 0x0013b80401007387 */ /* 0x0083e80000100a00 */
[----:B-1----:R-:W3:Y:S04]  /*b6f0*/  LDL.LU R4, [R1+0xf0] ;  /* 0x0000f00001047983 */ /* 0x002ee80000300800 */
[----:B------:R-:W3:Y:S04]  /*b700*/  LDL.LU R5, [R1+0xf4] ;  /* 0x0000f40001057983 */ /* 0x000ee80000300800 */
[----:B------:R-:W3:Y:S04]  /*b710*/  LDL.LU R6, [R1+0xf8] ;  /* 0x0000f80001067983 */ /* 0x000ee80000300800 */
[----:B------:R-:W3:Y:S04]  /*b720*/  LDL.LU R7, [R1+0xfc] ;  /* 0x0000fc0001077983 */ /* 0x000ee80000300800 */
[----:B------:R-:W4:Y:S04]  /*b730*/  LDL.LU R16, [R1+0x280] ;  /* 0x0002800001107983 */ /* 0x000f280000300800 */
[----:B------:R-:W4:Y:S04]  /*b740*/  LDL.LU R17, [R1+0x284] ;  /* 0x0002840001117983 */ /* 0x000f280000300800 */
[----:B------:R-:W2:Y:S04]  /*b750*/  LDL.LU R18, [R1+0x288] ;  /* 0x0002880001127983 */ /* 0x000ea80000300800 */
[----:B------:R-:W2:Y:S04]  /*b760*/  LDL.LU R19, [R1+0x28c] ;  /* 0x00028c0001137983 */ /* 0x000ea80000300800 */
[----:B--2---:R-:W-:Y:S04]  /*b770*/  STL.64 [R1+0x1348], R18 ;  /* 0x0013481201007387 */ /* 0x004fe80000100a00 */
[----:B----4-:R1:W-:Y:S04]  /*b780*/  STL.64 [R1+0x1340], R16 ;  /* 0x0013401001007387 */ /* 0x0103e80000100a00 */
[----:B-1----:R-:W2:Y:S04]  /*b790*/  LDL.LU R16, [R1+0x2b0] ;  /* 0x0002b00001107983 */ /* 0x002ea80000300800 */
[----:B------:R-:W2:Y:S04]  /*b7a0*/  LDL.LU R17, [R1+0x2b4] ;  /* 0x0002b40001117983 */ /* 0x000ea80000300800 */
[----:B------:R-:W4:Y:S04]  /*b7b0*/  LDL.LU R18, [R1+0x2b8] ;  /* 0x0002b80001127983 */ /* 0x000f280000300800 */
[----:B------:R-:W4:Y:S01]  /*b7c0*/  LDL.LU R19, [R1+0x2bc] ;  /* 0x0002bc0001137983 */ /* 0x000f220000300800 */
[----:B------:R-:W-:Y:S03]  /*b7d0*/  HMMA.1688.F32.TF32 R8, R20, R10, R12 ;  /* 0x0000000a1408723c */ /* 0x000fe6000008100c */
[----:B----4-:R-:W-:Y:S04]  /*b7e0*/  STL.64 [R1+0x1358], R18 ;  /* 0x0013581201007387 */ /* 0x010fe80000100a00 */
[----:B--2---:R1:W-:Y:S04]  /*b7f0*/  STL.64 [R1+0x1350], R16 ;  /* 0x0013501001007387 */ /* 0x0043e80000100a00 */
[----:B-1----:R-:W2:Y:S04]  /*b800*/  LDL.LU R16, [R1+0x2d0] ;  /* 0x0002d00001107983 */ /* 0x002ea80000300800 */
[----:B------:R-:W2:Y:S04]  /*b810*/  LDL.LU R17, [R1+0x2d4] ;  /* 0x0002d40001117983 */ /* 0x000ea80000300800 */
[----:B------:R-:W2:Y:S04]  /*b820*/  LDL.LU R18, [R1+0x2d8] ;  /* 0x0002d80001127983 */ /* 0x000ea80000300800 */
[----:B------:R-:W2:Y:S04]  /*b830*/  LDL.LU R19, [R1+0x2dc] ;  /* 0x0002dc0001137983 */ /* 0x000ea80000300800 */
[----:B------:R-:W4:Y:S04]  /*b840*/  LDL.LU.64 R14, [R1+0x1410] ;  /* 0x00141000010e7983 */ /* 0x000f280000300a00 */
[----:B------:R-:W4:Y:S04]  /*b850*/  LDL.LU.64 R12, [R1+0x1408] ;  /* 0x00140800010c7983 */ /* 0x000f280000300a00 */
[----:B------:R-:W-:Y:S04]  /*b860*/  STL [R1+0xe4], R9 ;  /* 0x0000e40901007387 */ /* 0x000fe80000100800 */
[----:B------:R1:W-:Y:S04]  /*b870*/  STL.64 [R1+0xe8], R10 ;  /* 0x0000e80a01007387 */ /* 0x0003e80000100a00 */
[----:B-1----:R-:W4:Y:S01]  /*b880*/  LDL.LU.64 R10, [R1+0x1400] ;  /* 0x00140000010a7983 */ /* 0x002f220000300a00 */
[----:B------:R-:W-:-:S05]  /*b890*/  IMAD.MOV.U32 R29, RZ, RZ, R8 ;  /* 0x000000ffff1d7224 */ /* 0x000fca00078e0008 */
[----:B------:R-:W-:Y:S01]  /*b8a0*/  STL [R1+0x1280], R29 ;  /* 0x0012801d01007387 */ /* 0x000fe20000100800 */
[C---:B----4-:R-:W-:Y:S03]  /*b8b0*/  HMMA.1688.F32.TF32 R8, R20.reuse, R10, R12 ;  /* 0x0000000a1408723c */ /* 0x050fe6000008100c */
[----:B------:R-:W4:Y:S04]  /*b8c0*/  LDL.LU.64 R14, [R1+0x13f8] ;  /* 0x0013f800010e7983 */ /* 0x000f280000300a00 */
[----:B------:R-:W4:Y:S11]  /*b8d0*/  LDL.LU.64 R12, [R1+0x13f0] ;  /* 0x0013f000010c7983 */ /* 0x000f360000300a00 */
[----:B------:R-:W-:Y:S05]  /*b8e0*/  @!UPT UIADD3 URZ, URZ, URZ, URZ ;  /* 0x0000003f3f3ff290 */ /* 0x000fea000fffe03f */
[----:B------:R-:W-:Y:S04]  /*b8f0*/  STL.64 [R1+0xd0], R8 ;  /* 0x0000d00801007387 */ /* 0x000fe80000100a00 */
[----:B------:R1:W-:Y:S04]  /*b900*/  STL.64 [R1+0xd8], R10 ;  /* 0x0000d80a01007387 */ /* 0x0003e80000100a00 */
[----:B-1----:R-:W4:Y:S04]  /*b910*/  LDL.LU.64 R10, [R1+0x13e8] ;  /* 0x0013e800010a7983 */ /* 0x002f280000300a00 */
[----:B------:R-:W2:Y:S01]  /*b920*/  LDL.LU.64 R8, [R1+0x13e0] ;  /* 0x0013e00001087983 */ /* 0x000ea20000300a00 */
[C---:B----4-:R-:W-:Y:S11]  /*b930*/  HMMA.1688.F32.TF32 R12, R20.reuse, R10, R12 ;  /* 0x0000000a140c723c */ /* 0x050ff6000008100c */
[----:B------:R-:W-:Y:S11]  /*b940*/  @!UPT UIADD3 URZ, URZ, URZ, URZ ;  /* 0x0000003f3f3ff290 */ /* 0x000ff6000fffe03f */
[----:B------:R-:W-:Y:S01]  /*b950*/  @!UPT UIADD3 URZ, URZ, URZ, URZ ;  /* 0x0000003f3f3ff290 */ /* 0x000fe2000fffe03f */
[----:B------:R-:W-:Y:S04]  /*b960*/  STL.64 [R1+0x110], R12 ;  /* 0x0001100c01007387 */ /* 0x000fe80000100a00 */
[----:B------:R1:W-:Y:S04]  /*b970*/  STL.64 [R1+0x118], R14 ;  /* 0x0001180e01007387 */ /* 0x0003e80000100a00 */
[----:B-1----:R-:W5:Y:S04]  /*b980*/  LDL.LU.64 R14, [R1+0x13d8] ;  /* 0x0013d800010e7983 */ /* 0x002f680000300a00 */
[----:B------:R-:W4:Y:S04]  /*b990*/  LDL.LU.64 R12, [R1+0x13d0] ;  /* 0x0013d000010c7983 */ /* 0x000f280000300a00 */
[----:B------:R1:W-:Y:S04]  /*b9a0*/  STL.64 [R1+0x1368], R10 ;  /* 0x0013680a01007387 */ /* 0x0003e80000100a00 */
[----:B--2---:R-:W-:Y:S04]  /*b9b0*/  STL.64 [R1+0x1360], R8 ;  /* 0x0013600801007387 */ /* 0x004fe80000100a00 */
[----:B-1----:R-:W2:Y:S01]  /*b9c0*/  LDL.LU.64 R10, [R1+0x18] ;  /* 0x00001800010a7983 */ /* 0x002ea20000300a00 */
[C---:B-----5:R-:W-:Y:S11]  /*b9d0*/  HMMA.1688.F32.TF32 R24, R20.reuse, R14, R24 ;  /* 0x0000000e1418723c */ /* 0x060ff60000081018 */
[----:B------:R-:W-:Y:S11]  /*b9e0*/  @!UPT UIADD3 URZ, URZ, URZ, URZ ;  /* 0x0000003f3f3ff290 */ /* 0x000ff6000fffe03f */
[----:B------:R-:W-:Y:S01]  /*b9f0*/  @!UPT UIADD3 URZ, URZ, URZ, URZ ;  /* 0x0000003f3f3ff290 */ /* 0x000fe2000fffe03f */
[----:B------:R-:W-:Y:S04]  /*ba00*/  STL.64 [R1+0x150], R24 ;  /* 0x0001501801007387 */ /* 0x000fe80000100a00 */
[----:B------:R1:W-:Y:S04]  /*ba10*/  STL.64 [R1+0x158], R26 ;  /* 0x0001581a01007387 */ /* 0x0003e80000100a00 */
[----:B-1----:R-:W3:Y:S02]  /*ba20*/  LDL.LU.64 R26, [R1+0x13c8] ;  /* 0x0013c800011a7983 */ /* 0x002ee40000300a00 */
[C---:B---3--:R-:W-:Y:S02]  /*ba30*/  HMMA.1688.F32.TF32 R24, R20.reuse, R26, R4 ;  /* 0x0000001a1418723c */ /* 0x048fe40000081004 */
[----:B------:R-:W3:Y:S04]  /*ba40*/  LDL.LU.64 R6, [R1+0x13c0] ;  /* 0x0013c00001067983 */ /* 0x000ee80000300a00 */
[----:B------:R-:W3:Y:S11]  /*ba50*/  LDL.LU.64 R4, [R1+0x13b8] ;  /* 0x0013b80001047983 */ /* 0x000ef60000300a00 */
[----:B------:R-:W-:Y:S06]  /*ba60*/  @!UPT UIADD3 URZ, URZ, URZ, URZ ;  /* 0x0000003f3f3ff290 */ /* 0x000fec000fffe03f */
        /* <DEDUP_REMOVED lines=11> */
[----:B------:R-:W3:Y:S11]  /*bb20*/  LDL.LU.64 R6, [R1+0x1390] ;  /* 0x0013900001067983 */ /* 0x000ef60000300a00 */
[----:B------:R-:W-:Y:S10]  /*bb30*/  @!UPT UIADD3 URZ, URZ, URZ, URZ ;  /* 0x0000003f3f3ff290 */ /* 0x000ff4000fffe03f */
[----:B------:R-:W-:Y:S04]  /*bb40*/  STL.64 [R1+0x320], R24 ;  /* 0x0003201801007387 */ /* 0x000fe80000100a00 */
[----:B------:R1:W-:Y:S04]  /*bb50*/  STL.64 [R1+0x328], R26 ;  /* 0x0003281a01007387 */ /* 0x0003e80000100a00 */
[----:B-1----:R-:W3:Y:S04]  /*bb60*/  LDL.LU.64 R26, [R1+0x1388] ;  /* 0x00138800011a7983 */ /* 0x002ee80000300a00 */
[----:B------:R-:W3:Y:S02]  /*bb70*/  LDL.LU.64 R24, [R1+0x1380] ;  /* 0x0013800001187983 */ /* 0x000ee40000300a00 */
[----:B---3--:R-:W-:Y:S02]  /*bb80*/  HMMA.1688.F32.TF32 R20, R20, R6, R24 ;  /* 0x000000061414723c */ /* 0x008fe40000081018 */
[----:B------:R-:W3:Y:S04]  /*bb90*/  LDL.LU.64 R26, [R1+0x1378] ;  /* 0x00137800011a7983 */ /* 0x000ee80000300a00 */
[----:B------:R-:W3:Y:S01]  /*bba0*/  LDL.LU.64 R24, [R1+0x1370] ;  /* 0x0013700001187983 */ /* 0x000ee20000300a00 */
[----:B--2---:R-:W-:-:S02]  /*bbb0*/  IMAD.MOV.U32 R5, RZ, RZ, R10 ;  /* 0x000000ffff057224 */ /* 0x004fc400078e000a */
[----:B------:R-:W-:Y:S11]  /*bbc0*/  IMAD.MOV.U32 R4, RZ, RZ, R11 ;  /* 0x000000ffff047224 */ /* 0x000ff600078e000b */
[----:B------:R-:W-:Y:S03]  /*bbd0*/  @!UPT UIADD3 URZ, URZ, URZ, URZ ;  /* 0x0000003f3f3ff290 */ /* 0x000fe6000fffe03f */
[----:B------:R-:W-:Y:S04]  /*bbe0*/  STL.64 [R1+0x2a0], R20 ;  /* 0x0002a01401007387 */ /* 0x000fe80000100a00 */
[----:B------:R1:W-:Y:S04]  /*bbf0*/  STL.64 [R1+0x2a8], R22 ;  /* 0x0002a81601007387 */ /* 0x0003e80000100a00 */
[----:B-1----:R-:W2:Y:S04]  /*bc00*/  LDL.LU.64 R22, [R1+0x8] ;  /* 0x0000080001167983 */ /* 0x002ea80000300a00 */
[----:B------:R-:W-:Y:S01]  /*bc10*/  STL.64 [R1+0x1300], R6 ;  /* 0x0013000601007387 */ /* 0x000fe20000100a00 */
[----:B---3--:R-:W-:Y:S03]  /*bc20*/  HMMA.1688.F32.TF32 R16, R24, R10, R16 ;  /* 0x0000000a1810723c */ /* 0x008fe60000081010 */
[----:B------:R-:W3:Y:S04]  /*bc30*/  LDL.LU.64 R10, [R1+0x1368] ;  /* 0x00136800010a7983 */ /* 0x000ee80000300a00 */
[----:B------:R-:W5:Y:S11]  /*bc40*/  LDL.LU.64 R8, [R1+0x1360] ;  /* 0x0013600001087983 */ /* 0x000f760000300a00 */
[----:B------:R-:W-:Y:S05]  /*bc50*/  @!UPT UIADD3 URZ, URZ, URZ, URZ ;  /* 0x0000003f3f3ff290 */ /* 0x000fea000fffe03f */
[----:B------:R-:W-:Y:S01]  /*bc60*/  STL.64 [R1+0xb0], R16 ;  /* 0x0000b01001007387 */ /* 0x000fe20000100a00 */
[----:B------:R-:W-:-:S03]  /*bc70*/  IMAD.MOV.U32 R28, RZ, RZ, R19 ;  /* 0x000000ffff1c7224 */ /* 0x000fc600078e0013 */
[----:B------:R1:W-:Y:S04]  /*bc80*/  STL [R1+0xb8], R18 ;  /* 0x0000b81201007387 */ /* 0x0003e80000100800 */
[----:B-1----:R-:W2:Y:S04]  /*bc90*/  LDL.LU.64 R18, [R1+0x1358] ;  /* 0x0013580001127983 */ /* 0x002ea80000300a00 */
[----:B------:R-:W2:Y:S04]  /*bca0*/  LDL.LU.64 R16, [R1+0x1350] ;  /* 0x0013500001107983 */ /* 0x000ea80000300a00 */
[----:B------:R-:W-:Y:S01]  /*bcb0*/  STL [R1+0x1284], R28 ;  /* 0x0012841c01007387 */ /* 0x000fe20000100800 */
[----:B--2---:R-:W-:Y:S11]  /*bcc0*/  HMMA.1688.F32.TF32 R16, R24, R22, R16 ;  /* 0x000000161810723c */ /* 0x004ff60000081010 */
[----:B------:R-:W-:Y:S11]  /*bcd0*/  @!UPT UIADD3 URZ, URZ, URZ, URZ ;  /* 0x0000003f3f3ff290 */ /* 0x000ff6000fffe03f */
[----:B------:R-:W-:Y:S01]  /*bce0*/  @!UPT UIADD3 URZ, URZ, URZ, URZ ;  /* 0x0000003f3f3ff290 */ /* 0x000fe2000fffe03f */
[----:B------:R-:W-:Y:S04]  /*bcf0*/  STL.64 [R1+0xa0], R16 ;  /* 0x0000a01001007387 */ /* 0x000fe80000100a00 */
[----:B------:R1:W-:Y:S04]  /*bd00*/  STL.64 [R1+0xa8], R18 ;  /* 0x0000a81201007387 */ /* 0x0003e80000100a00 */
[----:B-1----:R-:W3:Y:S04]  /*bd10*/  LDL.LU.64 R18, [R1+0x1348] ;  /* 0x0013480001127983 */ /* 0x002ee80000300a00 */
[----:B------:R-:W3:Y:S01]  /*bd20*/  LDL.LU.64 R16, [R1+0x1340] ;  /* 0x0013400001107983 */ /* 0x000ee20000300a00 */
[----:B------:R-:W-:-:S02]  /*bd30*/  IMAD.MOV.U32 R7, RZ, RZ, R22 ;  /* 0x000000ffff077224 */ /* 0x000fc400078e0016 */
[----:B------:R-:W-:Y:S02]  /*bd40*/  IMAD.MOV.U32 R6, RZ, RZ, R23 ;  /* 0x000000ffff067224 */ /* 0x000fe400078e0017 */
[----:B---3--:R-:W-:Y:S01]  /*bd50*/  HMMA.1688.F32.TF32 R20, R24, R10, R16 ;  /* 0x0000000a1814723c */ /* 0x008fe20000081010 */
[----:B------:R-:W2:Y:S11]  /*bd60*/  LDL.LU R16, [R1+0x140] ;  /* 0x0001400001107983 */ /* 0x000eb60000300800 */
[----:B------:R-:W-:Y:S11]  /*bd70*/  @!UPT UIADD3 URZ, URZ, URZ, URZ ;  /* 0x0000003f3f3ff290 */ /* 0x000ff6000fffe03f */
[----:B------:R-:W-:Y:S04]  /*bd80*/  STL.64 [R1+0xc0], R20 ;  /* 0x0000c01401007387 */ /* 0x000fe80000100a00 */
[----:B------:R-:W-:Y:S04]  /*bd90*/  STL.64 [R1+0xc8], R22 ;  /* 0x0000c81601007387 */ /* 0x000fe80000100a00 */
[----:B------:R-:W2:Y:S04]  /*bda0*/  LDL.LU R17, [R1+0x144] ;  /* 0x0001440001117983 */ /* 0x000ea80000300800 */
[----:B------:R-:W2:Y:S04]  /*bdb0*/  LDL.LU R18, [R1+0x148] ;  /* 0x0001480001127983 */ /* 0x000ea80000300800 */
[----:B------:R-:W2:Y:S04]  /*bdc0*/  LDL.LU R19, [R1+0x14c] ;  /* 0x00014c0001137983 */ /* 0x000ea80000300800 */
[----:B------:R1:W-:Y:S04]  /*bdd0*/  STL.64 [R1+0x12b8], R10 ;  /* 0x0012b80a01007387 */ /* 0x0003e80000100a00 */
[----:B-----5:R-:W-:Y:S01]  /*bde0*/  STL.64 [R1+0x12b0], R8 ;  /* 0x0012b00801007387 */ /* 0x020fe20000100a00 */
[----:B-1----:R-:W-:-:S02]  /*bdf0*/  IMAD.MOV.U32 R10, RZ, RZ, R7 ;  /* 0x000000ffff0a7224 */ /* 0x002fc400078e0007 */
[----:B------:R-:W-:-:S05]  /*be00*/  IMAD.MOV.U32 R11, RZ, RZ, R6 ;  /* 0x000000ffff0b7224 */ /* 0x000fca00078e0006 */
[----:B------:R-:W-:Y:S04]  /*be10*/  STL.64 [R1+0x12d0], R10 ;  /* 0x0012d00a01007387 */ /* 0x000fe80000100a00 */
[----:B------:R-:W3:Y:S04]  /*be20*/  LDL.LU.64 R6, [R1+0x38] ;  /* 0x0000380001067983 */ /* 0x000ee80000300a00 */
[----:B---3--:R1:W-:Y:S04]  /*be30*/  STL.64 [R1+0x1318], R6 ;  /* 0x0013180601007387 */ /* 0x0083e80000100a00 */
[----:B-1----:R-:W3:Y:S01]  /*be40*/  LDL.LU.64 R6, [R1+0x68] ;  /* 0x0000680001067983 */ /* 0x002ee20000300a00 */
[----:B------:R-:W-:-:S02]  /*be50*/  IMAD.MOV.U32 R10, RZ, RZ, R5 ;  /* 0x000000ffff0a7224 */ /* 0x000fc400078e0005 */
[----:B------:R-:W-:Y:S01]  /*be60*/  IMAD.MOV.U32 R11, RZ, RZ, R4 ;  /* 0x000000ffff0b7224 */ /* 0x000fe200078e0004 */
[----:B---3--:R-:W-:Y:S04]  /*be70*/  STL.64 [R1+0x1330], R6 ;  /* 0x0013300601007387 */ /* 0x008fe80000100a00 */
[----:B------:R1:W-:Y:S04]  /*be80*/  STL.64 [R1+0x12f8], R10 ;  /* 0x0012f80a01007387 */ /* 0x0003e80000100a00 */
[----:B------:R-:W3:Y:S04]  /*be90*/  LDL.LU R8, [R1+0x40] ;  /* 0x0000400001087983 */ /* 0x000ee80000300800 */
[----:B------:R-:W3:Y:S04]  /*bea0*/  LDL.LU R9, [R1+0x44] ;  /* 0x0000440001097983 */ /* 0x000ee80000300800 */
[----:B-1----:R-:W5:Y:S01]  /*beb0*/  LDL.LU R10, [R1+0x48] ;  /* 0x00004800010a7983 */ /* 0x002f620000300800 */
[----:B------:R-:W-:-:S03]  /*bec0*/  IMAD.MOV.U32 R11, RZ, RZ, R3 ;  /* 0x000000ffff0b7224 */ /* 0x000fc600078e0003 */
[----:B------:R-:W2:Y:S04]  /*bed0*/  LDL.LU R3, [R1+0x133c] ;  /* 0x00133c0001037983 */ /* 0x000ea80000300800 */
[----:B------:R-:W2:Y:S04]  /*bee0*/  LDL.LU R20, [R1+0x100] ;  /* 0x0001000001147983 */ /* 0x000ea80000300800 */
[----:B------:R-:W2:Y:S04]  /*bef0*/  LDL.LU R21, [R1+0x104] ;  /* 0x0001040001157983 */ /* 0x000ea80000300800 */
[----:B------:R-:W2:Y:S04]  /*bf00*/  LDL.LU R22, [R1+0x108] ;  /* 0x0001080001167983 */ /* 0x000ea80000300800 */
[----:B------:R-:W2:Y:S04]  /*bf10*/  LDL.LU R23, [R1+0x10c] ;  /* 0x00010c0001177983 */ /* 0x000ea80000300800 */
[----:B------:R-:W2:Y:S04]  /*bf20*/  LDL.LU.64 R6, [R1+0x78] ;  /* 0x0000780001067983 */ /* 0x000ea80000300a00 */
[----:B-----5:R-:W-:Y:S04]  /*bf30*/  STL.64 [R1+0x1310], R10 ;  /* 0x0013100a01007387 */ /* 0x020fe80000100a00 */
[----:B---3--:R1:W-:Y:S04]  /*bf40*/  STL.64 [R1+0x1308], R8 ;  /* 0x0013080801007387 */ /* 0x0083e80000100a00 */
[----:B-1----:R-:W3:Y:S04]  /*bf50*/  LDL.LU R8, [R1+0x50] ;  /* 0x0000500001087983 */ /* 0x002ee80000300800 */
[----:B------:R-:W3:Y:S04]  /*bf60*/  LDL.LU R9, [R1+0x54] ;  /* 0x0000540001097983 */ /* 0x000ee80000300800 */
[----:B------:R-:W5:Y:S04]  /*bf70*/  LDL.LU R10, [R1+0x58] ;  /* 0x00005800010a7983 */ /* 0x000f680000300800 */
[----:B------:R-:W5:Y:S01]  /*bf80*/  LDL.LU R11, [R1+0x5c] ;  /* 0x00005c00010b7983 */ /* 0x000f620000300800 */
[----:B--2---:R-:W-:Y:S03]  /*bf90*/  HMMA.1688.F32.TF32 R16, R24, R14, R16 ;  /* 0x0000000e1810723c */ /* 0x004fe60000081010 */
[----:B-----5:R1:W-:Y:S04]  /*bfa0*/  STL.64 [R1+0x1328], R10 ;  /* 0x0013280a01007387 */ /* 0x0203e80000100a00 */
[----:B---3--:R2:W-:Y:S01]  /*bfb0*/  STL.64 [R1+0x1320], R8 ;  /* 0x0013200801007387 */ /* 0x0085e20000100a00 */
[----:B-1----:R-:W-:-:S03]  /*bfc0*/  IMAD.MOV.U32 R11, RZ, RZ, R3 ;  /* 0x000000ffff0b7224 */ /* 0x002fc600078e0003 */
[----:B--2---:R-:W2:Y:S04]  /*bfd0*/  LDL.LU R8, [R1+0x80] ;  /* 0x0000800001087983 */ /* 0x004ea80000300800 */
[----:B------:R-:W2:Y:S04]  /*bfe0*/  LDL.LU R9, [R1+0x84] ;  /* 0x0000840001097983 */ /* 0x000ea80000300800 */
[----:B------:R-:W2:Y:S04]  /*bff0*/  LDL.LU R10, [R1+0x88] ;  /* 0x00008800010a7983 */ /* 0x000ea80000300800 */
[----:B------:R-:W3:Y:S04]  /*c000*/  LDL.LU R3, [R1+0x1338] ;  /* 0x0013380001037983 */ /* 0x000ee80000300800 */
[----:B------:R-:W-:Y:S04]  /*c010*/  STL.64 [R1+0x12a8], R14 ;  /* 0x0012a80e01007387 */ /* 0x000fe80000100a00 */
[----:B----4-:R1:W-:Y:S04]  /*c020*/  STL.64 [R1+0x12a0], R12 ;  /* 0x0012a00c01007387 */ /* 0x0103e80000100a00 */
[----:B------:R-:W-:Y:S04]  /*c030*/  STL.64 [R1+0xf0], R16 ;  /* 0x0000f01001007387 */ /* 0x000fe80000100a00 */
[----:B------:R-:W-:Y:S04]  /*c040*/  STL.64 [R1+0xf8], R18 ;  /* 0x0000f81201007387 */ /* 0x000fe80000100a00 */
[----:B-1----:R-:W4:Y:S04]  /*c050*/  LDL.LU R12, [R1+0x2f0] ;  /* 0x0002f000010c7983 */ /* 0x002f280000300800 */
[----:B------:R-:W4:Y:S04]  /*c060*/  LDL.LU R13, [R1+0x2f4] ;  /* 0x0002f400010d7983 */ /* 0x000f280000300800 */
[----:B------:R-:W5:Y:S04]  /*c070*/  LDL.LU R14, [R1+0x2f8] ;  /* 0x0002f800010e7983 */ /* 0x000f680000300800 */
[----:B------:R-:W5:Y:S01]  /*c080*/  LDL.LU R15, [R1+0x2fc] ;  /* 0x0002fc00010f7983 */ /* 0x000f620000300800 */
[----:B------:R-:W-:Y:S03]  /*c090*/  HMMA.1688.F32.TF32 R20, R24, R6, R20 ;  /* 0x000000061814723c */ /* 0x000fe60000081014 */
[----:B------:R-:W-:Y:S04]  /*c0a0*/  LDS R19, [R2+0xa000] ;  /* 0x00a0000002137984 */ /* 0x000fe80000000800 */
[----:B-----5:R-:W-:Y:S04]  /*c0b0*/  STL.64 [R1+0x12c8], R14 ;  /* 0x0012c80e01007387 */ /* 0x020fe80000100a00 */
[----:B----4-:R1:W-:Y:S04]  /*c0c0*/  STL.64 [R1+0x12c0], R12 ;  /* 0x0012c00c01007387 */ /* 0x0103e80000100a00 */
[----:B-1----:R-:W4:Y:S04]  /*c0d0*/  LDL.LU R12, [R1+0x310] ;  /* 0x00031000010c7983 */ /* 0x002f280000300800 */
[----:B------:R-:W4:Y:S04]  /*c0e0*/  LDL.LU R13, [R1+0x314] ;  /* 0x00031400010d7983 */ /* 0x000f280000300800 */
[----:B------:R-:W5:Y:S04]  /*c0f0*/  LDL.LU R14, [R1+0x318] ;  /* 0x00031800010e7983 */ /* 0x000f680000300800 */
[----:B------:R-:W5:Y:S04]  /*c100*/  LDL.LU R15, [R1+0x31c] ;  /* 0x00031c00010f7983 */ /* 0x000f680000300800 */
[----:B-----5:R-:W-:Y:S04]  /*c110*/  STL.64 [R1+0x12e0], R14 ;  /* 0x0012e00e01007387 */ /* 0x020fe80000100a00 */
[----:B----4-:R1:W-:Y:S04]  /*c120*/  STL.64 [R1+0x12d8], R12 ;  /* 0x0012d80c01007387 */ /* 0x0103e80000100a00 */
[----:B-1----:R-:W4:Y:S04]  /*c130*/  LDL.LU R12, [R1+0x340] ;  /* 0x00034000010c7983 */ /* 0x002f280000300800 */
[----:B------:R-:W4:Y:S04]  /*c140*/  LDL.LU R13, [R1+0x344] ;  /* 0x00034400010d7983 */ /* 0x000f280000300800 */
[----:B------:R-:W4:Y:S04]  /*c150*/  LDL.LU R14, [R1+0x348] ;  /* 0x00034800010e7983 */ /* 0x000f280000300800 */
[----:B------:R-:W4:Y:S04]  /*c160*/  LDL.LU R15, [R1+0x34c] ;  /* 0x00034c00010f7983 */ /* 0x000f280000300800 */
[----:B------:R-:W3:Y:S04]  /*c170*/  LDL R18, [R1+0x54c] ;  /* 0x00054c0001127983 */ /* 0x000ee80000100800 */
[----:B------:R1:W-:Y:S04]  /*c180*/  STL.64 [R1+0x130], R20 ;  /* 0x0001301401007387 */ /* 0x0003e80000100a00 */
[----:B------:R-:W-:Y:S04]  /*c190*/  STL.64 [R1+0x138], R22 ;  /* 0x0001381601007387 */ /* 0x000fe80000100a00 */
[----:B------:R-:W-:Y:S01]  /*c1a0*/  LDS R22, [R0+0xa600] ;  /* 0x00a6000000167984 */ /* 0x000fe20000000800 */
[----:B-1----:R-:W-:-:S03]  /*c1b0*/  IMAD.MOV.U32 R21, RZ, RZ, R6 ;  /* 0x000000ffff157224 */ /* 0x002fc600078e0006 */
[----:B------:R-:W-:Y:S01]  /*c1c0*/  LDS R23, [R2+0xa600] ;  /* 0x00a6000002177984 */ /* 0x000fe20000000800 */
[----:B------:R-:W-:-:S03]  /*c1d0*/  IMAD.MOV.U32 R20, RZ, RZ, R7 ;  /* 0x000000ffff147224 */ /* 0x000fc600078e0007 */
[----:B------:R-:W2:Y:S02]  /*c1e0*/  LDL.LU.64 R6, [R1+0x1330] ;  /* 0x0013300001067983 */ /* 0x000ea40000300a00 */
[C---:B--2---:R-:W-:Y:S01]  /*c1f0*/  HMMA.1688.F32.TF32 R8, R24.reuse, R6, R8 ;  /* 0x000000061808723c */ /* 0x044fe20000081008 */
[----:B------:R-:W-:Y:S02]  /*c200*/  IMAD.MOV.U32 R17, RZ, RZ, R6 ;  /* 0x000000ffff117224 */ /* 0x000fe400078e0006 */
[----:B------:R-:W-:Y:S11]  /*c210*/  IMAD.MOV.U32 R16, RZ, RZ, R7 ;  /* 0x000000ffff107224 */ /* 0x000ff600078e0007 */
[----:B------:R-:W-:Y:S09]  /*c220*/  @!UPT UIADD3 URZ, URZ, URZ, URZ ;  /* 0x0000003f3f3ff290 */ /* 0x000ff2000fffe03f */
[----:B------:R-:W-:Y:S04]  /*c230*/  STL.64 [R1+0x1d0], R8 ;  /* 0x0001d00801007387 */ /* 0x000fe80000100a00 */
[----:B------:R1:W-:Y:S04]  /*c240*/  STL.64 [R1+0x1d8], R10 ;  /* 0x0001d80a01007387 */ /* 0x0003e80000100a00 */
[----:B-1----:R-:W2:Y:S04]  /*c250*/  LDL.LU.64 R10, [R1+0x1328] ;  /* 0x00132800010a7983 */ /* 0x002ea80000300a00 */
[----:B------:R-:W2:Y:S04]  /*c260*/  LDL.LU.64 R8, [R1+0x1320] ;  /* 0x0013200001087983 */ /* 0x000ea80000300a00 */
[----:B------:R-:W2:Y:S02]  /*c270*/  LDL.LU.64 R6, [R1+0x1318] ;  /* 0x0013180001067983 */ /* 0x000ea40000300a00 */
[----:B--2---:R-:W-:Y:S01]  /*c280*/  HMMA.1688.F32.TF32 R8, R24, R6, R8 ;  /* 0x000000061808723c */ /* 0x004fe20000081008 */
[----:B------:R-:W-:-:S02]  /*c290*/  IMAD.MOV.U32 R28, RZ, RZ, R6 ;  /* 0x000000ffff1c7224 */ /* 0x000fc400078e0006 */
[----:B------:R-:W-:Y:S11]  /*c2a0*/  IMAD.MOV.U32 R29, RZ, RZ, R7 ;  /* 0x000000ffff1d7224 */ /* 0x000ff600078e0007 */
[----:B------:R-:W-:Y:S09]  /*c2b0*/  @!UPT UIADD3 URZ, URZ, URZ, URZ ;  /* 0x0000003f3f3ff290 */ /* 0x000ff2000fffe03f */
[----:B------:R-:W-:Y:S04]  /*c2c0*/  STL.64 [R1+0x260], R8 ;  /* 0x0002600801007387 */ /* 0x000fe80000100a00 */
[----:B------:R1:W-:Y:S04]  /*c2d0*/  STL.64 [R1+0x268], R10 ;  /* 0x0002680a01007387 */ /* 0x0003e80000100a00 */
[----:B-1----:R-:W2:Y:S04]  /*c2e0*/  LDL.LU.64 R10, [R1+0x1310] ;  /* 0x00131000010a7983 */ /* 0x002ea80000300a00 */
[----:B------:R-:W2:Y:S04]  /*c2f0*/  LDL.LU.64 R8, [R1+0x1308] ;  /* 0x0013080001087983 */ /* 0x000ea80000300a00 */
[----:B------:R-:W2:Y:S02]  /*c300*/  LDL.LU.64 R6, [R1+0x1300] ;  /* 0x0013000001067983 */ /* 0x000ea40000300a00 */
[----:B--2---:R-:W-:Y:S02]  /*c310*/  HMMA.1688.F32.TF32 R24, R24, R6, R8 ;  /* 0x000000061818723c */ /* 0x004fe40000081008 */
[----:B------:R-:W4:Y:S04]  /*c320*/  LDL.LU.64 R10, [R1+0x12f8] ;  /* 0x0012f800010a7983 */ /* 0x000f280000300a00 */
[----:B------:R-:W4:Y:S04]  /*c330*/  LDL.LU.64 R6, [R1+0x12f0] ;  /* 0x0012f00001067983 */ /* 0x000f280000300a00 */
[----:B------:R-:W4:Y:S11]  /*c340*/  LDL.LU.64 R4, [R1+0x12e8] ;  /* 0x0012e80001047983 */ /* 0x000f360000300a00 */
[----:B------:R-:W-:Y:S02]  /*c350*/  @!UPT UIADD3 URZ, URZ, URZ, URZ ;  /* 0x0000003f3f3ff290 */ /* 0x000fe4000fffe03f */
[----:B------:R1:W-:Y:S04]  /*c360*/  STL.64 [R1+0x240], R24 ;  /* 0x0002401801007387 */ /* 0x0003e80000100a00 */
[----:B------:R2:W-:Y:S04]  /*c370*/  STL.64 [R1+0x248], R26 ;  /* 0x0002481a01007387 */ /* 0x0005e80000100a00 */
[----:B-1----:R-:W5:Y:S04]  /*c380*/  LDL.LU R24, [R1+0x2c0] ;  /* 0x0002c00001187983 */ /* 0x002f680000300800 */
[----:B------:R-:W5:Y:S04]  /*c390*/  LDL.LU R25, [R1+0x2c4] ;  /* 0x0002c40001197983 */ /* 0x000f680000300800 */
[----:B--2---:R-:W5:Y:S04]  /*c3a0*/  LDL.LU R26, [R1+0x2c8] ;  /* 0x0002c800011a7983 */ /* 0x004f680000300800 */
[----:B------:R-:W5:Y:S01]  /*c3b0*/  LDL.LU R27, [R1+0x2cc] ;  /* 0x0002cc00011b7983 */ /* 0x000f620000300800 */
[C---:B----4-:R-:W-:Y:S03]  /*c3c0*/  HMMA.1688.F32.TF32 R8, R4.reuse, R10, R12 ;  /* 0x0000000a0408723c */ /* 0x050fe6000008100c */
[----:B------:R-:W2:Y:S04]  /*c3d0*/  LDL.LU.64 R14, [R1+0x12e0] ;  /* 0x0012e000010e7983 */ /* 0x000ea80000300a00 */
[----:B------:R-:W2:Y:S11]  /*c3e0*/  LDL.LU.64 R12, [R1+0x12d8] ;  /* 0x0012d800010c7983 */ /* 0x000eb60000300a00 */
[----:B------:R-:W-:Y:S05]  /*c3f0*/  @!UPT UIADD3 URZ, URZ, URZ, URZ ;  /* 0x0000003f3f3ff290 */ /* 0x000fea000fffe03f */
[----:B------:R-:W-:Y:S04]  /*c400*/  STL.64 [R1+0x10], R8 ;  /* 0x0000100801007387 */ /* 0x000fe80000100a00 */
[----:B------:R1:W-:Y:S04]  /*c410*/  STL.64 [R1+0x18], R10 ;  /* 0x0000180a01007387 */ /* 0x0003e80000100a00 */
[----:B-1----:R-:W2:Y:S02]  /*c420*/  LDL.LU.64 R10, [R1+0x12d0] ;  /* 0x0012d000010a7983 */ /* 0x002ea40000300a00 */
[C---:B--2---:R-:W-:Y:S02]  /*c430*/  HMMA.1688.F32.TF32 R8, R4.reuse, R10, R12 ;  /* 0x0000000a0408723c */ /* 0x044fe4000008100c */
[----:B------:R-:W2:Y:S04]  /*c440*/  LDL.LU.64 R14, [R1+0x12c8] ;  /* 0x0012c800010e7983 */ /* 0x000ea80000300a00 */
[----:B------:R-:W2:Y:S11]  /*c450*/  LDL.LU.64 R12, [R1+0x12c0] ;  /* 0x0012c000010c7983 */ /* 0x000eb60000300a00 */
[----:B------:R-:W-:Y:S06]  /*c460*/  @!UPT UIADD3 URZ, URZ, URZ, URZ ;  /* 0x0000003f3f3ff290 */ /* 0x000fec000fffe03f */
[----:B------:R-:W-:Y:S04]  /*c470*/  STL.64 [R1], R8 ;  /* 0x0000000801007387 */ /* 0x000fe80000100a00 */
[----:B------:R1:W-:Y:S04]  /*c480*/  STL.64 [R1+0x8], R10 ;  /* 0x0000080a01007387 */ /* 0x0003e80000100a00 */
[----:B-1----:R-:W2:Y:S04]  /*c490*/  LDL.LU.64 R10, [R1+0x12b8] ;  /* 0x0012b800010a7983 */ /* 0x002ea80000300a00 */
[----:B------:R-:W4:Y:S01]  /*c4a0*/  LDL.LU.64 R8, [R1+0x12b0] ;  /* 0x0012b00001087983 */ /* 0x000f220000300a00 */
[----:B--2---:R-:W-:Y:S11]  /*c4b0*/  HMMA.1688.F32.TF32 R12, R4, R10, R12 ;  /* 0x0000000a040c723c */ /* 0x004ff6000008100c */
[----:B------:R-:W-:Y:S11]  /*c4c0*/  @!UPT UIADD3 URZ, URZ, URZ, URZ ;  /* 0x0000003f3f3ff290 */ /* 0x000ff6000fffe03f */
[----:B------:R-:W-:Y:S01]  /*c4d0*/  @!UPT UIADD3 URZ, URZ, URZ, URZ ;  /* 0x0000003f3f3ff290 */ /* 0x000fe2000fffe03f */
[----:B------:R-:W-:Y:S04]  /*c4e0*/  STL.64 [R1+0x90], R12 ;  /* 0x0000900c01007387 */ /* 0x000fe80000100a00 */
[----:B------:R1:W-:Y:S04]  /*c4f0*/  STL.64 [R1+0x98], R14 ;  /* 0x0000980e01007387 */ /* 0x0003e80000100a00 */
[----:B-1----:R-:W5:Y:S04]  /*c500*/  LDL.LU.64 R14, [R1+0x12a8] ;  /* 0x0012a800010e7983 */ /* 0x002f680000300a00 */
[----:B------:R-:W2:Y:S01]  /*c510*/  LDL.LU.64 R12, [R1+0x12a0] ;  /* 0x0012a000010c7983 */ /* 0x000ea20000300a00 */
[----:B---3--:R-:W-:-:S03]  /*c520*/  IMAD R3, R3, 0x8000, R18 ;  /* 0x0000800003037824 */ /* 0x008fc600078e0212 */
[----:B------:R-:W1:Y:S01]  /*c530*/  LDS R18, [R0+0xa000] ;  /* 0x00a0000000127984 */ /* 0x000e620000000800 */
[----:B------:R-:W-:Y:S02]  /*c540*/  IMAD.MOV.U32 R10, RZ, RZ, R17 ;  /* 0x000000ffff0a7224 */ /* 0x000fe400078e0011 */
[----:B------:R-:W-:Y:S01]  /*c550*/  IMAD.MOV.U32 R11, RZ, RZ, R16 ;  /* 0x000000ffff0b7224 */ /* 0x000fe200078e0010 */
[----:B------:R-:W-:Y:S04]  /*c560*/  STL.64 [R1+0x1290], R6 ;  /* 0x0012900601007387 */ /* 0x000fe80000100a00 */
[----:B------:R-:W-:Y:S04]  /*c570*/  STL.64 [R1+0x1288], R4 ;  /* 0x0012880401007387 */ /* 0x000fe80000100a00 */
[----:B------:R-:W-:Y:S04]  /*c580*/  LDS R16, [R0+0x8000] ;  /* 0x0080000000107984 */ /* 0x000fe80000000800 */
[----:B------:R-:W3:Y:S01]  /*c590*/  LDS R17, [R2+0x8000] ;  /* 0x0080000002117984 */ /* 0x000ee20000000800 */
[----:B-----5:R-:W-:Y:S03]  /*c5a0*/  HMMA.1688.F32.TF32 R24, R4, R14, R24 ;  /* 0x0000000e0418723c */ /* 0x020fe60000081018 */
[----:B------:R-:W-:Y:S04]  /*c5b0*/  LDS R14, [R0+0xa200] ;  /* 0x00a20000000e7984 */ /* 0x000fe80000000800 */
[----:B------:R-:W5:Y:S04]  /*c5c0*/  LDS R15, [R2+0xa200] ;  /* 0x00a20000020f7984 */ /* 0x000f680000000800 */
[----:B------:R-:W-:Y:S11]  /*c5d0*/  LDSM.16.M88.4 R4, [R3+0x40000] ;  /* 0x040000000304783b */ /* 0x000ff60000000200 */
[----:B------:R-:W-:Y:S01]  /*c5e0*/  @!UPT UIADD3 URZ, URZ, URZ, URZ ;  /* 0x0000003f3f3ff290 */ /* 0x000fe2000fffe03f */
[----:B------:R-:W-:Y:S04]  /*c5f0*/  STL.64 [R1+0x80], R24 ;  /* 0x0000801801007387 */ /* 0x000fe80000100a00 */
[----:B------:R-:W-:Y:S04]  /*c600*/  STL.64 [R1+0x88], R26 ;  /* 0x0000881a01007387 */ /* 0x000fe80000100a00 */
[----:B-1----:R2:W-:Y:S04]  /*c610*/  STL.64 [R1+0x1250], R18 ;  /* 0x0012501201007387 */ /* 0x0025e80000100a00 */
[----:B------:R-:W-:Y:S04]  /*c620*/  LDS R26, [R0+0xa400] ;  /* 0x00a40000001a7984 */ /* 0x000fe80000000800 */
[----:B------:R-:W-:Y:S01]  /*c630*/  LDS R27, [R2+0xa400] ;  /* 0x00a40000021b7984 */ /* 0x000fe20000000800 */
[----:B--2---:R-:W-:-:S03]  /*c640*/  IMAD.MOV.U32 R18, RZ, RZ, R13 ;  /* 0x000000ffff127224 */ /* 0x004fc600078e000d */
[----:B------:R-:W-:Y:S01]  /*c650*/  LDS R24, [R0+0x8400] ;  /* 0x0084000000187984 */ /* 0x000fe20000000800 */
[----:B------:R-:W-:-:S03]  /*c660*/  IMAD.MOV.U32 R19, RZ, RZ, R12 ;  /* 0x000000ffff137224 */ /* 0x000fc600078e000c */
[----:B------:R-:W-:Y:S04]  /*c670*/  LDS R12, [R0+0x8200] ;  /* 0x00820000000c7984 */ /* 0x000fe80000000800 */
[----:B------:R-:W1:Y:S04]  /*c680*/  LDS R13, [R2+0x8200] ;  /* 0x00820000020d7984 */ /* 0x000e680000000800 */
[----:B---3--:R4:W-:Y:S04]  /*c690*/  STL.64 [R1+0x1248], R16 ;  /* 0x0012481001007387 */ /* 0x0089e80000100a00 */
[----:B------:R-:W2:Y:S01]  /*c6a0*/  LDS R25, [R2+0x8400] ;  /* 0x0084000002197984 */ /* 0x000ea20000000800 */
[----:B----4-:R-:W-:-:S03]  /*c6b0*/  IMAD.MOV.U32 R16, RZ, RZ, R8 ;  /* 0x000000ffff107224 */ /* 0x010fc600078e0008 */
[----:B------:R-:W3:Y:S01]  /*c6c0*/  LDL.LU R8, [R1+0x129c] ;  /* 0x00129c0001087983 */ /* 0x000ee20000300800 */
[----:B------:R-:W-:-:S03]  /*c6d0*/  IMAD.MOV.U32 R17, RZ, RZ, R9 ;  /* 0x000000ffff117224 */ /* 0x000fc600078e0009 */
[----:B------:R-:W4:Y:S04]  /*c6e0*/  LDL.LU R9, [R1+0x1298] ;  /* 0x0012980001097983 */ /* 0x000f280000300800 */
[----:B-----5:R-:W-:Y:S04]  /*c6f0*/  STL.64 [R1+0x1240], R14 ;  /* 0x0012400e01007387 */ /* 0x020fe80000100a00 */
[----:B-1----:R-:W-:Y:S04]  /*c700*/  STL.64 [R1+0x1238], R12 ;  /* 0x0012380c01007387 */ /* 0x002fe80000100a00 */
[----:B------:R1:W-:Y:S02]  /*c710*/  STL.64 [R1+0x1230], R26 ;  /* 0x0012301a01007387 */ /* 0x0003e40000100a00 */
[----:B-1----:R-:W-:-:S02]  /*c720*/  IMAD.MOV.U32 R26, RZ, RZ, R21 ;  /* 0x000000ffff1a7224 */ /* 0x002fc400078e0015 */
[----:B------:R-:W-:Y:S01]  /*c730*/  IMAD.MOV.U32 R27, RZ, RZ, R20 ;  /* 0x000000ffff1b7224 */ /* 0x000fe200078e0014 */
[----:B------:R-:W-:Y:S04]  /*c740*/  LDS R21, [R2+0x8600] ;  /* 0x0086000002157984 */ /* 0x000fe80000000800 */
[----:B------:R-:W1:Y:S04]  /*c750*/  LDS R20, [R0+0x8600] ;  /* 0x0086000000147984 */ /* 0x000e680000000800 */
[----:B--2---:R-:W-:Y:S04]  /*c760*/  STL.64 [R1+0x1228], R24 ;  /* 0x0012281801007387 */ /* 0x004fe80000100a00 */
[----:B------:R2:W-:Y:S04]  /*c770*/  STL [R1+0x1090], R0 ;  /* 0x0010900001007387 */ /* 0x0005e80000100800 */
[----:B------:R-:W-:Y:S01]  /*c780*/  STL.64 [R1+0x1220], R22 ;  /* 0x0012201601007387 */ /* 0x000fe20000100a00 */
[----:B--2---:R-:W-:-:S03]  /*c790*/  IMAD.MOV.U32 R0, RZ, RZ, R5 ;  /* 0x000000ffff007224 */ /* 0x004fc600078e0005 */
[----:B-1----:R1:W-:Y:S04]  /*c7a0*/  STL.64 [R1+0x1218], R20 ;  /* 0x0012181401007387 */ /* 0x0023e80000100a00 */
[----:B-1----:R-:W2:Y:S04]  /*c7b0*/  LDL.LU R20, [R1+0x2e0] ;  /* 0x0002e00001147983 */ /* 0x002ea80000300800 */
[----:B------:R-:W2:Y:S04]  /*c7c0*/  LDL.LU R21, [R1+0x2e4] ;  /* 0x0002e40001157983 */ /* 0x000ea80000300800 */
[----:B------:R1:W-:Y:S04]  /*c7d0*/  STL [R1+0x1094], R2 ;  /* 0x0010940201007387 */ /* 0x0003e80000100800 */
[----:B------:R-:W-:Y:S01]  /*c7e0*/  STL.64 [R1+0x58], R6 ;  /* 0x0000580601007387 */ /* 0x000fe20000100a00 */
[----:B-1----:R-:W-:-:S03]  /*c7f0*/  IMAD.MOV.U32 R2, RZ, RZ, R4 ;  /* 0x000000ffff027224 */ /* 0x002fc600078e0004 */
[----:B------:R-:W1:Y:S04]  /*c800*/  LDSM.16.M88.4 R4, [R3+0x41000] ;  /* 0x041000000304783b */ /* 0x000e680000000200 */
[----:B-1----:R1:W-:Y:S01]  /*c810*/  STL.64 [R1+0x48], R6 ;  /* 0x0000480601007387 */ /* 0x0023e20000100a00 */
[----:B------:R-:W-:Y:S02]  /*c820*/  IMAD.MOV.U32 R13, RZ, RZ, R4 ;  /* 0x000000ffff0d7224 */ /* 0x000fe400078e0004 */
[----:B------:R-:W-:Y:S01]  /*c830*/  IMAD.MOV.U32 R12, RZ, RZ, R5 ;  /* 0x000000ffff0c7224 */ /* 0x000fe200078e0005 */
[----:B-1----:R-:W5:Y:S04]  /*c840*/  LDL.LU.64 R6, [R1+0x1290] ;  /* 0x0012900001067983 */ /* 0x002f680000300a00 */
[----:B------:R-:W5:Y:S01]  /*c850*/  LDL.LU.64 R4, [R1+0x1288] ;  /* 0x0012880001047983 */ /* 0x000f620000300a00 */
[----:B---3--:R-:W-:-:S02]  /*c860*/  IMAD.MOV.U32 R23, RZ, RZ, R8 ;  /* 0x000000ffff177224 */ /* 0x008fc400078e0008 */
[----:B----4-:R-:W-:Y:S02]  /*c870*/  IMAD.MOV.U32 R22, RZ, RZ, R9 ;  /* 0x000000ffff167224 */ /* 0x010fe400078e0009 */
[C---:B-----5:R-:W-:Y:S08]  /*c880*/  HMMA.1688.F32.TF32 R8, R4.reuse, R10, R16 ;  /* 0x0000000a0408723c */ /* 0x060ff00000081010 */
[----:B--2---:R-:W-:Y:S11]  /*c890*/  HMMA.1688.F32.TF32 R20, R4, R26, R20 ;  /* 0x0000001a0414723c */ /* 0x004ff60000081014 */
[----:B------:R-:W-:Y:S04]  /*c8a0*/  @!UPT UIADD3 URZ, URZ, URZ, URZ ;  /* 0x0000003f3f3ff290 */ /* 0x000fe8000fffe03f */
[----:B------:R-:W-:Y:S08]  /*c8b0*/  STL.64 [R1+0x10e0], R10 ;  /* 0x0010e00a01007387 */ /* 0x000ff00000100a00 */
[----:B------:R-:W-:Y:S04]  /*c8c0*/  STL.64 [R1+0x70], R20 ;  /* 0x0000701401007387 */ /* 0x000fe80000100a00 */
[----:B------:R-:W-:Y:S04]  /*c8d0*/  STL.64 [R1+0x78], R22 ;  /* 0x0000781601007387 */ /* 0x000fe80000100a00 */
[----:B------:R1:W-:Y:S04]  /*c8e0*/  STL.64 [R1+0x10d8], R8 ;  /* 0x0010d80801007387 */ /* 0x0003e80000100a00 */
[----:B-1----:R-:W2:Y:S04]  /*c8f0*/  LDL.LU R8, [R1+0x250] ;  /* 0x0002500001087983 */ /* 0x002ea80000300800 */
[----:B------:R-:W2:Y:S04]  /*c900*/  LDL.LU R9, [R1+0x254] ;  /* 0x0002540001097983 */ /* 0x000ea80000300800 */
[----:B------:R-:W3:Y:S04]  /*c910*/  LDL.LU R10, [R1+0x258] ;  /* 0x00025800010a7983 */ /* 0x000ee80000300800 */
[----:B------:R-:W3:Y:S04]  /*c920*/  LDL.LU R11, [R1+0x25c] ;  /* 0x00025c00010b7983 */ /* 0x000ee80000300800 */
[----:B------:R-:W4:Y:S04]  /*c930*/  LDL.LU R18, [R1+0x28] ;  /* 0x0000280001127983 */ /* 0x000f280000300800 */
[----:B------:R-:W4:Y:S04]  /*c940*/  LDL.LU R19, [R1+0x2c] ;  /* 0x00002c0001137983 */ /* 0x000f280000300800 */
[----:B----4-:R1:W-:Y:S02]  /*c950*/  STL.64 [R1+0x1260], R18 ;  /* 0x0012601201007387 */ /* 0x0103e40000100a00 */
[----:B-1----:R-:W-:-:S02]  /*c960*/  IMAD.MOV.U32 R18, RZ, RZ, R28 ;  /* 0x000000ffff127224 */ /* 0x002fc400078e001c */
[----:B------:R-:W4:Y:S01]  /*c970*/  LDL.LU R28, [R1+0x1284] ;  /* 0x00128400011c7983 */ /* 0x000f220000300800 */
[----:B------:R-:W-:-:S03]  /*c980*/  IMAD.MOV.U32 R19, RZ, RZ, R29 ;  /* 0x000000ffff137224 */ /* 0x000fc600078e001d */
[----:B------:R-:W5:Y:S04]  /*c990*/  LDL.LU R29, [R1+0x1280] ;  /* 0x00128000011d7983 */ /* 0x000f680000300800 */
[----:B---3--:R-:W-:Y:S04]  /*c9a0*/  STL.64 [R1+0x10f0], R10 ;  /* 0x0010f00a01007387 */ /* 0x008fe80000100a00 */
[----:B--2---:R1:W-:Y:S04]  /*c9b0*/  STL.64 [R1+0x10e8], R8 ;  /* 0x0010e80801007387 */ /* 0x0043e80000100a00 */
[----:B-1----:R-:W2:Y:S04]  /*c9c0*/  LDL.LU R8, [R1+0x330] ;  /* 0x0003300001087983 */ /* 0x002ea80000300800 */
[----:B------:R-:W2:Y:S04]  /*c9d0*/  LDL.LU R9, [R1+0x334] ;  /* 0x0003340001097983 */ /* 0x000ea80000300800 */
[----:B------:R-:W3:Y:S04]  /*c9e0*/  LDL.LU R10, [R1+0x338] ;  /* 0x00033800010a7983 */ /* 0x000ee80000300800 */
[----:B------:R-:W3:Y:S04]  /*c9f0*/  LDL.LU R11, [R1+0x33c] ;  /* 0x00033c00010b7983 */ /* 0x000ee80000300800 */
[----:B---3--:R-:W-:Y:S04]  /*ca00*/  STL.64 [R1+0x1100], R10 ;  /* 0x0011000a01007387 */ /* 0x008fe80000100a00 */
[----:B--2---:R1:W-:Y:S02]  /*ca10*/  STL.64 [R1+0x10f8], R8 ;  /* 0x0010f80801007387 */ /* 0x0043e40000100a00 */
[----:B-1----:R-:W-:-:S02]  /*ca20*/  IMAD.MOV.U32 R8, RZ, RZ, R13 ;  /* 0x000000ffff087224 */ /* 0x002fc400078e000d */
[----:B------:R-:W-:-:S05]  /*ca30*/  IMAD.MOV.U32 R9, RZ, RZ, R12 ;  /* 0x000000ffff097224 */ /* 0x000fca00078e000c */
[----:B------:R1:W-:Y:S02]  /*ca40*/  STL.64 [R1+0x1200], R8 ;  /* 0x0012000801007387 */ /* 0x0003e40000100a00 */
[----:B-1----:R-:W-:Y:S02]  /*ca50*/  IMAD.MOV.U32 R8, RZ, RZ, R2 ;  /* 0x000000ffff087224 */ /* 0x002fe400078e0002 */
[----:B------:R-:W-:-:S05]  /*ca60*/  IMAD.MOV.U32 R9, RZ, RZ, R0 ;  /* 0x000000ffff097224 */ /* 0x000fca00078e0000 */
[----:B------:R1:W-:Y:S04]  /*ca70*/  STL.64 [R1+0x1258], R8 ;  /* 0x0012580801007387 */ /* 0x0003e80000100a00 */
[----:B-1----:R-:W2:Y:S04]  /*ca80*/  LDL.LU R8, [R1+0x160] ;  /* 0x0001600001087983 */ /* 0x002ea80000300800 */
[----:B------:R-:W2:Y:S04]  /*ca90*/  LDL.LU R9, [R1+0x164] ;  /* 0x0001640001097983 */ /* 0x000ea80000300800 */
[----:B------:R-:W3:Y:S04]  /*caa0*/  LDL.LU R10, [R1+0x168] ;  /* 0x00016800010a7983 */ /* 0x000ee80000300800 */
[----:B------:R-:W3:Y:S01]  /*cab0*/  LDL.LU R11, [R1+0x16c] ;  /* 0x00016c00010b7983 */ /* 0x000ee20000300800 */
[----:B----4-:R-:W-:-:S02]  /*cac0*/  IMAD.MOV.U32 R23, RZ, RZ, R28 ;  /* 0x000000ffff177224 */ /* 0x010fc400078e001c */
[----:B-----5:R-:W-:Y:S01]  /*cad0*/  IMAD.MOV.U32 R24, RZ, RZ, R29 ;  /* 0x000000ffff187224 */ /* 0x020fe200078e001d */
[----:B---3--:R-:W-:Y:S04]  /*cae0*/  STL.64 [R1+0x1270], R10 ;  /* 0x0012700a01007387 */ /* 0x008fe80000100a00 */
[----:B--2---:R1:W-:Y:S04]  /*caf0*/  STL.64 [R1+0x1268], R8 ;  /* 0x0012680801007387 */ /* 0x0043e80000100a00 */
[----:B-1----:R-:W2:Y:S04]  /*cb00*/  LDL.LU R8, [R1+0x190] ;  /* 0x0001900001087983 */ /* 0x002ea80000300800 */
[----:B------:R-:W2:Y:S04]  /*cb10*/  LDL.LU R9, [R1+0x194] ;  /* 0x0001940001097983 */ /* 0x000ea80000300800 */
[----:B------:R-:W2:Y:S04]  /*cb20*/  LDL.LU R10, [R1+0x198] ;  /* 0x00019800010a7983 */ /* 0x000ea80000300800 */
[----:B------:R-:W2:Y:S04]  /*cb30*/  LDL.LU R11, [R1+0x19c] ;  /* 0x00019c00010b7983 */ /* 0x000ea80000300800 */
[----:B------:R-:W3:Y:S04]  /*cb40*/  LDL.LU R20, [R1+0xb0] ;  /* 0x0000b00001147983 */ /* 0x000ee80000300800 */
[----:B------:R-:W3:Y:S04]  /*cb50*/  LDL.LU R21, [R1+0xb4] ;  /* 0x0000b40001157983 */ /* 0x000ee80000300800 */
[----:B------:R-:W3:Y:S04]  /*cb60*/  LDL.LU R22, [R1+0xb8] ;  /* 0x0000b80001167983 */ /* 0x000ee80000300800 */
[----:B------:R-:W4:Y:S04]  /*cb70*/  LDL.LU R28, [R1+0x127c] ;  /* 0x00127c00011c7983 */ /* 0x000f280000300800 */
[----:B------:R-:W5:Y:S04]  /*cb80*/  LDL.LU R29, [R1+0x1278] ;  /* 0x00127800011d7983 */ /* 0x000f680000300800 */
[----:B------:R-:W3:Y:S04]  /*cb90*/  LDL.LU R25, [R1+0xe4] ;  /* 0x0000e40001197983 */ /* 0x000ee80000300800 */
[----:B------:R-:W3:Y:S04]  /*cba0*/  LDL.LU R26, [R1+0xe8] ;  /* 0x0000e800011a7983 */ /* 0x000ee80000300800 */
[----:B------:R-:W3:Y:S04]  /*cbb0*/  LDL.LU R27, [R1+0xec] ;  /* 0x0000ec00011b7983 */ /* 0x000ee80000300800 */
[----:B------:R-:W3:Y:S04]  /*cbc0*/  LDL.LU R12, [R1+0x180] ;  /* 0x00018000010c7983 */ /* 0x000ee80000300800 */
[----:B------:R-:W3:Y:S01]  /*cbd0*/  LDL.LU R13, [R1+0x184] ;  /* 0x00018400010d7983 */ /* 0x000ee20000300800 */
[----:B--2---:R-:W-:Y:S03]  /*cbe0*/  HMMA.1688.F32.TF32 R16, R4, R18, R8 ;  /* 0x000000120410723c */ /* 0x004fe60000081008 */
[----:B------:R-:W2:Y:S04]  /*cbf0*/  LDL.LU.64 R10, [R1+0x1270] ;  /* 0x00127000010a7983 */ /* 0x000ea80000300a00 */
[----:B------:R-:W2:Y:S01]  /*cc00*/  LDL.LU.64 R8, [R1+0x1268] ;  /* 0x0012680001087983 */ /* 0x000ea20000300a00 */
[----:B----4-:R-:W-:-:S02]  /*cc10*/  IMAD.MOV.U32 R15, RZ, RZ, R28 ;  /* 0x000000ffff0f7224 */ /* 0x010fc400078e001c */
[----:B-----5:R-:W-:Y:S11]  /*cc20*/  IMAD.MOV.U32 R14, RZ, RZ, R29 ;  /* 0x000000ffff0e7224 */ /* 0x020ff600078e001d */
[----:B------:R-:W-:Y:S03]  /*cc30*/  @!UPT UIADD3 URZ, URZ, URZ, URZ ;  /* 0x0000003f3f3ff290 */ /* 0x000fe6000fffe03f */
[----:B------:R-:W-:Y:S02]  /*cc40*/  IMAD.MOV.U32 R29, RZ, RZ, R18 ;  /* 0x000000ffff1d7224 */ /* 0x000fe400078e0012 */
[----:B------:R-:W-:Y:S02]  /*cc50*/  IMAD.MOV.U32 R28, RZ, RZ, R19 ;  /* 0x000000ffff1c7224 */ /* 0x000fe400078e0013 */
[----:B------:R-:W2:Y:S01]  /*cc60*/  LDL.LU.64 R18, [R1+0x1260] ;  /* 0x0012600001127983 */ /* 0x000ea20000300a00 */
[----:B------:R-:W-:Y:S02]  /*cc70*/  IMAD.MOV.U32 R0, RZ, RZ, R17 ;  /* 0x000000ffff007224 */ /* 0x000fe400078e0011 */
[----:B------:R-:W-:Y:S01]  /*cc80*/  IMAD.MOV.U32 R2, RZ, RZ, R16 ;  /* 0x000000ffff027224 */ /* 0x000fe200078e0010 */
[----:B------:R-:W-:Y:S04]  /*cc90*/  STL [R1+0x11bc], R28 ;  /* 0x0011bc1c01007387 */ /* 0x000fe80000100800 */
[----:B------:R-:W-:Y:S04]  /*cca0*/  STL [R1+0x11b8], R29 ;  /* 0x0011b81d01007387 */ /* 0x000fe80000100800 */
[----:B------:R-:W-:Y:S04]  /*ccb0*/  STL [R1+0x11a4], R0 ;  /* 0x0011a40001007387 */ /* 0x000fe80000100800 */
[----:B------:R-:W-:Y:S01]  /*ccc0*/  STL [R1+0x11a0], R2 ;  /* 0x0011a00201007387 */ /* 0x000fe20000100800 */
[----:B--2---:R-:W-:Y:S03]  /*ccd0*/  HMMA.1688.F32.TF32 R4, R4, R18, R8 ;  /* 0x000000120404723c */ /* 0x004fe60000081008 */
[----:B------:R-:W3:Y:S04]  /*cce0*/  LDL.LU.64 R8, [R1+0x1258] ;  /* 0x0012580001087983 */ /* 0x000ee80000300a00 */
[----:B------:R-:W3:Y:S04]  /*ccf0*/  LDL.LU.64 R18, [R1+0x1250] ;  /* 0x0012500001127983 */ /* 0x000ee80000300a00 */
[----:B------:R-:W3:Y:S11]  /*cd00*/  LDL.LU.64 R16, [R1+0x1248] ;  /* 0x0012480001107983 */ /* 0x000ef60000300a00 */
[----:B------:R-:W-:Y:S01]  /*cd10*/  @!UPT UIADD3 URZ, URZ, URZ, URZ ;  /* 0x0000003f3f3ff290 */ /* 0x000fe2000fffe03f */
[----:B------:R1:W-:Y:S04]  /*cd20*/  STL.64 [R1+0x120], R4 ;  /* 0x0001200401007387 */ /* 0x0003e80000100a00 */
[----:B------:R2:W-:Y:S04]  /*cd30*/  STL.64 [R1+0x128], R6 ;  /* 0x0001280601007387 */ /* 0x0005e80000100a00 */
[----:B-1----:R-:W4:Y:S04]  /*cd40*/  LDL.LU R4, [R1] ;  /* 0x0000000001047983 */ /* 0x002f280000300800 */
[----:B------:R-:W4:Y:S04]  /*cd50*/  LDL.LU R5, [R1+0x4] ;  /* 0x0000040001057983 */ /* 0x000f280000300800 */
[----:B--2---:R-:W2:Y:S04]  /*cd60*/  LDL.LU R6, [R1+0x8] ;  /* 0x0000080001067983 */ /* 0x004ea80000300800 */
[----:B------:R-:W2:Y:S04]  /*cd70*/  LDL.LU R7, [R1+0xc] ;  /* 0x00000c0001077983 */ /* 0x000ea80000300800 */
[----:B--2---:R-:W-:Y:S04]  /*cd80*/  STL.64 [R1+0x11e8], R6 ;  /* 0x0011e80601007387 */ /* 0x004fe80000100a00 */
[----:B----4-:R1:W-:Y:S04]  /*cd90*/  STL.64 [R1+0x11e0], R4 ;  /* 0x0011e00401007387 */ /* 0x0103e80000100a00 */
[----:B-1----:R-:W2:Y:S04]  /*cda0*/  LDL.LU R4, [R1+0xd0] ;  /* 0x0000d00001047983 */ /* 0x002ea80000300800 */
[----:B------:R-:W2:Y:S04]  /*cdb0*/  LDL.LU R5, [R1+0xd4] ;  /* 0x0000d40001057983 */ /* 0x000ea80000300800 */
[----:B------:R-:W4:Y:S04]  /*cdc0*/  LDL.LU R6, [R1+0xd8] ;  /* 0x0000d80001067983 */ /* 0x000f280000300800 */
[----:B------:R-:W4:Y:S01]  /*cdd0*/  LDL.LU R7, [R1+0xdc] ;  /* 0x0000dc0001077983 */ /* 0x000f220000300800 */
[-C--:B---3--:R-:W-:Y:S03]  /*cde0*/  HMMA.1688.F32.TF32 R12, R16, R8.reuse, R12 ;  /* 0x00000008100c723c */ /* 0x088fe6000008100c */
[----:B----4-:R-:W-:Y:S04]  /*cdf0*/  STL.64 [R1+0x11f8], R6 ;  /* 0x0011f80601007387 */ /* 0x010fe80000100a00 */
[----:B--2---:R1:W-:Y:S04]  /*ce00*/  STL.64 [R1+0x11f0], R4 ;  /* 0x0011f00401007387 */ /* 0x0043e80000100a00 */
[----:B-1----:R-:W2:Y:S04]  /*ce10*/  LDL.LU R4, [R1+0x170] ;  /* 0x0001700001047983 */ /* 0x002ea80000300800 */
[----:B------:R-:W2:Y:S04]  /*ce20*/  LDL.LU R5, [R1+0x174] ;  /* 0x0001740001057983 */ /* 0x000ea80000300800 */
[----:B------:R-:W3:Y:S04]  /*ce30*/  LDL.LU R6, [R1+0x178] ;  /* 0x0001780001067983 */ /* 0x000ee80000300800 */
[----:B------:R-:W3:Y:S04]  /*ce40*/  LDL.LU R7, [R1+0x17c] ;  /* 0x00017c0001077983 */ /* 0x000ee80000300800 */
[----:B---3--:R-:W-:Y:S04]  /*ce50*/  STL.64 [R1+0x1210], R6 ;  /* 0x0012100601007387 */ /* 0x008fe80000100a00 */
[----:B--2---:R1:W-:Y:S04]  /*ce60*/  STL.64 [R1+0x1208], R4 ;  /* 0x0012080401007387 */ /* 0x0043e80000100a00 */
[----:B-1----:R-:W2:Y:S04]  /*ce70*/  LDL.LU R4, [R1+0x10] ;  /* 0x0000100001047983 */ /* 0x002ea80000300800 */
[----:B------:R-:W2:Y:S04]  /*ce80*/  LDL.LU R5, [R1+0x14] ;  /* 0x0000140001057983 */ /* 0x000ea80000300800 */
[----:B------:R-:W2:Y:S04]  /*ce90*/  LDL.LU R6, [R1+0x18] ;  /* 0x0000180001067983 */ /* 0x000ea80000300800 */
[----:B------:R-:W2:Y:S04]  /*cea0*/  LDL.LU R7, [R1+0x1c] ;  /* 0x00001c0001077983 */ /* 0x000ea80000300800 */
        /* <DEDUP_REMOVED lines=22> */
[----:B------:R1:W-:Y:S04]  /*d010*/  STL.64 [R1+0x2e0], R8 ;  /* 0x0002e00801007387 */ /* 0x0003e80000100a00 */
[----:B------:R-:W-:Y:S04]  /*d020*/  STL.64 [R1+0x2e8], R10 ;  /* 0x0002e80a01007387 */ /* 0x000fe80000100a00 */
[----:B-1----:R-:W2:Y:S02]  /*d030*/  LDL.LU.64 R8, [R1+0x1200] ;  /* 0x0012000001087983 */ /* 0x002ea40000300a00 */
        /* <DEDUP_REMOVED lines=16> */
[----:B-1----:R-:W3:Y:S04]  /*d140*/  LDL.LU R12, [R1+0xa0] ;  /* 0x0000a000010c7983 */ /* 0x002ee80000300800 */
[----:B------:R-:W3:Y:S04]  /*d150*/  LDL.LU R13, [R1+0xa4] ;  /* 0x0000a400010d7983 */ /* 0x000ee80000300800 */
[----:B------:R-:W3:Y:S04]  /*d160*/  LDL.LU R14, [R1+0xa8] ;  /* 0x0000a800010e7983 */ /* 0x000ee80000300800 */
[----:B------:R-:W3:Y:S04]  /*d170*/  LDL.LU R15, [R1+0xac] ;  /* 0x0000ac00010f7983 */ /* 0x000ee80000300800 */
[----:B------:R-:W-:Y:S04]  /*d180*/  STL.64 [R1+0x11b0], R26 ;  /* 0x0011b01a01007387 */ /* 0x000fe80000100a00 */
[----:B------:R1:W-:Y:S01]  /*d190*/  STL.64 [R1+0x11a8], R24 ;  /* 0x0011a81801007387 */ /* 0x0003e20000100a00 */
[-C--:B---3--:R-:W-:Y:S11]  /*d1a0*/  HMMA.1688.F32.TF32 R12, R24, R8.reuse, R12 ;  /* 0x00000008180c723c */ /* 0x088ff6000008100c */
[----:B------:R-:W-:Y:S11]  /*d1b0*/  @!UPT UIADD3 URZ, URZ, URZ, URZ ;  /* 0x0000003f3f3ff290 */ /* 0x000ff6000fffe03f */
[----:B------:R-:W-:Y:S01]  /*d1c0*/  @!UPT UIADD3 URZ, URZ, URZ, URZ ;  /* 0x0000003f3f3ff290 */ /* 0x000fe2000fffe03f */
[----:B------:R-:W-:Y:S04]  /*d1d0*/  STL.64 [R1+0x1a0], R12 ;  /* 0x0001a00c01007387 */ /* 0x000fe80000100a00 */
[----:B------:R-:W-:Y:S04]  /*d1e0*/  STL.64 [R1+0x1a8], R14 ;  /* 0x0001a80e01007387 */ /* 0x000fe80000100a00 */
[----:B-1----:R-:W3:Y:S04]  /*d1f0*/  LDL.LU R24, [R1+0x110] ;  /* 0x0001100001187983 */ /* 0x002ee80000300800 */
[----:B------:R-:W3:Y:S04]  /*d200*/  LDL.LU R25, [R1+0x114] ;  /* 0x0001140001197983 */ /* 0x000ee80000300800 */
[----:B------:R-:W4:Y:S04]  /*d210*/  LDL.LU R26, [R1+0x118] ;  /* 0x00011800011a7983 */ /* 0x000f280000300800 */
[----:B------:R-:W4:Y:S04]  /*d220*/  LDL.LU R27, [R1+0x11c] ;  /* 0x00011c00011b7983 */ /* 0x000f280000300800 */
[----:B------:R-:W-:Y:S01]  /*d230*/  LDSM.16.M88.4 R12, [R3+0x42000] ;  /* 0x04200000030c783b */ /* 0x000fe20000000200 */
[----:B--2---:R-:W-:Y:S03]  /*d240*/  HMMA.1688.F32.TF32 R8, R20, R8, R4 ;  /* 0x000000081408723c */ /* 0x004fe60000081004 */
[----:B------:R-:W1:Y:S04]  /*d250*/  LDSM.16.M88.4 R4, [R3+0x43000] ;  /* 0x043000000304783b */ /* 0x000e680000000200 */
[----:B----4-:R-:W-:Y:S04]  /*d260*/  STL.64 [R1+0x11d8], R26 ;  /* 0x0011d81a01007387 */ /* 0x010fe80000100a00 */
[----:B---3--:R2:W-:Y:S04]  /*d270*/  STL.64 [R1+0x11d0], R24 ;  /* 0x0011d01801007387 */ /* 0x0085e80000100a00 */
[----:B--2---:R-:W2:Y:S04]  /*d280*/  LDL.LU R24, [R1+0x1f0] ;  /* 0x0001f00001187983 */ /* 0x004ea80000300800 */
[----:B------:R-:W2:Y:S04]  /*d290*/  LDL.LU R25, [R1+0x1f4] ;  /* 0x0001f40001197983 */ /* 0x000ea80000300800 */
[----:B------:R-:W2:Y:S04]  /*d2a0*/  LDL.LU R26, [R1+0x1f8] ;  /* 0x0001f800011a7983 */ /* 0x000ea80000300800 */
[----:B------:R-:W2:Y:S04]  /*d2b0*/  LDL.LU R27, [R1+0x1fc] ;  /* 0x0001fc00011b7983 */ /* 0x000ea80000300800 */
[----:B------:R-:W-:Y:S04]  /*d2c0*/  STL.64 [R1+0x2b0], R8 ;  /* 0x0002b00801007387 */ /* 0x000fe80000100a00 */
[----:B------:R-:W-:Y:S04]  /*d2d0*/  STL.64 [R1+0x2b8], R10 ;  /* 0x0002b80a01007387 */ /* 0x000fe80000100a00 */
[----:B-1----:R-:W-:Y:S04]  /*d2e0*/  STL.64 [R1+0x28], R6 ;  /* 0x0000280601007387 */ /* 0x002fe80000100a00 */
[----:B------:R-:W-:Y:S01]  /*d2f0*/  STL.64 [R1+0x38], R14 ;  /* 0x0000380e01007387 */ /* 0x000fe20000100a00 */
[----:B------:R-:W-:-:S02]  /*d300*/  IMAD.MOV.U32 R28, RZ, RZ, R12 ;  /* 0x000000ffff1c7224 */ /* 0x000fc400078e000c */
[----:B------:R-:W-:Y:S01]  /*d310*/  IMAD.MOV.U32 R29, RZ, RZ, R13 ;  /* 0x000000ffff1d7224 */ /* 0x000fe200078e000d */
[----:B------:R-:W1:Y:S01]  /*d320*/  LDSM.16.M88.4 R8, [R3+0x44000] ;  /* 0x044000000308783b */ /* 0x000e620000000200 */
[----:B--2---:R-:W-:Y:S11]  /*d330*/  HMMA.1688.F32.TF32 R24, R16, R12, R24 ;  /* 0x0000000c1018723c */ /* 0x004ff60000081018 */
[----:B------:R-:W-:Y:S11]  /*d340*/  @!UPT UIADD3 URZ, URZ, URZ, URZ ;  /* 0x0000003f3f3ff290 */ /* 0x000ff6000fffe03f */
[----:B------:R-:W-:Y:S01]  /*d350*/  @!UPT UIADD3 URZ, URZ, URZ, URZ ;  /* 0x0000003f3f3ff290 */ /* 0x000fe2000fffe03f */
[----:B------:R-:W-:Y:S04]  /*d360*/  STL.64 [R1+0x180], R24 ;  /* 0x0001801801007387 */ /* 0x000fe80000100a00 */
[----:B------:R2:W-:Y:S04]  /*d370*/  STL.64 [R1+0x188], R26 ;  /* 0x0001881a01007387 */ /* 0x0005e80000100a00 */
[----:B--2---:R-:W2:Y:S04]  /*d380*/  LDL.LU.64 R26, [R1+0x11d8] ;  /* 0x0011d800011a7983 */ /* 0x004ea80000300a00 */
[----:B------:R-:W2:Y:S04]  /*d390*/  LDL.LU.64 R24, [R1+0x11d0] ;  /* 0x0011d00001187983 */ /* 0x000ea80000300a00 */
[----:B------:R-:W2:Y:S04]  /*d3a0*/  LDL.LU.64 R14, [R1+0x11c8] ;  /* 0x0011c800010e7983 */ /* 0x000ea80000300a00 */
[----:B------:R-:W2:Y:S04]  /*d3b0*/  LDL.LU.64 R12, [R1+0x11c0] ;  /* 0x0011c000010c7983 */ /* 0x000ea80000300a00 */
[----:B------:R-:W-:Y:S04]  /*d3c0*/  STL.64 [R1+0x1190], R18 ;  /* 0x0011901201007387 */ /* 0x000fe80000100a00 */
[----:B------:R3:W-:Y:S02]  /*d3d0*/  STL.64 [R1+0x1188], R16 ;  /* 0x0011881001007387 */ /* 0x0007e40000100a00 */
[----:B---3--:R-:W-:-:S02]  /*d3e0*/  IMAD.MOV.U32 R16, RZ, RZ, R28 ;  /* 0x000000ffff107224 */ /* 0x008fc400078e001c */
[----:B------:R-:W-:Y:S01]  /*d3f0*/  IMAD.MOV.U32 R17, RZ, RZ, R29 ;  /* 0x000000ffff117224 */ /* 0x000fe200078e001d */
[----:B------:R-:W3:Y:S04]  /*d400*/  LDL.LU R28, [R1+0x11bc] ;  /* 0x0011bc00011c7983 */ /* 0x000ee80000300800 */
[----:B------:R-:W4:Y:S02]  /*d410*/  LDL.LU R29, [R1+0x11b8] ;  /* 0x0011b800011d7983 */ /* 0x000f240000300800 */
[----:B--2---:R-:W-:Y:S11]  /*d420*/  HMMA.1688.F32.TF32 R24, R12, R16, R24 ;  /* 0x000000100c18723c */ /* 0x004ff60000081018 */
[----:B------:R-:W-:Y:S11]  /*d430*/  @!UPT UIADD3 URZ, URZ, URZ, URZ ;  /* 0x0000003f3f3ff290 */ /* 0x000ff6000fffe03f */
[----:B------:R-:W-:Y:S01]  /*d440*/  @!UPT UIADD3 URZ, URZ, URZ, URZ ;  /* 0x0000003f3f3ff290 */ /* 0x000fe2000fffe03f */
[----:B------:R-:W-:Y:S04]  /*d450*/  STL.64 [R1+0x170], R24 ;  /* 0x0001701801007387 */ /* 0x000fe80000100a00 */
[----:B------:R2:W-:Y:S04]  /*d460*/  STL.64 [R1+0x178], R26 ;  /* 0x0001781a01007387 */ /* 0x0005e80000100a00 */
[----:B--2---:R-:W2:Y:S04]  /*d470*/  LDL.LU.64 R26, [R1+0x11b0] ;  /* 0x0011b000011a7983 */ /* 0x004ea80000300a00 */
[----:B------:R-:W5:Y:S04]  /*d480*/  LDL.LU.64 R24, [R1+0x11a8] ;  /* 0x0011a80001187983 */ /* 0x000f680000300a00 */
[----:B------:R-:W-:Y:S04]  /*d490*/  STL.64 [R1+0x1180], R14 ;  /* 0x0011800e01007387 */ /* 0x000fe80000100a00 */
[----:B------:R1:W-:Y:S04]  /*d4a0*/  STL.64 [R1+0x1178], R12 ;  /* 0x0011780c01007387 */ /* 0x0003e80000100a00 */
[----:B-1----:R-:W3:Y:S04]  /*d4b0*/  LDL.LU R12, [R1+0xc0] ;  /* 0x0000c000010c7983 */ /* 0x002ee80000300800 */
[----:B------:R-:W3:Y:S04]  /*d4c0*/  LDL.LU R13, [R1+0xc4] ;  /* 0x0000c400010d7983 */ /* 0x000ee80000300800 */
[----:B------:R-:W3:Y:S04]  /*d4d0*/  LDL.LU R14, [R1+0xc8] ;  /* 0x0000c800010e7983 */ /* 0x000ee80000300800 */
[----:B------:R-:W3:Y:S01]  /*d4e0*/  LDL.LU R15, [R1+0xcc] ;  /* 0x0000cc00010f7983 */ /* 0x000ee20000300800 */
[----:B------:R-:W-:-:S02]  /*d4f0*/  IMAD.MOV.U32 R0, RZ, RZ, R4 ;  /* 0x000000ffff007224 */ /* 0x000fc400078e0004 */
[----:B------:R-:W-:Y:S02]  /*d500*/  IMAD.MOV.U32 R2, RZ, RZ, R5 ;  /* 0x000000ffff027224 */ /* 0x000fe400078e0005 */
[----:B------:R-:W1:Y:S04]  /*d510*/  LDSM.16.M88.4 R4, [R3+0x45000] ;  /* 0x045000000304783b */ /* 0x000e680000000200 */
[----:B------:R-:W-:Y:S04]  /*d520*/  STL.64 [R1+0x18], R10 ;  /* 0x0000180a01007387 */ /* 0x000fe80000100a00 */
[----:B------:R4:W-:Y:S02]  /*d530*/  STL.64 [R1+0x1140], R8 ;  /* 0x0011400801007387 */ /* 0x0009e40000100a00 */
[----:B----4-:R-:W-:-:S02]  /*d540*/  IMAD.MOV.U32 R8, RZ, RZ, R0 ;  /* 0x000000ffff087224 */ /* 0x010fc400078e0000 */
[----:B------:R-:W-:Y:S01]  /*d550*/  IMAD.MOV.U32 R9, RZ, RZ, R2 ;  /* 0x000000ffff097224 */ /* 0x000fe200078e0002 */
[----:B------:R-:W4:Y:S04]  /*d560*/  LDL.LU R0, [R1+0x11a4] ;  /* 0x0011a40001007983 */ /* 0x000f280000300800 */
[----:B------:R-:W4:Y:S04]  /*d570*/  LDL.LU R2, [R1+0x11a0] ;  /* 0x0011a00001027983 */ /* 0x000f280000300800 */
[----:B------:R3:W-:Y:S04]  /*d580*/  STL.64 [R1+0x1198], R8 ;  /* 0x0011980801007387 */ /* 0x0007e80000100a00 */
[----:B--2---:R-:W-:Y:S04]  /*d590*/  STL.64 [R1+0x1170], R26 ;  /* 0x0011701a01007387 */ /* 0x004fe80000100a00 */
[----:B-----5:R-:W-:Y:S01]  /*d5a0*/  STL.64 [R1+0x1168], R24 ;  /* 0x0011681801007387 */ /* 0x020fe20000100a00 */
[-C--:B---3--:R-:W-:Y:S11]  /*d5b0*/  HMMA.1688.F32.TF32 R8, R24, R16.reuse, R12 ;  /* 0x000000101808723c */ /* 0x088ff6000008100c */
[----:B------:R-:W-:Y:S11]  /*d5c0*/  @!UPT UIADD3 URZ, URZ, URZ, URZ ;  /* 0x0000003f3f3ff290 */ /* 0x000ff6000fffe03f */
[----:B------:R-:W-:Y:S01]  /*d5d0*/  @!UPT UIADD3 URZ, URZ, URZ, URZ ;  /* 0x0000003f3f3ff290 */ /* 0x000fe2000fffe03f */
[----:B------:R-:W-:Y:S04]  /*d5e0*/  STL.64 [R1+0x190], R8 ;  /* 0x0001900801007387 */ /* 0x000fe80000100a00 */
[----:B------:R-:W-:Y:S04]  /*d5f0*/  STL.64 [R1+0x198], R10 ;  /* 0x0001980a01007387 */ /* 0x000fe80000100a00 */
[----:B-1----:R-:W-:Y:S04]  /*d600*/  STL.64 [R1+0x8], R6 ;  /* 0x0000080601007387 */ /* 0x002fe80000100a00 */
[----:B------:R1:W-:Y:S04]  /*d610*/  STL.64 [R1+0x1108], R4 ;  /* 0x0011080401007387 */ /* 0x0003e80000100a00 */
[----:B-1----:R-:W2:Y:S04]  /*d620*/  LDL.LU R4, [R1+0x70] ;  /* 0x0000700001047983 */ /* 0x002ea80000300800 */
[----:B------:R-:W2:Y:S04]  /*d630*/  LDL.LU R5, [R1+0x74] ;  /* 0x0000740001057983 */ /* 0x000ea80000300800 */
[----:B------:R-:W3:Y:S04]  /*d640*/  LDL.LU R6, [R1+0x78] ;  /* 0x0000780001067983 */ /* 0x000ee80000300800 */
[----:B------:R-:W3:Y:S04]  /*d650*/  LDL.LU R7, [R1+0x7c] ;  /* 0x00007c0001077983 */ /* 0x000ee80000300800 */
[----:B------:R-:W5:Y:S04]  /*d660*/  LDL.LU R24, [R1+0x150] ;  /* 0x0001500001187983 */ /* 0x000f680000300800 */
[----:B------:R-:W5:Y:S04]  /*d670*/  LDL.LU R25, [R1+0x154] ;  /* 0x0001540001197983 */ /* 0x000f680000300800 */
[----:B------:R-:W5:Y:S04]  /*d680*/  LDL.LU R26, [R1+0x158] ;  /* 0x00015800011a7983 */ /* 0x000f680000300800 */
[----:B------:R-:W5:Y:S04]  /*d690*/  LDL.LU R27, [R1+0x15c] ;  /* 0x00015c00011b7983 */ /* 0x000f680000300800 */
[----:B------:R-:W4:Y:S04]  /*d6a0*/  LDL.LU R12, [R1+0x290] ;  /* 0x00029000010c7983 */ /* 0x000f280000300800 */
[----:B------:R-:W4:Y:S04]  /*d6b0*/  LDL.LU R13, [R1+0x294] ;  /* 0x00029400010d7983 */ /* 0x000f280000300800 */
[----:B------:R-:W4:Y:S04]  /*d6c0*/  LDL.LU R14, [R1+0x298] ;  /* 0x00029800010e7983 */ /* 0x000f280000300800 */
[----:B------:R-:W4:Y:S04]  /*d6d0*/  LDL.LU R15, [R1+0x29c] ;  /* 0x00029c00010f7983 */ /* 0x000f280000300800 */
[----:B------:R-:W4:Y:S04]  /*d6e0*/  LDL.LU R8, [R1+0x90] ;  /* 0x0000900001087983 */ /* 0x000f280000300800 */
[----:B------:R-:W4:Y:S04]  /*d6f0*/  LDL.LU R9, [R1+0x94] ;  /* 0x0000940001097983 */ /* 0x000f280000300800 */
[----:B------:R-:W4:Y:S04]  /*d700*/  LDL.LU R10, [R1+0x98] ;  /* 0x00009800010a7983 */ /* 0x000f280000300800 */
[----:B------:R-:W4:Y:S04]  /*d710*/  LDL.LU R11, [R1+0x9c] ;  /* 0x00009c00010b7983 */ /* 0x000f280000300800 */
[----:B---3--:R-:W-:Y:S04]  /*d720*/  STL.64 [R1+0x1118], R6 ;  /* 0x0011180601007387 */ /* 0x008fe80000100a00 */
        /* <DEDUP_REMOVED lines=16> */
[----:B------:R-:W3:Y:S01]  /*d830*/  LDL.LU R7, [R1+0x30c] ;  /* 0x00030c0001077983 */ /* 0x000ee20000300800 */
[----:B----4-:R-:W-:Y:S03]  /*d840*/  HMMA.1688.F32.TF32 R16, R20, R16, R8 ;  /* 0x000000101410723c */ /* 0x010fe60000081008 */
        /* <DEDUP_REMOVED lines=12> */
[----:B------:R-:W3:Y:S04]  /*d910*/  LDL.LU.64 R8, [R1+0x1198] ;  /* 0x0011980001087983 */ /* 0x000ee80000300a00 */
        /* <DEDUP_REMOVED lines=9> */
[----:B-1----:R-:W5:Y:S04]  /*d9b0*/  LDL.LU.64 R14, [R1+0x1180] ;  /* 0x00118000010e7983 */ /* 0x002f680000300a00 */
[----:B------:R-:W5:Y:S02]  /*d9c0*/  LDL.LU.64 R12, [R1+0x1178] ;  /* 0x00117800010c7983 */ /* 0x000f640000300a00 */
[-C--:B-----5:R-:W-:Y:S11]  /*d9d0*/  HMMA.1688.F32.TF32 R24, R12, R8.reuse, R24 ;  /* 0x000000080c18723c */ /* 0x0a0ff60000081018 */
        /* <DEDUP_REMOVED lines=42> */
[----:B------:R-:W2:Y:S11]  /*dc80*/  LDL.LU.64 R4, [R1+0x1108] ;  /* 0x0011080001047983 */ /* 0x000eb60000300a00 */
[----:B------:R-:W-:Y:S10]  /*dc90*/  @!UPT UIADD3 URZ, URZ, URZ, URZ ;  /* 0x0000003f3f3ff290 */ /* 0x000ff4000fffe03f */
        /* <DEDUP_REMOVED lines=23> */
[----:B------:R-:W3:Y:S02]  /*de10*/  LDL.LU R15, [R1+0x1dc] ;  /* 0x0001dc00010f7983 */ /* 0x000ee40000300800 */
[-C--:B---3--:R-:W-:Y:S11]  /*de20*/  HMMA.1688.F32.TF32 R12, R24, R4.reuse, R12 ;  /* 0x00000004180c723c */ /* 0x088ff6000008100c */
[----:B------:R-:W-:Y:S11]  /*de30*/  @!UPT UIADD3 URZ, URZ, URZ, URZ ;  /* 0x0000003f3f3ff290 */ /* 0x000ff6000fffe03f */
[----:B------:R-:W-:Y:S01]  /*de40*/  @!UPT UIADD3 URZ, URZ, URZ, URZ ;  /* 0x0000003f3f3ff290 */ /* 0x000fe2000fffe03f */
[----:B------:R1:W-:Y:S04]  /*de50*/  STL.64 [R1+0x130], R12 ;  /* 0x0001300c01007387 */ /* 0x0003e80000100a00 */
[----:B------:R3:W-:Y:S04]  /*de60*/  STL.64 [R1+0x138], R14 ;  /* 0x0001380e01007387 */ /* 0x0007e80000100a00 */
[----:B-1----:R-:W4:Y:S04]  /*de70*/  LDL.LU R12, [R1+0x350] ;  /* 0x00035000010c7983 */ /* 0x002f280000300800 */
[----:B------:R-:W4:Y:S04]  /*de80*/  LDL.LU R13, [R1+0x354] ;  /* 0x00035400010d7983 */ /* 0x000f280000300800 */
[----:B---3--:R-:W3:Y:S04]  /*de90*/  LDL.LU R14, [R1+0x358] ;  /* 0x00035800010e7983 */ /* 0x008ee80000300800 */
[----:B------:R-:W3:Y:S01]  /*dea0*/  LDL.LU R15, [R1+0x35c] ;  /* 0x00035c00010f7983 */ /* 0x000ee20000300800 */
[----:B--2---:R-:W-:Y:S03]  /*deb0*/  HMMA.1688.F32.TF32 R4, R20, R4, R8 ;  /* 0x000000041404723c */ /* 0x004fe60000081008 */
[----:B------:R-:W-:Y:S04]  /*dec0*/  LDSM.16.M88.4 R8, [R3+0x47000] ;  /* 0x047000000308783b */ /* 0x000fe80000000200 */
[----:B---3--:R-:W-:Y:S04]  /*ded0*/  STL.64 [R1+0x10d0], R14 ;  /* 0x0010d00e01007387 */ /* 0x008fe80000100a00 */
[----:B----4-:R1:W-:Y:S04]  /*dee0*/  STL.64 [R1+0x10c8], R12 ;  /* 0x0010c80c01007387 */ /* 0x0103e80000100a00 */
[----:B-1----:R-:W2:Y:S04]  /*def0*/  LDL.LU R12, [R1+0x360] ;  /* 0x00036000010c7983 */ /* 0x002ea80000300800 */
[----:B------:R-:W2:Y:S04]  /*df00*/  LDL.LU R13, [R1+0x364] ;  /* 0x00036400010d7983 */ /* 0x000ea80000300800 */
[----:B------:R-:W2:Y:S04]  /*df10*/  LDL.LU R14, [R1+0x368] ;  /* 0x00036800010e7983 */ /* 0x000ea80000300800 */
[----:B------:R-:W2:Y:S04]  /*df20*/  LDL.LU R15, [R1+0x36c] ;  /* 0x00036c00010f7983 */ /* 0x000ea80000300800 */
[----:B------:R-:W-:Y:S04]  /*df30*/  STL.64 [R1+0x10a0], R26 ;  /* 0x0010a01a01007387 */ /* 0x000fe80000100a00 */
[----:B------:R1:W-:Y:S04]  /*df40*/  STL.64 [R1+0x1098], R24 ;  /* 0x0010981801007387 */ /* 0x0003e80000100a00 */
[----:B-1----:R-:W3:Y:S04]  /*df50*/  LDL.LU R24, [R1+0x2a0] ;  /* 0x0002a00001187983 */ /* 0x002ee80000300800 */
[----:B------:R-:W3:Y:S04]  /*df60*/  LDL.LU R25, [R1+0x2a4] ;  /* 0x0002a40001197983 */ /* 0x000ee80000300800 */
[----:B------:R-:W4:Y:S04]  /*df70*/  LDL.LU R26, [R1+0x2a8] ;  /* 0x0002a800011a7983 */ /* 0x000f280000300800 */
[----:B------:R-:W4:Y:S04]  /*df80*/  LDL.LU R27, [R1+0x2ac] ;  /* 0x0002ac00011b7983 */ /* 0x000f280000300800 */
[----:B----4-:R-:W-:Y:S04]  /*df90*/  STL.64 [R1+0x10b0], R26 ;  /* 0x0010b01a01007387 */ /* 0x010fe80000100a00 */
[----:B---3--:R1:W-:Y:S04]  /*dfa0*/  STL.64 [R1+0x10a8], R24 ;  /* 0x0010a81801007387 */ /* 0x0083e80000100a00 */
[----:B-1----:R-:W3:Y:S04]  /*dfb0*/  LDL.LU R24, [R1+0x320] ;  /* 0x0003200001187983 */ /* 0x002ee80000300800 */
[----:B------:R-:W3:Y:S04]  /*dfc0*/  LDL.LU R25, [R1+0x324] ;  /* 0x0003240001197983 */ /* 0x000ee80000300800 */
[----:B------:R-:W3:Y:S04]  /*dfd0*/  LDL.LU R26, [R1+0x328] ;  /* 0x00032800011a7983 */ /* 0x000ee80000300800 */
[----:B------:R-:W3:Y:S04]  /*dfe0*/  LDL.LU R27, [R1+0x32c] ;  /* 0x00032c00011b7983 */ /* 0x000ee80000300800 */
[----:B------:R-:W-:Y:S04]  /*dff0*/  STL.64 [R1+0x1078], R22 ;  /* 0x0010781601007387 */ /* 0x000fe80000100a00 */
[----:B------:R1:W-:Y:S04]  /*e000*/  STL.64 [R1+0x1070], R20 ;  /* 0x0010701401007387 */ /* 0x0003e80000100a00 */
[----:B------:R-:W-:Y:S04]  /*e010*/  STL.64 [R1+0x1d0], R4 ;  /* 0x0001d00401007387 */ /* 0x000fe80000100a00 */
[----:B------:R-:W-:Y:S04]  /*e020*/  STL.64 [R1+0x1d8], R6 ;  /* 0x0001d80601007387 */ /* 0x000fe80000100a00 */
[----:B-1----:R-:W4:Y:S04]  /*e030*/  LDL.LU R20, [R1+0x240] ;  /* 0x0002400001147983 */ /* 0x002f280000300800 */
[----:B------:R-:W4:Y:S04]  /*e040*/  LDL.LU R21, [R1+0x244] ;  /* 0x0002440001157983 */ /* 0x000f280000300800 */
[----:B------:R-:W5:Y:S04]  /*e050*/  LDL.LU R22, [R1+0x248] ;  /* 0x0002480001167983 */ /* 0x000f680000300800 */
[----:B------:R-:W5:Y:S04]  /*e060*/  LDL.LU R23, [R1+0x24c] ;  /* 0x00024c0001177983 */ /* 0x000f680000300800 */
[----:B------:R-:W2:Y:S02]  /*e070*/  LDSM.16.M88.4 R4, [R3+0x46000] ;  /* 0x046000000304783b */ /* 0x000ea40000000200 */
[----:B--2---:R-:W-:Y:S02]  /*e080*/  HMMA.1688.F32.TF32 R12, R16, R4, R12 ;  /* 0x00000004100c723c */ /* 0x004fe4000008100c */
[----:B-----5:R-:W-:Y:S04]  /*e090*/  STL.64 [R1+0x1088], R22 ;  /* 0x0010881601007387 */ /* 0x020fe80000100a00 */
[----:B----4-:R1:W-:Y:S04]  /*e0a0*/  STL.64 [R1+0x1080], R20 ;  /* 0x0010801401007387 */ /* 0x0103e80000100a00 */
[----:B-1----:R-:W2:Y:S04]  /*e0b0*/  LDL.LU R20, [R1+0x260] ;  /* 0x0002600001147983 */ /* 0x002ea80000300800 */
[----:B------:R-:W2:Y:S04]  /*e0c0*/  LDL.LU R21, [R1+0x264] ;  /* 0x0002640001157983 */ /* 0x000ea80000300800 */
[----:B------:R-:W2:Y:S04]  /*e0d0*/  LDL.LU R22, [R1+0x268] ;  /* 0x0002680001167983 */ /* 0x000ea80000300800 */
[----:B------:R-:W2:Y:S04]  /*e0e0*/  LDL.LU R23, [R1+0x26c] ;  /* 0x00026c0001177983 */ /* 0x000ea80000300800 */
[----:B------:R1:W-:Y:S04]  /*e0f0*/  STL [R1+0xa28], R3 ;  /* 0x000a280301007387 */ /* 0x0003e80000100800 */
[----:B------:R-:W-:Y:S04]  /*e100*/  STL.64 [R1+0xb0], R12 ;  /* 0x0000b00c01007387 */ /* 0x000fe80000100a00 */
[----:B------:R4:W-:Y:S01]  /*e110*/  STL [R1+0xb8], R14 ;  /* 0x0000b80e01007387 */ /* 0x0009e20000100800 */
[----:B-1----:R-:W-:-:S03]  /*e120*/  IMAD.MOV.U32 R3, RZ, RZ, R15 ;  /* 0x000000ffff037224 */ /* 0x002fc600078e000f */
[----:B----4-:R-:W4:Y:S04]  /*e130*/  LDL.LU.64 R14, [R1+0x10d0] ;  /* 0x0010d000010e7983 */ /* 0x010f280000300a00 */
[----:B------:R-:W4:Y:S02]  /*e140*/  LDL.LU.64 R12, [R1+0x10c8] ;  /* 0x0010c800010c7983 */ /* 0x000f240000300a00 */
[----:B----4-:R-:W-:Y:S02]  /*e150*/  HMMA.1688.F32.TF32 R16, R16, R8, R12 ;  /* 0x000000081010723c */ /* 0x010fe4000008100c */
[----:B------:R-:W3:Y:S04]  /*e160*/  LDL.LU.64 R14, [R1+0x10c0] ;  /* 0x0010c000010e7983 */ /* 0x000ee80000300a00 */
[----:B------:R-:W3:Y:S11]  /*e170*/  LDL.LU.64 R12, [R1+0x10b8] ;  /* 0x0010b800010c7983 */ /* 0x000ef60000300a00 */
[----:B------:R-:W-:Y:S06]  /*e180*/  @!UPT UIADD3 URZ, URZ, URZ, URZ ;  /* 0x0000003f3f3ff290 */ /* 0x000fec000fffe03f */
[----:B------:R1:W-:Y:S04]  /*e190*/  STL.64 [R1+0xa0], R16 ;  /* 0x0000a01001007387 */ /* 0x0003e80000100a00 */
[----:B------:R4:W-:Y:S04]  /*e1a0*/  STL.64 [R1+0xa8], R18 ;  /* 0x0000a81201007387 */ /* 0x0009e80000100a00 */
[----:B-1----:R-:W5:Y:S04]  /*e1b0*/  LDL.LU R16, [R1+0x120] ;  /* 0x0001200001107983 */ /* 0x002f680000300800 */
[----:B------:R-:W5:Y:S04]  /*e1c0*/  LDL.LU R17, [R1+0x124] ;  /* 0x0001240001117983 */ /* 0x000f680000300800 */
[----:B----4-:R-:W5:Y:S04]  /*e1d0*/  LDL.LU R18, [R1+0x128] ;  /* 0x0001280001127983 */ /* 0x010f680000300800 */
[----:B------:R-:W5:Y:S01]  /*e1e0*/  LDL.LU R19, [R1+0x12c] ;  /* 0x00012c0001137983 */ /* 0x000f620000300800 */
[C---:B---3--:R-:W-:Y:S11]  /*e1f0*/  HMMA.1688.F32.TF32 R24, R12.reuse, R4, R24 ;  /* 0x000000040c18723c */ /* 0x048ff60000081018 */
[----:B------:R-:W-:Y:S11]  /*e200*/  @!UPT UIADD3 URZ, URZ, URZ, URZ ;  /* 0x0000003f3f3ff290 */ /* 0x000ff6000fffe03f */
[----:B------:R-:W-:Y:S01]  /*e210*/  @!UPT UIADD3 URZ, URZ, URZ, URZ ;  /* 0x0000003f3f3ff290 */ /* 0x000fe2000fffe03f */
[----:B------:R-:W-:Y:S04]  /*e220*/  STL.64 [R1+0x90], R24 ;  /* 0x0000901801007387 */ /* 0x000fe80000100a00 */
[----:B------:R1:W-:Y:S04]  /*e230*/  STL.64 [R1+0x98], R26 ;  /* 0x0000981a01007387 */ /* 0x0003e80000100a00 */
[----:B-1----:R-:W3:Y:S04]  /*e240*/  LDL.LU.64 R26, [R1+0x10b0] ;  /* 0x0010b000011a7983 */ /* 0x002ee80000300a00 */
[----:B------:R-:W3:Y:S02]  /*e250*/  LDL.LU.64 R24, [R1+0x10a8] ;  /* 0x0010a80001187983 */ /* 0x000ee40000300a00 */
[----:B---3--:R-:W-:Y:S02]  /*e260*/  HMMA.1688.F32.TF32 R12, R12, R8, R24 ;  /* 0x000000080c0c723c */ /* 0x008fe40000081018 */
[----:B------:R-:W2:Y:S04]  /*e270*/  LDL.LU.64 R26, [R1+0x10a0] ;  /* 0x0010a000011a7983 */ /* 0x000ea80000300a00 */
[----:B------:R-:W2:Y:S11]  /*e280*/  LDL.LU.64 R24, [R1+0x1098] ;  /* 0x0010980001187983 */ /* 0x000eb60000300a00 */
[----:B------:R-:W-:Y:S06]  /*e290*/  @!UPT UIADD3 URZ, URZ, URZ, URZ ;  /* 0x0000003f3f3ff290 */ /* 0x000fec000fffe03f */
[----:B------:R1:W-:Y:S04]  /*e2a0*/  STL.64 [R1+0x80], R12 ;  /* 0x0000800c01007387 */ /* 0x0003e80000100a00 */
[----:B------:R-:W-:Y:S01]  /*e2b0*/  STL.64 [R1+0x88], R14 ;  /* 0x0000880e01007387 */ /* 0x000fe20000100a00 */
[----:B-1----:R-:W-:-:S03]  /*e2c0*/  IMAD.MOV.U32 R12, RZ, RZ, R2 ;  /* 0x000000ffff0c7224 */ /* 0x002fc600078e0002 */
[----:B------:R-:W3:Y:S01]  /*e2d0*/  LDL.LU R2, [R1+0x1094] ;  /* 0x0010940001027983 */ /* 0x000ee20000300800 */
[----:B------:R-:W-:-:S03]  /*e2e0*/  IMAD.MOV.U32 R13, RZ, RZ, R0 ;  /* 0x000000ffff0d7224 */ /* 0x000fc600078e0000 */
[----:B------:R-:W4:Y:S01]  /*e2f0*/  LDL.LU R0, [R1+0x1090] ;  /* 0x0010900001007983 */ /* 0x000f220000300800 */
        /* <DEDUP_REMOVED lines=9> */
[----:B--2---:R-:W-:Y:S01]  /*e390*/  HMMA.1688.F32.TF32 R24, R24, R8, R20 ;  /* 0x000000081818723c */ /* 0x004fe20000081014 */
[----:B------:R-:W2:Y:S04]  /*e3a0*/  LDL.LU.64 R22, [R1+0x1078] ;  /* 0x0010780001167983 */ /* 0x000ea80000300a00 */
[----:B------:R-:W2:Y:S11]  /*e3b0*/  LDL.LU.64 R20, [R1+0x1070] ;  /* 0x0010700001147983 */ /* 0x000eb60000300a00 */
[----:B------:R-:W-:Y:S07]  /*e3c0*/  @!UPT UIADD3 URZ, URZ, URZ, URZ ;  /* 0x0000003f3f3ff290 */ /* 0x000fee000fffe03f */
[----:B------:R-:W-:Y:S04]  /*e3d0*/  STL.64 [R1+0x60], R24 ;  /* 0x0000601801007387 */ /* 0x000fe80000100a00 */
[----:B------:R-:W-:Y:S04]  /*e3e0*/  STL.64 [R1+0x68], R26 ;  /* 0x0000681a01007387 */ /* 0x000fe80000100a00 */
[----:B----4-:R-:W-:Y:S04]  /*e3f0*/  LDS R26, [R0+0xe600] ;  /* 0x00e60000001a7984 */ /* 0x010fe80000000800 */
[----:B---3--:R-:W-:Y:S04]  /*e400*/  LDS R27, [R2+0xe600] ;  /* 0x00e60000021b7984 */ /* 0x008fe80000000800 */
[----:B------:R-:W-:Y:S04]  /*e410*/  LDS R24, [R0+0xc600] ;  /* 0x00c6000000187984 */ /* 0x000fe80000000800 */
[----:B------:R-:W-:Y:S01]  /*e420*/  LDS R25, [R2+0xc600] ;  /* 0x00c6000002197984 */ /* 0x000fe20000000800 */
[C---:B--2---:R-:W-:Y:S11]  /*e430*/  HMMA.1688.F32.TF32 R12, R20.reuse, R4, R12 ;  /* 0x00000004140c723c */ /* 0x044ff6000008100c */
[----:B------:R-:W-:Y:S11]  /*e440*/  @!UPT UIADD3 URZ, URZ, URZ, URZ ;  /* 0x0000003f3f3ff290 */ /* 0x000ff6000fffe03f */
[----:B------:R-:W-:Y:S01]  /*e450*/  @!UPT UIADD3 URZ, URZ, URZ, URZ ;  /* 0x0000003f3f3ff290 */ /* 0x000fe2000fffe03f */
[----:B------:R-:W-:Y:S04]  /*e460*/  STL.64 [R1+0x140], R12 ;  /* 0x0001400c01007387 */ /* 0x000fe80000100a00 */
[----:B------:R5:W-:Y:S01]  /*e470*/  STL.64 [R1+0x1008], R6 ;  /* 0x0010080601007387 */ /* 0x000be20000100a00 */
[----:B------:R-:W-:Y:S02]  /*e480*/  IMAD.MOV.U32 R29, RZ, RZ, R14 ;  /* 0x000000ffff1d7224 */ /* 0x000fe400078e000e */
[----:B------:R-:W-:Y:S01]  /*e490*/  IMAD.MOV.U32 R28, RZ, RZ, R15 ;  /* 0x000000ffff1c7224 */ /* 0x000fe200078e000f */
[----:B------:R-:W-:Y:S04]  /*e4a0*/  LDS R12, [R0+0xc000] ;  /* 0x00c00000000c7984 */ /* 0x000fe80000000800 */
[----:B------:R-:W-:Y:S01]  /*e4b0*/  LDS R13, [R2+0xc000] ;  /* 0x00c00000020d7984 */ /* 0x000fe20000000800 */
[----:B-----5:R-:W-:Y:S03]  /*e4c0*/  HMMA.1688.F32.TF32 R4, R20, R8, R16 ;  /* 0x000000081404723c */ /* 0x020fe60000081010 */
[----:B------:R-:W-:Y:S04]  /*e4d0*/  LDS R18, [R0+0xe200] ;  /* 0x00e2000000127984 */ /* 0x000fe80000000800 */
[----:B------:R-:W1:Y:S04]  /*e4e0*/  LDS R19, [R2+0xe200] ;  /* 0x00e2000002137984 */ /* 0x000e680000000800 */
[----:B------:R-:W-:Y:S04]  /*e4f0*/  LDS R16, [R0+0xc200] ;  /* 0x00c2000000107984 */ /* 0x000fe80000000800 */
[----:B------:R-:W2:Y:S04]  /*e500*/  LDS R17, [R2+0xc200] ;  /* 0x00c2000002117984 */ /* 0x000ea80000000800 */
[----:B------:R-:W-:Y:S04]  /*e510*/  LDS R22, [R0+0xe400] ;  /* 0x00e4000000167984 */ /* 0x000fe80000000800 */
[----:B------:R-:W3:Y:S04]  /*e520*/  LDS R23, [R2+0xe400] ;  /* 0x00e4000002177984 */ /* 0x000ee80000000800 */
[----:B------:R-:W-:Y:S04]  /*e530*/  LDS R20, [R0+0xc400] ;  /* 0x00c4000000147984 */ /* 0x000fe80000000800 */
[----:B------:R-:W4:Y:S04]  /*e540*/  LDS R21, [R2+0xc400] ;  /* 0x00c4000002157984 */ /* 0x000f280000000800 */
[----:B------:R-:W-:Y:S04]  /*e550*/  STL.64 [R1+0x1000], R10 ;  /* 0x0010000a01007387 */ /* 0x000fe80000100a00 */
[----:B------:R-:W-:Y:S04]  /*e560*/  STL.64 [R1+0x120], R4 ;  /* 0x0001200401007387 */ /* 0x000fe80000100a00 */
[----:B------:R-:W-:Y:S04]  /*e570*/  STL.64 [R1+0x128], R6 ;  /* 0x0001280601007387 */ /* 0x000fe80000100a00 */
[----:B-1----:R-:W-:Y:S04]  /*e580*/  STL.64 [R1+0xff8], R18 ;  /* 0x000ff81201007387 */ /* 0x002fe80000100a00 */
[----:B------:R-:W-:Y:S04]  /*e590*/  LDS R14, [R0+0xe000] ;  /* 0x00e00000000e7984 */ /* 0x000fe80000000800 */
[----:B--2---:R-:W-:Y:S04]  /*e5a0*/  STL.64 [R1+0xff0], R16 ;  /* 0x000ff01001007387 */ /* 0x004fe80000100a00 */
[----:B------:R-:W1:Y:S04]  /*e5b0*/  LDS R15, [R2+0xe000] ;  /* 0x00e00000020f7984 */ /* 0x000e680000000800 */
[----:B---3--:R2:W-:Y:S04]  /*e5c0*/  STL.64 [R1+0xf88], R22 ;  /* 0x000f881601007387 */ /* 0x0085e80000100a00 */
[----:B----4-:R-:W-:Y:S04]  /*e5d0*/  STL.64 [R1+0xf80], R20 ;  /* 0x000f801401007387 */ /* 0x010fe80000100a00 */
[----:B--2---:R-:W2:Y:S04]  /*e5e0*/  LDL R22, [R1+0x48] ;  /* 0x0000480001167983 */ /* 0x004ea80000100800 */
[----:B------:R-:W2:Y:S04]  /*e5f0*/  LDL R23, [R1+0x4c] ;  /* 0x00004c0001177983 */ /* 0x000ea80000100800 */
[----:B------:R-:W3:Y:S04]  /*e600*/  LDL.LU R8, [R1+0xb0] ;  /* 0x0000b00001087983 */ /* 0x000ee80000300800 */
[----:B------:R-:W3:Y:S04]  /*e610*/  LDL.LU R9, [R1+0xb4] ;  /* 0x0000b40001097983 */ /* 0x000ee80000300800 */
[----:B------:R-:W4:Y:S01]  /*e620*/  LDL.LU R10, [R1+0xb8] ;  /* 0x0000b800010a7983 */ /* 0x000f220000300800 */
[----:B------:R-:W-:-:S05]  /*e630*/  IMAD.MOV.U32 R11, RZ, RZ, R3 ;  /* 0x000000ffff0b7224 */ /* 0x000fca00078e0003 */
[----:B----4-:R-:W-:Y:S04]  /*e640*/  STL.64 [R1+0x1018], R10 ;  /* 0x0010180a01007387 */ /* 0x010fe80000100a00 */
[----:B---3--:R3:W-:Y:S04]  /*e650*/  STL.64 [R1+0x1010], R8 ;  /* 0x0010100801007387 */ /* 0x0087e80000100a00 */
[----:B------:R-:W4:Y:S04]  /*e660*/  LDL R6, [R1+0x8] ;  /* 0x0000080001067983 */ /* 0x000f280000100800 */
[----:B------:R-:W4:Y:S04]  /*e670*/  LDL R7, [R1+0xc] ;  /* 0x00000c0001077983 */ /* 0x000f280000100800 */
[----:B----4-:R4:W-:Y:S04]  /*e680*/  STL.64 [R1+0x1020], R6 ;  /* 0x0010200601007387 */ /* 0x0109e80000100a00 */
[----:B---3--:R-:W3:Y:S04]  /*e690*/  LDL.LU R8, [R1+0xd0] ;  /* 0x0000d00001087983 */ /* 0x008ee80000300800 */
[----:B------:R-:W3:Y:S04]  /*e6a0*/  LDL.LU R9, [R1+0xd4] ;  /* 0x0000d40001097983 */ /* 0x000ee80000300800 */
[----:B------:R-:W5:Y:S04]  /*e6b0*/  LDL.LU R10, [R1+0xd8] ;  /* 0x0000d800010a7983 */ /* 0x000f680000300800 */
[----:B------:R-:W5:Y:S04]  /*e6c0*/  LDL.LU R11, [R1+0xdc] ;  /* 0x0000dc00010b7983 */ /* 0x000f680000300800 */
[----:B-----5:R-:W-:Y:S04]  /*e6d0*/  STL.64 [R1+0x1030], R10 ;  /* 0x0010300a01007387 */ /* 0x020fe80000100a00 */
[----:B---3--:R3:W-:Y:S04]  /*e6e0*/  STL.64 [R1+0x1028], R8 ;  /* 0x0010280801007387 */ /* 0x0087e80000100a00 */
[----:B----4-:R-:W4:Y:S04]  /*e6f0*/  LDL R6, [R1+0x18] ;  /* 0x0000180001067983 */ /* 0x010f280000100800 */
[----:B------:R-:W4:Y:S04]  /*e700*/  LDL R7, [R1+0x1c] ;  /* 0x00001c0001077983 */ /* 0x000f280000100800 */
[----:B------:R-:W1:Y:S04]  /*e710*/  LDL.LU R16, [R1+0x220] ;  /* 0x0002200001107983 */ /* 0x000e680000300800 */
[----:B------:R-:W1:Y:S04]  /*e720*/  LDL.LU R17, [R1+0x224] ;  /* 0x0002240001117983 */ /* 0x000e680000300800 */
[----:B------:R-:W1:Y:S04]  /*e730*/  LDL.LU R18, [R1+0x228] ;  /* 0x0002280001127983 */ /* 0x000e680000300800 */
[----:B------:R-:W1:Y:S04]  /*e740*/  LDL.LU R19, [R1+0x22c] ;  /* 0x00022c0001137983 */ /* 0x000e680000300800 */
[----:B----4-:R4:W-:Y:S04]  /*e750*/  STL.64 [R1+0x1058], R6 ;  /* 0x0010580601007387 */ /* 0x0109e80000100a00 */
[----:B---3--:R-:W3:Y:S04]  /*e760*/  LDL.LU R8, [R1+0xf0] ;  /* 0x0000f00001087983 */ /* 0x008ee80000300800 */
[----:B------:R-:W3:Y:S04]  /*e770*/  LDL.LU R9, [R1+0xf4] ;  /* 0x0000f40001097983 */ /* 0x000ee80000300800 */
[----:B------:R-:W5:Y:S04]  /*e780*/  LDL.LU R10, [R1+0xf8] ;  /* 0x0000f800010a7983 */ /* 0x000f680000300800 */
[----:B------:R-:W5:Y:S04]  /*e790*/  LDL.LU R11, [R1+0xfc] ;  /* 0x0000fc00010b7983 */ /* 0x000f680000300800 */
[----:B------:R-:W2:Y:S04]  /*e7a0*/  LDL.LU R4, [R1+0x180] ;  /* 0x0001800001047983 */ /* 0x000ea80000300800 */
[----:B------:R-:W2:Y:S04]  /*e7b0*/  LDL.LU R5, [R1+0x184] ;  /* 0x0001840001057983 */ /* 0x000ea80000300800 */
[----:B----4-:R-:W4:Y:S04]  /*e7c0*/  LDL.LU R6, [R1+0x188] ;  /* 0x0001880001067983 */ /* 0x010f280000300800 */
[----:B------:R-:W4:Y:S04]  /*e7d0*/  LDL.LU R7, [R1+0x18c] ;  /* 0x00018c0001077983 */ /* 0x000f280000300800 */
[----:B----4-:R-:W-:Y:S04]  /*e7e0*/  STL.64 [R1+0x1068], R6 ;  /* 0x0010680601007387 */ /* 0x010fe80000100a00 */
[----:B--2---:R2:W-:Y:S04]  /*e7f0*/  STL.64 [R1+0x1060], R4 ;  /* 0x0010600401007387 */ /* 0x0045e80000100a00 */
[----:B--2---:R-:W2:Y:S04]  /*e800*/  LDL.LU R4, [R1+0x1c0] ;  /* 0x0001c00001047983 */ /* 0x004ea80000300800 */
[----:B------:R-:W2:Y:S04]  /*e810*/  LDL.LU R5, [R1+0x1c4] ;  /* 0x0001c40001057983 */ /* 0x000ea80000300800 */
[----:B------:R-:W2:Y:S04]  /*e820*/  LDL.LU R6, [R1+0x1c8] ;  /* 0x0001c80001067983 */ /* 0x000ea80000300800 */
[----:B------:R-:W2:Y:S04]  /*e830*/  LDL.LU R7, [R1+0x1cc] ;  /* 0x0001cc0001077983 */ /* 0x000ea80000300800 */
[----:B-----5:R-:W-:Y:S04]  /*e840*/  STL.64 [R1+0x1040], R10 ;  /* 0x0010400a01007387 */ /* 0x020fe80000100a00 */
[----:B---3--:R3:W-:Y:S04]  /*e850*/  STL.64 [R1+0x1038], R8 ;  /* 0x0010380801007387 */ /* 0x0087e80000100a00 */
[----:B---3--:R-:W3:Y:S04]  /*e860*/  LDL.LU R8, [R1+0x110] ;  /* 0x0001100001087983 */ /* 0x008ee80000300800 */
[----:B------:R-:W3:Y:S04]  /*e870*/  LDL.LU R9, [R1+0x114] ;  /* 0x0001140001097983 */ /* 0x000ee80000300800 */
[----:B------:R-:W4:Y:S04]  /*e880*/  LDL.LU R10, [R1+0x118] ;  /* 0x00011800010a7983 */ /* 0x000f280000300800 */
[----:B------:R-:W4:Y:S04]  /*e890*/  LDL.LU R11, [R1+0x11c] ;  /* 0x00011c00010b7983 */ /* 0x000f280000300800 */
[----:B----4-:R4:W-:Y:S04]  /*e8a0*/  STL.64 [R1+0x1050], R10 ;  /* 0x0010500a01007387 */ /* 0x0109e80000100a00 */
[----:B---3--:R-:W-:Y:S04]  /*e8b0*/  STL.64 [R1+0x1048], R8 ;  /* 0x0010480801007387 */ /* 0x008fe80000100a00 */
[----:B----4-:R-:W3:Y:S04]  /*e8c0*/  LDL.64 R10, [R1+0x38] ;  /* 0x00003800010a7983 */ /* 0x010ee80000100a00 */
[----:B------:R4:W-:Y:S04]  /*e8d0*/  STL.64 [R1+0xf18], R26 ;  /* 0x000f181a01007387 */ /* 0x0009e80000100a00 */
[----:B------:R5:W-:Y:S04]  /*e8e0*/  STL.64 [R1+0xf10], R24 ;  /* 0x000f101801007387 */ /* 0x000be80000100a00 */
[----:B----4-:R-:W1:Y:S02]  /*e8f0*/  LDL.64 R26, [R1+0x58] ;  /* 0x00005800011a7983 */ /* 0x010e640000100a00 */
[----:B-1----:R-:W-:Y:S01]  /*e900*/  HMMA.1688.F32.TF32 R16, R12, R26, R16 ;  /* 0x0000001a0c10723c */ /* 0x002fe20000081010 */
[----:B------:R-:W-:-:S02]  /*e910*/  IMAD.MOV.U32 R9, RZ, RZ, R26 ;  /* 0x000000ffff097224 */ /* 0x000fc400078e001a */
[----:B------:R-:W-:Y:S11]  /*e920*/  IMAD.MOV.U32 R8, RZ, RZ, R27 ;  /* 0x000000ffff087224 */ /* 0x000ff600078e001b */
[----:B------:R-:W-:Y:S09]  /*e930*/  @!UPT UIADD3 URZ, URZ, URZ, URZ ;  /* 0x0000003f3f3ff290 */ /* 0x000ff2000fffe03f */
[----:B------:R-:W-:Y:S04]  /*e940*/  STL.64 [R1+0x260], R16 ;  /* 0x0002601001007387 */ /* 0x000fe80000100a00 */
[----:B------:R-:W-:Y:S04]  /*e950*/  STL [R1+0x268], R18 ;  /* 0x0002681201007387 */ /* 0x000fe80000100800 */
[----:B-----5:R-:W4:Y:S04]  /*e960*/  LDL.LU R24, [R1+0xe0] ;  /* 0x0000e00001187983 */ /* 0x020f280000300800 */
[----:B------:R-:W4:Y:S04]  /*e970*/  LDL.LU R25, [R1+0xe4] ;  /* 0x0000e40001197983 */ /* 0x000f280000300800 */
[----:B------:R-:W5:Y:S04]  /*e980*/  LDL.LU R26, [R1+0xe8] ;  /* 0x0000e800011a7983 */ /* 0x000f680000300800 */
[----:B------:R-:W5:Y:S01]  /*e990*/  LDL.LU R27, [R1+0xec] ;  /* 0x0000ec00011b7983 */ /* 0x000f620000300800 */
[----:B--2---:R-:W-:Y:S01]  /*e9a0*/  HMMA.1688.F32.TF32 R4, R12, R22, R4 ;  /* 0x000000160c04723c */ /* 0x004fe20000081004 */
[----:B------:R-:W-:-:S02]  /*e9b0*/  IMAD.MOV.U32 R3, RZ, RZ, R19 ;  /* 0x000000ffff037224 */ /* 0x000fc400078e0013 */
[----:B-----5:R1:W-:Y:S04]  /*e9c0*/  STL.64 [R1+0xfb8], R26 ;  /* 0x000fb81a01007387 */ /* 0x0203e80000100a00 */
[----:B----4-:R-:W-:Y:S04]  /*e9d0*/  STL.64 [R1+0xfb0], R24 ;  /* 0x000fb01801007387 */ /* 0x010fe80000100a00 */
[----:B-1----:R-:W2:Y:S04]  /*e9e0*/  LDL R26, [R1+0x28] ;  /* 0x00002800011a7983 */ /* 0x002ea80000100800 */
[----:B------:R-:W2:Y:S04]  /*e9f0*/  LDL R27, [R1+0x2c] ;  /* 0x00002c00011b7983 */ /* 0x000ea80000100800 */
[----:B------:R-:W4:Y:S04]  /*ea00*/  LDL.LU R16, [R1+0xa0] ;  /* 0x0000a00001107983 */ /* 0x000f280000300800 */
[----:B------:R-:W4:Y:S04]  /*ea10*/  LDL.LU R17, [R1+0xa4] ;  /* 0x0000a40001117983 */ /* 0x000f280000300800 */
[----:B------:R-:W4:Y:S04]  /*ea20*/  LDL.LU R18, [R1+0xa8] ;  /* 0x0000a80001127983 */ /* 0x000f280000300800 */
[----:B------:R-:W4:Y:S04]  /*ea30*/  LDL.LU R19, [R1+0xac] ;  /* 0x0000ac0001137983 */ /* 0x000f280000300800 */
[----:B------:R-:W-:Y:S04]  /*ea40*/  STL [R1+0xe70], R3 ;  /* 0x000e700301007387 */ /* 0x000fe80000100800 */
[----:B------:R-:W-:Y:S04]  /*ea50*/  STL.64 [R1+0x280], R4 ;  /* 0x0002800401007387 */ /* 0x000fe80000100a00 */
[----:B------:R1:W-:Y:S04]  /*ea60*/  STL.64 [R1+0x288], R6 ;  /* 0x0002880601007387 */ /* 0x0003e80000100a00 */
[----:B-1----:R-:W5:Y:S04]  /*ea70*/  LDL.LU.64 R6, [R1+0x1068] ;  /* 0x0010680001067983 */ /* 0x002f680000300a00 */
[----:B------:R-:W5:Y:S01]  /*ea80*/  LDL.LU.64 R4, [R1+0x1060] ;  /* 0x0010600001047983 */ /* 0x000f620000300a00 */
[----:B---3--:R-:W-:-:S03]  /*ea90*/  IMAD.MOV.U32 R3, RZ, RZ, R11 ;  /* 0x000000ffff037224 */ /* 0x008fc600078e000b */
[----:B------:R1:W-:Y:S02]  /*eaa0*/  STL.64 [R1+0xfe0], R22 ;  /* 0x000fe01601007387 */ /* 0x0003e40000100a00 */
[----:B-1----:R-:W-:Y:S02]  /*eab0*/  IMAD.MOV.U32 R22, RZ, RZ, R9 ;  /* 0x000000ffff167224 */ /* 0x002fe400078e0009 */
[----:B------:R-:W-:Y:S01]  /*eac0*/  IMAD.MOV.U32 R23, RZ, RZ, R8 ;  /* 0x000000ffff177224 */ /* 0x000fe200078e0008 */
[----:B-----5:R-:W-:Y:S11]  /*ead0*/  HMMA.1688.F32.TF32 R4, R12, R10, R4 ;  /* 0x0000000a0c04723c */ /* 0x020ff60000081004 */
[----:B------:R-:W-:Y:S11]  /*eae0*/  @!UPT UIADD3 URZ, URZ, URZ, URZ ;  /* 0x0000003f3f3ff290 */ /* 0x000ff6000fffe03f */
[----:B------:R-:W-:Y:S01]  /*eaf0*/  @!UPT UIADD3 URZ, URZ, URZ, URZ ;  /* 0x0000003f3f3ff290 */ /* 0x000fe2000fffe03f */
[----:B------:R1:W-:Y:S04]  /*eb00*/  STL.64 [R1+0x290], R4 ;  /* 0x0002900401007387 */ /* 0x0003e80000100a00 */
[----:B------:R3:W-:Y:S01]  /*eb10*/  STL.64 [R1+0x298], R6 ;  /* 0x0002980601007387 */ /* 0x0007e20000100a00 */
[----:B-1----:R-:W-:-:S03]  /*eb20*/  IMAD.MOV.U32 R4, RZ, RZ, R10 ;  /* 0x000000ffff047224 */ /* 0x002fc600078e000a */
[----:B---3--:R-:W3:Y:S04]  /*eb30*/  LDL.LU.64 R6, [R1+0x1058] ;  /* 0x0010580001067983 */ /* 0x008ee80000300a00 */
[----:B------:R-:W2:Y:S04]  /*eb40*/  LDL.LU.64 R10, [R1+0x1050] ;  /* 0x00105000010a7983 */ /* 0x000ea80000300a00 */
[----:B------:R-:W2:Y:S02]  /*eb50*/  LDL.LU.64 R8, [R1+0x1048] ;  /* 0x0010480001087983 */ /* 0x000ea40000300a00 */
[----:B--2---:R-:W-:Y:S11]  /*eb60*/  HMMA.1688.F32.TF32 R8, R12, R26, R8 ;  /* 0x0000001a0c08723c */ /* 0x004ff60000081008 */
[----:B------:R-:W-:Y:S11]  /*eb70*/  @!UPT UIADD3 URZ, URZ, URZ, URZ ;  /* 0x0000003f3f3ff290 */ /* 0x000ff6000fffe03f */
[----:B------:R-:W-:Y:S01]  /*eb80*/  @!UPT UIADD3 URZ, URZ, URZ, URZ ;  /* 0x0000003f3f3ff290 */ /* 0x000fe2000fffe03f */
[----:B------:R-:W-:Y:S04]  /*eb90*/  STL.64 [R1+0x2a0], R8 ;  /* 0x0002a00801007387 */ /* 0x000fe80000100a00 */
[----:B------:R1:W-:Y:S04]  /*eba0*/  STL.64 [R1+0x2a8], R10 ;  /* 0x0002a80a01007387 */ /* 0x0003e80000100a00 */
[----:B-1----:R-:W3:Y:S04]  /*ebb0*/  LDL.LU.64 R10, [R1+0x1040] ;  /* 0x00104000010a7983 */ /* 0x002ee80000300a00 */
[----:B------:R-:W3:Y:S04]  /*ebc0*/  LDL.LU.64 R8, [R1+0x1038] ;  /* 0x0010380001087983 */ /* 0x000ee80000300a00 */
[----:B------:R1:W-:Y:S02]  /*ebd0*/  STL.64 [R1+0xfc8], R26 ;  /* 0x000fc81a01007387 */ /* 0x0003e40000100a00 */
[----:B-1----:R-:W-:-:S02]  /*ebe0*/  IMAD.MOV.U32 R26, RZ, RZ, R4 ;  /* 0x000000ffff1a7224 */ /* 0x002fc400078e0004 */
[----:B------:R-:W-:-:S05]  /*ebf0*/  IMAD.MOV.U32 R27, RZ, RZ, R3 ;  /* 0x000000ffff1b7224 */ /* 0x000fca00078e0003 */
[----:B------:R1:W-:Y:S04]  /*ec00*/  STL.64 [R1+0xfe8], R26 ;  /* 0x000fe81a01007387 */ /* 0x0003e80000100a00 */
[----:B------:R-:W2:Y:S04]  /*ec10*/  LDL.LU R24, [R1+0x200] ;  /* 0x0002000001187983 */ /* 0x000ea80000300800 */
[----:B------:R-:W2:Y:S04]  /*ec20*/  LDL.LU R25, [R1+0x204] ;  /* 0x0002040001197983 */ /* 0x000ea80000300800 */
[----:B-1----:R-:W2:Y:S04]  /*ec30*/  LDL.LU R26, [R1+0x208] ;  /* 0x00020800011a7983 */ /* 0x002ea80000300800 */
[----:B------:R-:W2:Y:S01]  /*ec40*/  LDL.LU R27, [R1+0x20c] ;  /* 0x00020c00011b7983 */ /* 0x000ea20000300800 */
[C---:B---3--:R-:W-:Y:S03]  /*ec50*/  HMMA.1688.F32.TF32 R4, R12.reuse, R6, R8 ;  /* 0x000000060c04723c */ /* 0x048fe60000081008 */
[----:B------:R-:W3:Y:S04]  /*ec60*/  LDL.LU.64 R10, [R1+0x1030] ;  /* 0x00103000010a7983 */ /* 0x000ee80000300a00 */
[----:B------:R-:W3:Y:S11]  /*ec70*/  LDL.LU.64 R8, [R1+0x1028] ;  /* 0x0010280001087983 */ /* 0x000ef60000300a00 */
[----:B------:R-:W-:Y:S05]  /*ec80*/  @!UPT UIADD3 URZ, URZ, URZ, URZ ;  /* 0x0000003f3f3ff290 */ /* 0x000fea000fffe03f */
        /* <DEDUP_REMOVED lines=10> */
[C---:B---3--:R-:W-:Y:S11]  /*ed30*/  HMMA.1688.F32.TF32 R8, R12.reuse, R6, R8 ;  /* 0x000000060c08723c */ /* 0x048ff60000081008 */
[----:B------:R-:W-:Y:S11]  /*ed40*/  @!UPT UIADD3 URZ, URZ, URZ, URZ ;  /* 0x0000003f3f3ff290 */ /* 0x000ff6000fffe03f */
[----:B------:R-:W-:Y:S01]  /*ed50*/  @!UPT UIADD3 URZ, URZ, URZ, URZ ;  /* 0x0000003f3f3ff290 */ /* 0x000fe2000fffe03f */
[----:B------:R-:W-:Y:S04]  /*ed60*/  STL.64 [R1+0x360], R8 ;  /* 0x0003600801007387 */ /* 0x000fe80000100a00 */
[----:B------:R1:W-:Y:S04]  /*ed70*/  STL.64 [R1+0x368], R10 ;  /* 0x0003680a01007387 */ /* 0x0003e80000100a00 */
[----:B-1----:R-:W4:Y:S04]  /*ed80*/  LDL.LU.64 R10, [R1+0x1000] ;  /* 0x00100000010a7983 */ /* 0x002f280000300a00 */
[----:B------:R1:W-:Y:S04]  /*ed90*/  STL.64 [R1+0xf98], R6 ;  /* 0x000f980601007387 */ /* 0x0003e80000100a00 */
[----:B-1----:R-:W3:Y:S04]  /*eda0*/  LDL.LU.64 R6, [R1+0x8] ;  /* 0x0000080001067983 */ /* 0x002ee80000300a00 */
[----:B---3--:R1:W-:Y:S04]  /*edb0*/  STL.64 [R1+0xfc0], R6 ;  /* 0x000fc00601007387 */ /* 0x0083e80000100a00 */
[----:B------:R-:W3:Y:S04]  /*edc0*/  LDL.LU R4, [R1+0x100] ;  /* 0x0001000001047983 */ /* 0x000ee80000300800 */
[----:B------:R-:W3:Y:S04]  /*edd0*/  LDL.LU R5, [R1+0x104] ;  /* 0x0001040001057983 */ /* 0x000ee80000300800 */
[----:B-1----:R-:W5:Y:S04]  /*ede0*/  LDL.LU R6, [R1+0x108] ;  /* 0x0001080001067983 */ /* 0x002f680000300800 */
[----:B------:R-:W5:Y:S01]  /*edf0*/  LDL.LU R7, [R1+0x10c] ;  /* 0x00010c0001077983 */ /* 0x000f620000300800 */
[----:B----4-:R-:W-:Y:S03]  /*ee00*/  HMMA.1688.F32.TF32 R12, R12, R10, R16 ;  /* 0x0000000a0c0c723c */ /* 0x010fe60000081010 */
[----:B-----5:R-:W-:Y:S04]  /*ee10*/  STL.64 [R1+0xfd8], R6 ;  /* 0x000fd80601007387 */ /* 0x020fe80000100a00 */
[----:B---3--:R1:W-:Y:S04]  /*ee20*/  STL.64 [R1+0xfd0], R4 ;  /* 0x000fd00401007387 */ /* 0x0083e80000100a00 */
[----:B-1----:R-:W3:Y:S04]  /*ee30*/  LDL.LU R4, [R1+0x170] ;  /* 0x0001700001047983 */ /* 0x002ee80000300800 */
[----:B------:R-:W3:Y:S04]  /*ee40*/  LDL.LU R5, [R1+0x174] ;  /* 0x0001740001057983 */ /* 0x000ee80000300800 */
[----:B------:R-:W3:Y:S04]  /*ee50*/  LDL.LU R6, [R1+0x178] ;  /* 0x0001780001067983 */ /* 0x000ee80000300800 */
[----:B------:R-:W3:Y:S04]  /*ee60*/  LDL.LU R7, [R1+0x17c] ;  /* 0x00017c0001077983 */ /* 0x000ee80000300800 */
[----:B------:R-:W2:Y:S04]  /*ee70*/  LDL.LU.64 R18, [R1+0xff8] ;  /* 0x000ff80001127983 */ /* 0x000ea80000300a00 */
[----:B------:R-:W2:Y:S04]  /*ee80*/  LDL.LU.64 R16, [R1+0xff0] ;  /* 0x000ff00001107983 */ /* 0x000ea80000300a00 */
[----:B------:R1:W-:Y:S04]  /*ee90*/  STL.64 [R1+0xf90], R10 ;  /* 0x000f900a01007387 */ /* 0x0003e80000100a00 */
[----:B------:R-:W4:Y:S04]  /*eea0*/  LDL.LU R8, [R1+0x1b0] ;  /* 0x0001b00001087983 */ /* 0x000f280000300800 */
[----:B------:R-:W-:Y:S04]  /*eeb0*/  STL.64 [R1+0x350], R12 ;  /* 0x0003500c01007387 */ /* 0x000fe80000100a00 */
[----:B------:R5:W-:Y:S04]  /*eec0*/  STL.64 [R1+0x358], R14 ;  /* 0x0003580e01007387 */ /* 0x000be80000100a00 */
[----:B------:R-:W4:Y:S04]  /*eed0*/  LDL.LU R9, [R1+0x1b4] ;  /* 0x0001b40001097983 */ /* 0x000f280000300800 */
[----:B-1----:R-:W4:Y:S04]  /*eee0*/  LDL.LU R10, [R1+0x1b8] ;  /* 0x0001b800010a7983 */ /* 0x002f280000300800 */
[----:B------:R-:W4:Y:S04]  /*eef0*/  LDL.LU R11, [R1+0x1bc] ;  /* 0x0001bc00010b7983 */ /* 0x000f280000300800 */
[----:B-----5:R-:W5:Y:S01]  /*ef00*/  LDL.LU.64 R14, [R1+0x18] ;  /* 0x00001800010e7983 */ /* 0x020f620000300a00 */
[----:B--2---:R-:W-:Y:S03]  /*ef10*/  HMMA.1688.F32.TF32 R20, R16, R22, R24 ;  /* 0x000000161014723c */ /* 0x004fe60000081018 */
[----:B------:R-:W3:Y:S11]  /*ef20*/  LDL.LU.64 R26, [R1+0xfe8] ;  /* 0x000fe800011a7983 */ /* 0x000ef60000300a00 */
[----:B------:R-:W-:Y:S09]  /*ef30*/  @!UPT UIADD3 URZ, URZ, URZ, URZ ;  /* 0x0000003f3f3ff290 */ /* 0x000ff2000fffe03f */
[----:B------:R-:W-:Y:S01]  /*ef40*/  STL.64 [R1+0xf0], R20 ;  /* 0x0000f01401007387 */ /* 0x000fe20000100a00 */
[----:B------:R-:W-:-:S03]  /*ef50*/  IMAD.MOV.U32 R3, RZ, RZ, R22 ;  /* 0x000000ffff037224 */ /* 0x000fc600078e0016 */
[----:B------:R1:W-:Y:S04]  /*ef60*/  STL [R1+0xfc], R23 ;  /* 0x0000fc1701007387 */ /* 0x0003e80000100800 */
[----:B-1----:R-:W4:Y:S02]  /*ef70*/  LDL.LU.64 R22, [R1+0xfe0] ;  /* 0x000fe00001167983 */ /* 0x002f240000300a00 */
[C---:B----4-:R-:W-:Y:S02]  /*ef80*/  HMMA.1688.F32.TF32 R20, R16.reuse, R22, R8 ;  /* 0x000000161014723c */ /* 0x050fe40000081008 */
[----:B------:R-:W2:Y:S11]  /*ef90*/  LDL.LU R8, [R1+0x90] ;  /* 0x0000900001087983 */ /* 0x000eb60000300800 */
[----:B------:R-:W-:Y:S10]  /*efa0*/  @!UPT UIADD3 URZ, URZ, URZ, URZ ;  /* 0x0000003f3f3ff290 */ /* 0x000ff4000fffe03f */
[----:B------:R-:W-:Y:S04]  /*efb0*/  STL.64 [R1+0x180], R20 ;  /* 0x0001801401007387 */ /* 0x000fe80000100a00 */
[----:B------:R-:W-:Y:S04]  /*efc0*/  STL.64 [R1+0x188], R22 ;  /* 0x0001881601007387 */ /* 0x000fe80000100a00 */
[----:B------:R-:W2:Y:S04]  /*efd0*/  LDL.LU R9, [R1+0x94] ;  /* 0x0000940001097983 */ /* 0x000ea80000300800 */
[----:B------:R-:W4:Y:S04]  /*efe0*/  LDL.LU R10, [R1+0x98] ;  /* 0x00009800010a7983 */ /* 0x000f280000300800 */
[----:B------:R-:W4:Y:S01]  /*eff0*/  LDL.LU R11, [R1+0x9c] ;  /* 0x00009c00010b7983 */ /* 0x000f220000300800 */
[C---:B---3--:R-:W-:Y:S03]  /*f000*/  HMMA.1688.F32.TF32 R24, R16.reuse, R26, R4 ;  /* 0x0000001a1018723c */ /* 0x048fe60000081004 */
[----:B----4-:R-:W-:Y:S04]  /*f010*/  STL.64 [R1+0xfa8], R10 ;  /* 0x000fa80a01007387 */ /* 0x010fe80000100a00 */
        /* <DEDUP_REMOVED lines=8> */
[----:B------:R-:W3:Y:S04]  /*f0a0*/  LDL.LU R23, [R1+0x8c] ;  /* 0x00008c0001177983 */ /* 0x000ee80000300800 */
[----:B------:R-:W4:Y:S04]  /*f0b0*/  LDL.LU.64 R6, [R1+0xfd8] ;  /* 0x000fd80001067983 */ /* 0x000f280000300a00 */
[----:B------:R-:W4:Y:S04]  /*f0c0*/  LDL.LU.64 R4, [R1+0xfd0] ;  /* 0x000fd00001047983 */ /* 0x000f280000300a00 */
[----:B------:R-:W-:Y:S04]  /*f0d0*/  STL.64 [R1+0x170], R24 ;  /* 0x0001701801007387 */ /* 0x000fe80000100a00 */
[----:B------:R1:W-:Y:S04]  /*f0e0*/  STL.64 [R1+0x178], R26 ;  /* 0x0001781a01007387 */ /* 0x0003e80000100a00 */
[----:B-1----:R-:W4:Y:S02]  /*f0f0*/  LDL.LU.64 R26, [R1+0xfc8] ;  /* 0x000fc800011a7983 */ /* 0x002f240000300a00 */
[C---:B----4-:R-:W-:Y:S02]  /*f100*/  HMMA.1688.F32.TF32 R24, R16.reuse, R26, R4 ;  /* 0x0000001a1018723c */ /* 0x050fe40000081004 */
[----:B------:R-:W2:Y:S11]  /*f110*/  LDL.LU.64 R6, [R1+0xfc0] ;  /* 0x000fc00001067983 */ /* 0x000eb60000300a00 */
[----:B------:R-:W-:Y:S10]  /*f120*/  @!UPT UIADD3 URZ, URZ, URZ, URZ ;  /* 0x0000003f3f3ff290 */ /* 0x000ff4000fffe03f */
[----:B------:R-:W-:Y:S04]  /*f130*/  STL.64 [R1+0x200], R24 ;  /* 0x0002001801007387 */ /* 0x000fe80000100a00 */
[----:B------:R1:W-:Y:S04]  /*f140*/  STL.64 [R1+0x208], R26 ;  /* 0x0002081a01007387 */ /* 0x0003e80000100a00 */
[----:B-1----:R-:W5:Y:S04]  /*f150*/  LDL.LU.64 R26, [R1+0xfb8] ;  /* 0x000fb800011a7983 */ /* 0x002f680000300a00 */
[----:B------:R-:W5:Y:S02]  /*f160*/  LDL.LU.64 R24, [R1+0xfb0] ;  /* 0x000fb00001187983 */ /* 0x000f640000300a00 */
[C---:B-----5:R-:W-:Y:S11]  /*f170*/  HMMA.1688.F32.TF32 R24, R16.reuse, R14, R24 ;  /* 0x0000000e1018723c */ /* 0x060ff60000081018 */
[----:B------:R-:W-:Y:S11]  /*f180*/  @!UPT UIADD3 URZ, URZ, URZ, URZ ;  /* 0x0000003f3f3ff290 */ /* 0x000ff6000fffe03f */
[----:B------:R-:W-:Y:S01]  /*f190*/  @!UPT UIADD3 URZ, URZ, URZ, URZ ;  /* 0x0000003f3f3ff290 */ /* 0x000fe2000fffe03f */
[----:B------:R1:W-:Y:S04]  /*f1a0*/  STL.64 [R1+0x220], R24 ;  /* 0x0002201801007387 */ /* 0x0003e80000100a00 */
[----:B------:R4:W-:Y:S04]  /*f1b0*/  STL.64 [R1+0x228], R26 ;  /* 0x0002281a01007387 */ /* 0x0009e80000100a00 */
[----:B-1----:R-:W5:Y:S04]  /*f1c0*/  LDL.LU R24, [R1+0x1a0] ;  /* 0x0001a00001187983 */ /* 0x002f680000300800 */
[----:B------:R-:W5:Y:S04]  /*f1d0*/  LDL.LU R25, [R1+0x1a4] ;  /* 0x0001a40001197983 */ /* 0x000f680000300800 */
[----:B----4-:R-:W4:Y:S04]  /*f1e0*/  LDL.LU R26, [R1+0x1a8] ;  /* 0x0001a800011a7983 */ /* 0x010f280000300800 */
[----:B------:R-:W4:Y:S01]  /*f1f0*/  LDL.LU R27, [R1+0x1ac] ;  /* 0x0001ac00011b7983 */ /* 0x000f220000300800 */
[----:B--2---:R-:W-:Y:S01]  /*f200*/  HMMA.1688.F32.TF32 R8, R16, R6, R8 ;  /* 0x000000061008723c */ /* 0x004fe20000081008 */
[----:B------:R-:W-:-:S02]  /*f210*/  IMAD.MOV.U32 R13, RZ, RZ, R6 ;  /* 0x000000ffff0d7224 */ /* 0x000fc400078e0006 */
[----:B------:R-:W-:Y:S01]  /*f220*/  IMAD.MOV.U32 R12, RZ, RZ, R7 ;  /* 0x000000ffff0c7224 */ /* 0x000fe200078e0007 */
[----:B----4-:R1:W-:Y:S04]  /*f230*/  STL.64 [R1+0xf70], R26 ;  /* 0x000f701a01007387 */ /* 0x0103e80000100a00 */
[----:B-----5:R-:W-:Y:S04]  /*f240*/  STL.64 [R1+0xf68], R24 ;  /* 0x000f681801007387 */ /* 0x020fe80000100a00 */
[----:B-1----:R-:W2:Y:S11]  /*f250*/  LDL.LU.64 R26, [R1+0x58] ;  /* 0x00005800011a7983 */ /* 0x002eb60000300a00 */
[----:B------:R-:W-:Y:S04]  /*f260*/  STL.64 [R1+0x310], R8 ;  /* 0x0003100801007387 */ /* 0x000fe80000100a00 */
[----:B------:R1:W-:Y:S04]  /*f270*/  STL.64 [R1+0x318], R10 ;  /* 0x0003180a01007387 */ /* 0x0003e80000100a00 */
[----:B-1----:R-:W4:Y:S04]  /*f280*/  LDL.LU.64 R10, [R1+0xfa8] ;  /* 0x000fa800010a7983 */ /* 0x002f280000300a00 */
[----:B------:R-:W4:Y:S04]  /*f290*/  LDL.LU.64 R8, [R1+0xfa0] ;  /* 0x000fa00001087983 */ /* 0x000f280000300a00 */
[----:B------:R-:W4:Y:S04]  /*f2a0*/  LDL.LU.64 R6, [R1+0xf98] ;  /* 0x000f980001067983 */ /* 0x000f280000300a00 */
[----:B------:R-:W-:Y:S04]  /*f2b0*/  STL.64 [R1+0xf40], R14 ;  /* 0x000f400e01007387 */ /* 0x000fe80000100a00 */
[----:B------:R1:W-:Y:S04]  /*f2c0*/  STL.64 [R1+0xf38], R12 ;  /* 0x000f380c01007387 */ /* 0x0003e80000100a00 */
[----:B-1----:R-:W5:Y:S04]  /*f2d0*/  LDL.LU R12, [R1+0x160] ;  /* 0x00016000010c7983 */ /* 0x002f680000300800 */
[----:B------:R-:W5:Y:S04]  /*f2e0*/  LDL.LU R13, [R1+0x164] ;  /* 0x00016400010d7983 */ /* 0x000f680000300800 */
[----:B------:R-:W2:Y:S04]  /*f2f0*/  LDL.LU R14, [R1+0x168] ;  /* 0x00016800010e7983 */ /* 0x000ea80000300800 */
[----:B------:R-:W2:Y:S04]  /*f300*/  LDL.LU R15, [R1+0x16c] ;  /* 0x00016c00010f7983 */ /* 0x000ea80000300800 */
[----:B--2---:R1:W-:Y:S04]  /*f310*/  STL.64 [R1+0xf50], R14 ;  /* 0x000f500e01007387 */ /* 0x0043e80000100a00 */
[----:B-----5:R-:W-:Y:S04]  /*f320*/  STL.64 [R1+0xf48], R12 ;  /* 0x000f480c01007387 */ /* 0x020fe80000100a00 */
[----:B-1----:R-:W2:Y:S01]  /*f330*/  LDL.LU.64 R14, [R1+0x38] ;  /* 0x00003800010e7983 */ /* 0x002ea20000300a00 */
[C---:B----4-:R-:W-:Y:S03]  /*f340*/  HMMA.1688.F32.TF32 R8, R16.reuse, R6, R8 ;  /* 0x000000061008723c */ /* 0x050fe60000081008 */
[----:B--2---:R1:W-:Y:S04]  /*f350*/  STL.64 [R1+0xf60], R14 ;  /* 0x000f600e01007387 */ /* 0x0043e80000100a00 */
[----:B-1----:R-:W2:Y:S04]  /*f360*/  LDL.LU.64 R14, [R1+0x48] ;  /* 0x00004800010e7983 */ /* 0x002ea80000300a00 */
[----:B--2---:R1:W-:Y:S04]  /*f370*/  STL.64 [R1+0xf78], R14 ;  /* 0x000f780e01007387 */ /* 0x0043e80000100a00 */
[----:B------:R-:W2:Y:S04]  /*f380*/  LDL.LU R12, [R1+0x230] ;  /* 0x00023000010c7983 */ /* 0x000ea80000300800 */
[----:B------:R-:W2:Y:S04]  /*f390*/  LDL.LU R13, [R1+0x234] ;  /* 0x00023400010d7983 */ /* 0x000ea80000300800 */
[----:B-1----:R-:W2:Y:S04]  /*f3a0*/  LDL.LU R14, [R1+0x238] ;  /* 0x00023800010e7983 */ /* 0x002ea80000300800 */
[----:B------:R-:W2:Y:S04]  /*f3b0*/  LDL.LU R15, [R1+0x23c] ;  /* 0x00023c00010f7983 */ /* 0x000ea80000300800 */
[----:B------:R-:W-:Y:S04]  /*f3c0*/  STL.64 [R1+0x2d0], R8 ;  /* 0x0002d00801007387 */ /* 0x000fe80000100a00 */
[----:B------:R1:W-:Y:S04]  /*f3d0*/  STL.64 [R1+0x2d8], R10 ;  /* 0x0002d80a01007387 */ /* 0x0003e80000100a00 */
[----:B-1----:R-:W3:Y:S02]  /*f3e0*/  LDL.LU.64 R10, [R1+0xf90] ;  /* 0x000f9000010a7983 */ /* 0x002ee40000300a00 */
[----:B---3--:R-:W-:Y:S02]  /*f3f0*/  HMMA.1688.F32.TF32 R16, R16, R10, R20 ;  /* 0x0000000a1010723c */ /* 0x008fe40000081014 */
[----:B------:R-:W2:Y:S04]  /*f400*/  LDL.LU.64 R22, [R1+0xf88] ;  /* 0x000f880001167983 */ /* 0x000ea80000300a00 */
[----:B------:R-:W2:Y:S11]  /*f410*/  LDL.LU.64 R20, [R1+0xf80] ;  /* 0x000f800001147983 */ /* 0x000eb60000300a00 */
[----:B------:R-:W-:Y:S06]  /*f420*/  @!UPT UIADD3 URZ, URZ, URZ, URZ ;  /* 0x0000003f3f3ff290 */ /* 0x000fec000fffe03f */
[----:B------:R-:W-:Y:S04]  /*f430*/  STL.64 [R1+0x2c0], R16 ;  /* 0x0002c01001007387 */ /* 0x000fe80000100a00 */
[----:B------:R1:W-:Y:S04]  /*f440*/  STL.64 [R1+0x2c8], R18 ;  /* 0x0002c81201007387 */ /* 0x0003e80000100a00 */
[----:B-1----:R-:W3:Y:S01]  /*f450*/  LDL.LU.64 R18, [R1+0x28] ;  /* 0x0000280001127983 */ /* 0x002ee20000300a00 */
[----:B------:R-:W-:Y:S02]  /*f460*/  IMAD.MOV.U32 R5, RZ, RZ, R26 ;  /* 0x000000ffff057224 */ /* 0x000fe400078e001a */
[----:B------:R-:W-:Y:S01]  /*f470*/  IMAD.MOV.U32 R4, RZ, RZ, R27 ;  /* 0x000000ffff047224 */ /* 0x000fe200078e001b */
[C---:B--2---:R-:W-:Y:S01]  /*f480*/  HMMA.1688.F32.TF32 R12, R20.reuse, R26, R12 ;  /* 0x0000001a140c723c */ /* 0x044fe2000008100c */
[----:B---3--:R1:W-:Y:S04]  /*f490*/  STL.64 [R1+0xf58], R18 ;  /* 0x000f581201007387 */ /* 0x0083e80000100a00 */
[----:B------:R-:W2:Y:S04]  /*f4a0*/  LDL.LU R16, [R1+0x190] ;  /* 0x0001900001107983 */ /* 0x000ea80000300800 */
[----:B------:R-:W2:Y:S04]  /*f4b0*/  LDL.LU R17, [R1+0x194] ;  /* 0x0001940001117983 */ /* 0x000ea80000300800 */
[----:B-1----:R-:W2:Y:S04]  /*f4c0*/  LDL.LU R18, [R1+0x198] ;  /* 0x0001980001127983 */ /* 0x002ea80000300800 */
[----:B------:R-:W2:Y:S06]  /*f4d0*/  LDL.LU R19, [R1+0x19c] ;  /* 0x00019c0001137983 */ /* 0x000eac0000300800 */
[----:B------:R-:W-:Y:S04]  /*f4e0*/  STL.64 [R1+0xd0], R12 ;  /* 0x0000d00c01007387 */ /* 0x000fe80000100a00 */
[----:B------:R1:W-:Y:S04]  /*f4f0*/  STL.64 [R1+0xd8], R14 ;  /* 0x0000d80e01007387 */ /* 0x0003e80000100a00 */
[----:B-1----:R-:W3:Y:S04]  /*f500*/  LDL.LU.64 R14, [R1+0xf78] ;  /* 0x000f7800010e7983 */ /* 0x002ee80000300a00 */
[----:B------:R-:W3:Y:S04]  /*f510*/  LDL.LU.64 R26, [R1+0xf70] ;  /* 0x000f7000011a7983 */ /* 0x000ee80000300a00 */
[----:B------:R-:W3:Y:S04]  /*f520*/  LDL.LU.64 R24, [R1+0xf68] ;  /* 0x000f680001187983 */ /* 0x000ee80000300a00 */
[----:B------:R-:W-:Y:S04]  /*f530*/  STL.64 [R1+0xf30], R6 ;  /* 0x000f300601007387 */ /* 0x000fe80000100a00 */
[----:B------:R1:W-:Y:S04]  /*f540*/  STL.64 [R1+0xf28], R4 ;  /* 0x000f280401007387 */ /* 0x0003e80000100a00 */
[----:B-1----:R-:W4:Y:S04]  /*f550*/  LDL.LU R4, [R1+0x150] ;  /* 0x0001500001047983 */ /* 0x002f280000300800 */
[----:B------:R-:W4:Y:S04]  /*f560*/  LDL.LU R5, [R1+0x154] ;  /* 0x0001540001057983 */ /* 0x000f280000300800 */
[----:B------:R-:W4:Y:S04]  /*f570*/  LDL.LU R6, [R1+0x158] ;  /* 0x0001580001067983 */ /* 0x000f280000300800 */
[----:B------:R-:W4:Y:S01]  /*f580*/  LDL.LU R7, [R1+0x15c] ;  /* 0x00015c0001077983 */ /* 0x000f220000300800 */
[----:B---3--:R-:W-:Y:S01]  /*f590*/  HMMA.1688.F32.TF32 R24, R20, R14, R24 ;  /* 0x0000000e1418723c */ /* 0x008fe20000081018 */
[----:B------:R-:W-:Y:S11]  /*f5a0*/  IMAD.MOV.U32 R8, RZ, RZ, R15 ;  /* 0x000000ffff087224 */ /* 0x000ff600078e000f */
[----:B------:R-:W-:Y:S11]  /*f5b0*/  @!UPT UIADD3 URZ, URZ, URZ, URZ ;  /* 0x0000003f3f3ff290 */ /* 0x000ff6000fffe03f */
[----:B------:R1:W-:Y:S04]  /*f5c0*/  STL.64 [R1+0xc0], R24 ;  /* 0x0000c01801007387 */ /* 0x0003e80000100a00 */
[----:B------:R-:W-:Y:S01]  /*f5d0*/  STL.64 [R1+0xc8], R26 ;  /* 0x0000c81a01007387 */ /* 0x000fe20000100a00 */
[----:B-1----:R-:W-:-:S03]  /*f5e0*/  IMAD.MOV.U32 R24, RZ, RZ, R14 ;  /* 0x000000ffff187224 */ /* 0x002fc600078e000e */
        /* <DEDUP_REMOVED lines=11> */
[----:B------:R-:W-:Y:S11]  /*f6a0*/  IMAD.MOV.U32 R27, RZ, RZ, R18 ;  /* 0x000000ffff1b7224 */ /* 0x000ff600078e0012 */
[----:B------:R-:W-:Y:S11]  /*f6b0*/  @!UPT UIADD3 URZ, URZ, URZ, URZ ;  /* 0x0000003f3f3ff290 */ /* 0x000ff6000fffe03f */
[----:B------:R-:W-:Y:S04]  /*f6c0*/  STL.64 [R1+0xe0], R12 ;  /* 0x0000e00c01007387 */ /* 0x000fe80000100a00 */
[----:B------:R1:W-:Y:S04]  /*f6d0*/  STL.64 [R1+0xe8], R14 ;  /* 0x0000e80e01007387 */ /* 0x0003e80000100a00 */
[----:B-1----:R-:W4:Y:S01]  /*f6e0*/  LDL.LU.64 R14, [R1+0xf40] ;  /* 0x000f4000010e7983 */ /* 0x002f220000300a00 */
[----:B------:R-:W-:-:S03]  /*f6f0*/  IMAD.MOV.U32 R26, RZ, RZ, R19 ;  /* 0x000000ffff1a7224 */ /* 0x000fc600078e0013 */
[----:B------:R-:W2:Y:S04]  /*f700*/  LDL.LU.64 R12, [R1+0xf38] ;  /* 0x000f3800010c7983 */ /* 0x000ea80000300a00 */
[----:B------:R-:W3:Y:S04]  /*f710*/  LDL.LU R16, [R1+0x120] ;  /* 0x0001200001107983 */ /* 0x000ee80000300800 */
[----:B------:R-:W3:Y:S04]  /*f720*/  LDL.LU R17, [R1+0x124] ;  /* 0x0001240001117983 */ /* 0x000ee80000300800 */
[----:B------:R-:W5:Y:S04]  /*f730*/  LDL.LU R18, [R1+0x128] ;  /* 0x0001280001127983 */ /* 0x000f680000300800 */
[----:B------:R-:W5:Y:S01]  /*f740*/  LDL.LU R19, [R1+0x12c] ;  /* 0x00012c0001137983 */ /* 0x000f620000300800 */
[----:B----4-:R-:W-:Y:S03]  /*f750*/  HMMA.1688.F32.TF32 R4, R20, R14, R4 ;  /* 0x0000000e1404723c */ /* 0x010fe60000081004 */
[----:B-----5:R2:W-:Y:S04]  /*f760*/  STL.64 [R1+0xe80], R18 ;  /* 0x000e801201007387 */ /* 0x0205e80000100a00 */
[----:B---3--:R1:W-:Y:S01]  /*f770*/  STL.64 [R1+0xe78], R16 ;  /* 0x000e781001007387 */ /* 0x0083e20000100a00 */
[----:B--2---:R-:W-:-:S02]  /*f780*/  IMAD.MOV.U32 R18, RZ, RZ, R13 ;  /* 0x000000ffff127224 */ /* 0x004fc400078e000d */
[----:B------:R-:W-:Y:S02]  /*f790*/  IMAD.MOV.U32 R19, RZ, RZ, R12 ;  /* 0x000000ffff137224 */ /* 0x000fe400078e000c */
[----:B-1----:R-:W-:Y:S02]  /*f7a0*/  IMAD.MOV.U32 R17, RZ, RZ, R14 ;  /* 0x000000ffff117224 */ /* 0x002fe400078e000e */
[----:B------:R-:W-:-:S10]  /*f7b0*/  IMAD.MOV.U32 R16, RZ, RZ, R15 ;  /* 0x000000ffff107224 */ /* 0x000fd400078e000f */
[----:B------:R-:W-:Y:S02]  /*f7c0*/  IMAD.MOV.U32 R15, RZ, RZ, R4 ;  /* 0x000000ffff0f7224 */ /* 0x000fe400078e0004 */
[----:B------:R-:W-:Y:S02]  /*f7d0*/  IMAD.MOV.U32 R14, RZ, RZ, R5 ;  /* 0x000000ffff0e7224 */ /* 0x000fe400078e0005 */
[----:B------:R-:W-:Y:S02]  /*f7e0*/  IMAD.MOV.U32 R13, RZ, RZ, R6 ;  /* 0x000000ffff0d7224 */ /* 0x000fe400078e0006 */
[----:B------:R-:W-:Y:S02]  /*f7f0*/  IMAD.MOV.U32 R12, RZ, RZ, R7 ;  /* 0x000000ffff0c7224 */ /* 0x000fe400078e0007 */
[----:B------:R-:W2:Y:S04]  /*f800*/  LDL.LU.64 R6, [R1+0xf30] ;  /* 0x000f300001067983 */ /* 0x000ea80000300a00 */
[----:B------:R-:W3:Y:S04]  /*f810*/  LDL.LU.64 R4, [R1+0xf28] ;  /* 0x000f280001047983 */ /* 0x000ee80000300a00 */
[----:B------:R-:W-:Y:S04]  /*f820*/  STL.64 [R1+0xe90], R14 ;  /* 0x000e900e01007387 */ /* 0x000fe80000100a00 */
[----:B------:R1:W-:Y:S04]  /*f830*/  STL.64 [R1+0xe88], R12 ;  /* 0x000e880c01007387 */ /* 0x0003e80000100a00 */
[----:B-1----:R-:W4:Y:S04]  /*f840*/  LDL.LU R12, [R1+0x1d0] ;  /* 0x0001d000010c7983 */ /* 0x002f280000300800 */
[----:B------:R-:W4:Y:S04]  /*f850*/  LDL.LU R13, [R1+0x1d4] ;  /* 0x0001d400010d7983 */ /* 0x000f280000300800 */
[----:B------:R-:W5:Y:S04]  /*f860*/  LDL.LU R14, [R1+0x1d8] ;  /* 0x0001d800010e7983 */ /* 0x000f680000300800 */
[----:B------:R-:W5:Y:S04]  /*f870*/  LDL.LU R15, [R1+0x1dc] ;  /* 0x0001dc00010f7983 */ /* 0x000f680000300800 */
[----:B-----5:R1:W-:Y:S04]  /*f880*/  STL.64 [R1+0xea0], R14 ;  /* 0x000ea00e01007387 */ /* 0x0203e80000100a00 */
[----:B----4-:R-:W-:Y:S01]  /*f890*/  STL.64 [R1+0xe98], R12 ;  /* 0x000e980c01007387 */ /* 0x010fe20000100a00 */
[----:B-1----:R-:W-:-:S02]  /*f8a0*/  IMAD.MOV.U32 R14, RZ, RZ, R17 ;  /* 0x000000ffff0e7224 */ /* 0x002fc400078e0011 */
[----:B------:R-:W-:-:S05]  /*f8b0*/  IMAD.MOV.U32 R15, RZ, RZ, R16 ;  /* 0x000000ffff0f7224 */ /* 0x000fca00078e0010 */
[----:B------:R1:W-:Y:S02]  /*f8c0*/  STL.64 [R1+0xeb0], R14 ;  /* 0x000eb00e01007387 */ /* 0x0003e40000100a00 */
[----:B-1----:R-:W-:Y:S02]  /*f8d0*/  IMAD.MOV.U32 R14, RZ, RZ, R27 ;  /* 0x000000ffff0e7224 */ /* 0x002fe400078e001b */
[----:B------:R-:W-:-:S05]  /*f8e0*/  IMAD.MOV.U32 R15, RZ, RZ, R26 ;  /* 0x000000ffff0f7224 */ /* 0x000fca00078e001a */
[----:B------:R1:W-:Y:S02]  /*f8f0*/  STL.64 [R1+0xec8], R14 ;  /* 0x000ec80e01007387 */ /* 0x0003e40000100a00 */
[----:B-1----:R-:W-:Y:S02]  /*f900*/  IMAD.MOV.U32 R14, RZ, RZ, R25 ;  /* 0x000000ffff0e7224 */ /* 0x002fe400078e0019 */
[----:B------:R-:W-:-:S05]  /*f910*/  IMAD.MOV.U32 R15, RZ, RZ, R9 ;  /* 0x000000ffff0f7224 */ /* 0x000fca00078e0009 */
[----:B------:R1:W-:Y:S04]  /*f920*/  STL.64 [R1+0xee0], R14 ;  /* 0x000ee00e01007387 */ /* 0x0003e80000100a00 */
[----:B------:R-:W4:Y:S04]  /*f930*/  LDL.LU R12, [R1+0x130] ;  /* 0x00013000010c7983 */ /* 0x000f280000300800 */
[----:B------:R-:W4:Y:S04]  /*f940*/  LDL.LU R13, [R1+0x134] ;  /* 0x00013400010d7983 */ /* 0x000f280000300800 */
[----:B-1----:R-:W4:Y:S04]  /*f950*/  LDL.LU R14, [R1+0x138] ;  /* 0x00013800010e7983 */ /* 0x002f280000300800 */
[----:B------:R-:W4:Y:S04]  /*f960*/  LDL.LU R15, [R1+0x13c] ;  /* 0x00013c00010f7983 */ /* 0x000f280000300800 */
[----:B------:R-:W5:Y:S01]  /*f970*/  LDL.LU R9, [R1+0x214] ;  /* 0x0002140001097983 */ /* 0x000f620000300800 */
[----:B----4-:R-:W-:Y:S11]  /*f980*/  HMMA.1688.F32.TF32 R12, R20, R18, R12 ;  /* 0x00000012140c723c */ /* 0x010ff6000008100c */
[----:B------:R-:W-:Y:S11]  /*f990*/  @!UPT UIADD3 URZ, URZ, URZ, URZ ;  /* 0x0000003f3f3ff290 */ /* 0x000ff6000fffe03f */
[----:B------:R-:W-:Y:S01]  /*f9a0*/  @!UPT UIADD3 URZ, URZ, URZ, URZ ;  /* 0x0000003f3f3ff290 */ /* 0x000fe2000fffe03f */
[----:B------:R-:W-:Y:S04]  /*f9b0*/  STL.64 [R1+0x250], R12 ;  /* 0x0002500c01007387 */ /* 0x000fe80000100a00 */
[----:B------:R1:W-:Y:S02]  /*f9c0*/  STL.64 [R1+0x258], R14 ;  /* 0x0002580e01007387 */ /* 0x0003e40000100a00 */
[----:B-1----:R-:W-:Y:S02]  /*f9d0*/  IMAD.MOV.U32 R14, RZ, RZ, R24 ;  /* 0x000000ffff0e7224 */ /* 0x002fe400078e0018 */
[----:B------:R-:W-:-:S05]  /*f9e0*/  IMAD.MOV.U32 R15, RZ, RZ, R8 ;  /* 0x000000ffff0f7224 */ /* 0x000fca00078e0008 */
[----:B------:R-:W-:Y:S04]  /*f9f0*/  STL.64 [R1+0xef8], R14 ;  /* 0x000ef80e01007387 */ /* 0x000fe80000100a00 */
[----:B------:R1:W-:Y:S04]  /*fa00*/  STL.64 [R1+0xea8], R18 ;  /* 0x000ea81201007387 */ /* 0x0003e80000100a00 */
[----:B------:R-:W4:Y:S04]  /*fa10*/  LDL.LU R16, [R1+0x1e0] ;  /* 0x0001e00001107983 */ /* 0x000f280000300800 */
[----:B------:R-:W4:Y:S04]  /*fa20*/  LDL.LU R17, [R1+0x1e4] ;  /* 0x0001e40001117983 */ /* 0x000f280000300800 */
[----:B-1----:R-:W2:Y:S04]  /*fa30*/  LDL.LU R18, [R1+0x1e8] ;  /* 0x0001e80001127983 */ /* 0x002ea80000300800 */
[----:B------:R-:W2:Y:S01]  /*fa40*/  LDL.LU R19, [R1+0x1ec] ;  /* 0x0001ec0001137983 */ /* 0x000ea20000300800 */
[----:B---3--:R-:W-:-:S02]  /*fa50*/  IMAD.MOV.U32 R14, RZ, RZ, R5 ;  /* 0x000000ffff0e7224 */ /* 0x008fc400078e0005 */
[----:B------:R-:W-:-:S05]  /*fa60*/  IMAD.MOV.U32 R15, RZ, RZ, R4 ;  /* 0x000000ffff0f7224 */ /* 0x000fca00078e0004 */
[----:B------:R1:W-:Y:S04]  /*fa70*/  STL.64 [R1+0xf20], R14 ;  /* 0x000f200e01007387 */ /* 0x0003e80000100a00 */
[----:B------:R-:W3:Y:S04]  /*fa80*/  LDL.LU R12, [R1+0x70] ;  /* 0x00007000010c7983 */ /* 0x000ee80000300800 */
[----:B------:R-:W3:Y:S04]  /*fa90*/  LDL.LU R13, [R1+0x74] ;  /* 0x00007400010d7983 */ /* 0x000ee80000300800 */
[----:B-1----:R-:W3:Y:S04]  /*faa0*/  LDL.LU R14, [R1+0x78] ;  /* 0x00007800010e7983 */ /* 0x002ee80000300800 */
[----:B------:R-:W3:Y:S04]  /*fab0*/  LDL.LU R15, [R1+0x7c] ;  /* 0x00007c00010f7983 */ /* 0x000ee80000300800 */
[----:B------:R-:W3:Y:S04]  /*fac0*/  LDL.LU R24, [R1+0x60] ;  /* 0x0000600001187983 */ /* 0x000ee80000300800 */
[----:B------:R-:W3:Y:S04]  /*fad0*/  LDL.LU R25, [R1+0x64] ;  /* 0x0000640001197983 */ /* 0x000ee80000300800 */
[----:B------:R-:W3:Y:S04]  /*fae0*/  LDL.LU R26, [R1+0x68] ;  /* 0x00006800011a7983 */ /* 0x000ee80000300800 */
[----:B------:R-:W3:Y:S04]  /*faf0*/  LDL.LU R27, [R1+0x6c] ;  /* 0x00006c00011b7983 */ /* 0x000ee80000300800 */
[----:B--2---:R-:W-:Y:S04]  /*fb00*/  STL.64 [R1+0xec0], R18 ;  /* 0x000ec01201007387 */ /* 0x004fe80000100a00 */
[----:B----4-:R1:W-:Y:S04]  /*fb10*/  STL.64 [R1+0xeb8], R16 ;  /* 0x000eb81001007387 */ /* 0x0103e80000100a00 */
[----:B-1----:R-:W2:Y:S04]  /*fb20*/  LDL.LU R16, [R1+0x1f0] ;  /* 0x0001f00001107983 */ /* 0x002ea80000300800 */
[----:B------:R-:W2:Y:S04]  /*fb30*/  LDL.LU R17, [R1+0x1f4] ;  /* 0x0001f40001117983 */ /* 0x000ea80000300800 */
[----:B------:R-:W4:Y:S04]  /*fb40*/  LDL.LU R18, [R1+0x1f8] ;  /* 0x0001f80001127983 */ /* 0x000f280000300800 */
[----:B------:R-:W4:Y:S04]  /*fb50*/  LDL.LU R19, [R1+0x1fc] ;  /* 0x0001fc0001137983 */ /* 0x000f280000300800 */
[----:B----4-:R-:W-:Y:S04]  /*fb60*/  STL.64 [R1+0xed8], R18 ;  /* 0x000ed81201007387 */ /* 0x010fe80000100a00 */
[----:B--2---:R1:W-:Y:S04]  /*fb70*/  STL.64 [R1+0xed0], R16 ;  /* 0x000ed01001007387 */ /* 0x0043e80000100a00 */
[----:B-1----:R-:W2:Y:S04]  /*fb80*/  LDL.LU R16, [R1+0x270] ;  /* 0x0002700001107983 */ /* 0x002ea80000300800 */
[----:B------:R-:W2:Y:S04]  /*fb90*/  LDL.LU R17, [R1+0x274] ;  /* 0x0002740001117983 */ /* 0x000ea80000300800 */
[----:B------:R-:W4:Y:S04]  /*fba0*/  LDL.LU R18, [R1+0x278] ;  /* 0x0002780001127983 */ /* 0x000f280000300800 */
[----:B------:R-:W4:Y:S01]  /*fbb0*/  LDL.LU R19, [R1+0x27c] ;  /* 0x00027c0001137983 */ /* 0x000f220000300800 */
[----:B---3--:R-:W-:Y:S03]  /*fbc0*/  HMMA.1688.F32.TF32 R12, R20, R6, R12 ;  /* 0x00000006140c723c */ /* 0x008fe6000008100c */
[----:B----4-:R-:W-:Y:S04]  /*fbd0*/  STL.64 [R1+0xef0], R18 ;  /* 0x000ef01201007387 */ /* 0x010fe80000100a00 */
[----:B--2---:R1:W-:Y:S04]  /*fbe0*/  STL.64 [R1+0xee8], R16 ;  /* 0x000ee81001007387 */ /* 0x0043e80000100a00 */
[----:B-1----:R-:W2:Y:S04]  /*fbf0*/  LDL.LU R16, [R1+0x2b0] ;  /* 0x0002b00001107983 */ /* 0x002ea80000300800 */
[----:B------:R-:W2:Y:S04]  /*fc00*/  LDL.LU R17, [R1+0x2b4] ;  /* 0x0002b40001117983 */ /* 0x000ea80000300800 */
[----:B------:R-:W3:Y:S04]  /*fc10*/  LDL.LU R18, [R1+0x2b8] ;  /* 0x0002b80001127983 */ /* 0x000ee80000300800 */
[----:B------:R-:W3:Y:S01]  /*fc20*/  LDL.LU R19, [R1+0x2bc] ;  /* 0x0002bc0001137983 */ /* 0x000ee20000300800 */
[----:B------:R-:W-:-:S02]  /*fc30*/  IMAD.MOV.U32 R4, RZ, RZ, R15 ;  /* 0x000000ffff047224 */ /* 0x000fc400078e000f */
[----:B------:R-:W-:Y:S02]  /*fc40*/  IMAD.MOV.U32 R5, RZ, RZ, R14 ;  /* 0x000000ffff057224 */ /* 0x000fe400078e000e */
[----:B------:R-:W-:Y:S01]  /*fc50*/  IMAD.MOV.U32 R8, RZ, RZ, R13 ;  /* 0x000000ffff087224 */ /* 0x000fe200078e000d */
[----:B------:R-:W-:Y:S01]  /*fc60*/  HMMA.1688.F32.TF32 R20, R20, R10, R24 ;  /* 0x0000000a1414723c */ /* 0x000fe20000081018 */
[----:B---3--:R-:W-:Y:S04]  /*fc70*/  STL.64 [R1+0xf08], R18 ;  /* 0x000f081201007387 */ /* 0x008fe80000100a00 */
[----:B--2---:R1:W-:Y:S04]  /*fc80*/  STL.64 [R1+0xf00], R16 ;  /* 0x000f001001007387 */ /* 0x0043e80000100a00 */
[----:B-1----:R-:W2:Y:S04]  /*fc90*/  LDL.LU R16, [R1+0x2e0] ;  /* 0x0002e00001107983 */ /* 0x002ea80000300800 */
[----:B------:R-:W2:Y:S04]  /*fca0*/  LDL.LU R17, [R1+0x2e4] ;  /* 0x0002e40001117983 */ /* 0x000ea80000300800 */
[----:B------:R-:W2:Y:S04]  /*fcb0*/  LDL.LU R18, [R1+0x2e8] ;  /* 0x0002e80001127983 */ /* 0x000ea80000300800 */
[----:B------:R-:W2:Y:S04]  /*fcc0*/  LDL.LU R19, [R1+0x2ec] ;  /* 0x0002ec0001137983 */ /* 0x000ea80000300800 */
[----:B------:R-:W-:Y:S04]  /*fcd0*/  STL [R1+0x240], R12 ;  /* 0x0002400c01007387 */ /* 0x000fe80000100800 */
[----:B------:R-:W2:Y:S04]  /*fce0*/  LDL.LU.64 R14, [R1+0xf20] ;  /* 0x000f2000010e7983 */ /* 0x000ea80000300a00 */
[----:B------:R-:W-:Y:S04]  /*fcf0*/  STL [R1+0xd00], R4 ;  /* 0x000d000401007387 */ /* 0x000fe80000100800 */
[----:B------:R-:W-:Y:S04]  /*fd00*/  STL [R1+0xcfc], R5 ;  /* 0x000cfc0501007387 */ /* 0x000fe80000100800 */
[----:B------:R-:W-:Y:S04]  /*fd10*/  STL [R1+0xcf8], R8 ;  /* 0x000cf80801007387 */ /* 0x000fe80000100800 */
[----:B------:R-:W2:Y:S04]  /*fd20*/  LDL.LU.64 R26, [R1+0xf18] ;  /* 0x000f1800011a7983 */ /* 0x000ea80000300a00 */
[----:B------:R-:W2:Y:S04]  /*fd30*/  LDL.LU.64 R24, [R1+0xf10] ;  /* 0x000f100001187983 */ /* 0x000ea80000300a00 */
[----:B------:R1:W-:Y:S04]  /*fd40*/  STL.64 [R1+0x230], R20 ;  /* 0x0002301401007387 */ /* 0x0003e80000100a00 */
[----:B------:R-:W-:Y:S04]  /*fd50*/  STL.64 [R1+0x238], R22 ;  /* 0x0002381601007387 */ /* 0x000fe80000100a00 */
[----:B-1----:R-:W3:Y:S04]  /*fd60*/  LDL.LU R20, [R1+0x140] ;  /* 0x0001400001147983 */ /* 0x002ee80000300800 */
[----:B------:R-:W3:Y:S01]  /*fd70*/  LDL.LU R21, [R1+0x144] ;  /* 0x0001440001157983 */ /* 0x000ee20000300800 */
[C---:B--2---:R-:W-:Y:S03]  /*fd80*/  HMMA.1688.F32.TF32 R12, R24.reuse, R14, R16 ;  /* 0x0000000e180c723c */ /* 0x044fe60000081010 */
        /* <DEDUP_REMOVED lines=27> */
[----:B--2---:R-:W-:Y:S02]  /*ff40*/  HMMA.1688.F32.TF32 R12, R24, R14, R16 ;  /* 0x0000000e180c723c */ /* 0x004fe40000081010 */
[----:B------:R-:W2:Y:S11]  /*ff50*/  LDL.LU.64 R18, [R1+0xea8] ;  /* 0x000ea80001127983 */ /* 0x000eb60000300a00 */
[----:B------:R-:W-:Y:S10]  /*ff60*/  @!UPT UIADD3 URZ, URZ, URZ, URZ ;  /* 0x0000003f3f3ff290 */ /* 0x000ff4000fffe03f */
[----:B------:R1:W-:Y:S01]  /*ff70*/  STL [R1+0x60], R12 ;  /* 0x0000600c01007387 */ /* 0x0003e20000100800 */
[----:B------:R-:W-:Y:S02]  /*ff80*/  IMAD.MOV.U32 R5, RZ, RZ, R14 ;  /* 0x000000ffff057224 */ /* 0x000fe400078e000e */
[----:B------:R-:W-:Y:S02]  /*ff90*/  IMAD.MOV.U32 R8, RZ, RZ, R15 ;  /* 0x000000ffff087224 */ /* 0x000fe400078e000f */
[----:B------:R-:W-:Y:S01]  /*ffa0*/  IMAD.MOV.U32 R4, RZ, RZ, R13 ;  /* 0x000000ffff047224 */ /* 0x000fe200078e000d */
[----:B------:R-:W2:Y:S04]  /*ffb0*/  LDL.LU.64 R14, [R1+0xea0] ;  /* 0x000ea000010e7983 */ /* 0x000ea80000300a00 */
[----:B-1----:R-:W2:Y:S01]  /*ffc0*/  LDL.LU.64 R12, [R1+0xe98] ;  /* 0x000e9800010c7983 */ /* 0x002ea20000300a00 */
[----:B------:R-:W-:-:S02]  /*ffd0*/  IMAD.MOV.U32 R22, RZ, RZ, R29 ;  /* 0x000000ffff167224 */ /* 0x000fc400078e001d */
[----:B------:R-:W-:-:S07]  /*ffe0*/  IMAD.MOV.U32 R23, RZ, RZ, R28 ;  /* 0x000000ffff177224 */ /* 0x000fce00078e001c */
[C---:B---3--:R-:W-:Y:S08]  /*fff0*/  HMMA.1688.F32.TF32 R20, R24.reuse, R6, R20 ;  /* 0x000000061814723c */ /* 0x048ff00000081014 */
[----:B--2---:R-:W-:Y:S01]  /*10000*/  HMMA.1688.F32.TF32 R16, R24, R18, R12 ;  /* 0x000000121810723c */ /* 0x004fe2000008100c */
[----:B------:R-:W2:Y:S04]  /*10010*/  LDL.LU.64 R14, [R1+0xe90] ;  /* 0x000e9000010e7983 */ /* 0x000ea80000300a00 */
[----:B------:R-:W3:Y:S11]  /*10020*/  LDL.LU.64 R12, [R1+0xe88] ;  /* 0x000e8800010c7983 */ /* 0x000ef60000300a00 */
[----:B------:R-:W-:Y:S07]  /*10030*/  @!UPT UIADD3 URZ, URZ, URZ, URZ ;  /* 0x0000003f3f3ff290 */ /* 0x000fee000fffe03f */
[----:B------:R-:W-:Y:S04]  /*10040*/  STL.64 [R1+0x1d0], R16 ;  /* 0x0001d01001007387 */ /* 0x000fe80000100a00 */
[----:B------:R1:W-:Y:S04]  /*10050*/  STL.64 [R1+0x1d8], R18 ;  /* 0x0001d81201007387 */ /* 0x0003e80000100a00 */
[----:B-1----:R-:W4:Y:S04]  /*10060*/  LDL.LU.64 R18, [R1+0xe80] ;  /* 0x000e800001127983 */ /* 0x002f280000300a00 */
[----:B------:R-:W4:Y:S01]  /*10070*/  LDL.LU.64 R16, [R1+0xe78] ;  /* 0x000e780001107983 */ /* 0x000f220000300a00 */
[----:B------:R-:W-:-:S02]  /*10080*/  IMAD.MOV.U32 R29, RZ, RZ, R22 ;  /* 0x000000ffff1d7224 */ /* 0x000fc400078e0016 */
[----:B------:R-:W-:Y:S01]  /*10090*/  IMAD.MOV.U32 R28, RZ, RZ, R23 ;  /* 0x000000ffff1c7224 */ /* 0x000fe200078e0017 */
[----:B------:R-:W-:Y:S04]  /*100a0*/  STL.64 [R1+0x1a0], R20 ;  /* 0x0001a01401007387 */ /* 0x000fe80000100a00 */
[----:B------:R-:W-:Y:S04]  /*100b0*/  LDS R22, [R0+0x12200] ;  /* 0x0122000000167984 */ /* 0x000fe80000000800 */
[----:B------:R-:W1:Y:S04]  /*100c0*/  LDS R23, [R2+0x12200] ;  /* 0x0122000002177984 */ /* 0x000e680000000800 */
[----:B------:R-:W-:Y:S04]  /*100d0*/  LDS R20, [R0+0x10200] ;  /* 0x0102000000147984 */ /* 0x000fe80000000800 */
[----:B------:R-:W1:Y:S04]  /*100e0*/  LDS R21, [R2+0x10200] ;  /* 0x0102000002157984 */ /* 0x000e680000000800 */
[----:B------:R-:W-:Y:S04]  /*100f0*/  STL [R1+0xe2c], R28 ;  /* 0x000e2c1c01007387 */ /* 0x000fe80000100800 */
[----:B------:R-:W-:Y:S04]  /*10100*/  STL [R1+0xe28], R29 ;  /* 0x000e281d01007387 */ /* 0x000fe80000100800 */
[----:B------:R2:W-:Y:S02]  /*10110*/  STL.64 [R1+0xd08], R4 ;  /* 0x000d080401007387 */ /* 0x0005e40000100a00 */
[----:B--2---:R-:W-:-:S02]  /*10120*/  IMAD.MOV.U32 R4, RZ, RZ, R15 ;  /* 0x000000ffff047224 */ /* 0x004fc400078e000f */
[----:B------:R-:W-:Y:S01]  /*10130*/  IMAD.MOV.U32 R5, RZ, RZ, R14 ;  /* 0x000000ffff057224 */ /* 0x000fe200078e000e */
[----:B------:R-:W-:Y:S01]  /*10140*/  LDS R15, [R2+0x12600] ;  /* 0x01260000020f7984 */ /* 0x000fe20000000800 */
[----:B---3--:R-:W-:Y:S02]  /*10150*/  IMAD.MOV.U32 R6, RZ, RZ, R13 ;  /* 0x000000ffff067224 */ /* 0x008fe400078e000d */
[----:B------:R-:W-:Y:S01]  /*10160*/  IMAD.MOV.U32 R7, RZ, RZ, R12 ;  /* 0x000000ffff077224 */ /* 0x000fe200078e000c */
[----:B------:R-:W-:Y:S04]  /*10170*/  LDS R13, [R2+0x10600] ;  /* 0x01060000020d7984 */ /* 0x000fe80000000800 */
[----:B------:R-:W-:Y:S04]  /*10180*/  LDS R12, [R0+0x10600] ;  /* 0x01060000000c7984 */ /* 0x000fe80000000800 */
[----:B------:R-:W-:Y:S01]  /*10190*/  LDS R14, [R0+0x12600] ;  /* 0x01260000000e7984 */ /* 0x000fe20000000800 */
[----:B----4-:R-:W-:Y:S03]  /*101a0*/  HMMA.1688.F32.TF32 R16, R24, R10, R16 ;  /* 0x0000000a1810723c */ /* 0x010fe60000081010 */
[----:B------:R-:W-:Y:S04]  /*101b0*/  LDS R25, [R2+0x10000] ;  /* 0x0100000002197984 */ /* 0x000fe80000000800 */
[----:B------:R-:W-:Y:S04]  /*101c0*/  LDS R27, [R2+0x12000] ;  /* 0x01200000021b7984 */ /* 0x000fe80000000800 */
[----:B------:R-:W-:Y:S04]  /*101d0*/  LDS R24, [R0+0x10000] ;  /* 0x0100000000187984 */ /* 0x000fe80000000800 */
[----:B------:R-:W-:Y:S08]  /*101e0*/  LDS R26, [R0+0x12000] ;  /* 0x01200000001a7984 */ /* 0x000ff00000000800 */
[----:B------:R-:W-:Y:S04]  /*101f0*/  STL.64 [R1+0x150], R16 ;  /* 0x0001501001007387 */ /* 0x000fe80000100a00 */
[----:B------:R-:W-:Y:S04]  /*10200*/  STL.64 [R1+0x158], R18 ;  /* 0x0001581201007387 */ /* 0x000fe80000100a00 */
[----:B------:R-:W-:Y:S04]  /*10210*/  LDS R18, [R0+0x12400] ;  /* 0x0124000000127984 */ /* 0x000fe80000000800 */
[----:B------:R-:W2:Y:S04]  /*10220*/  LDS R19, [R2+0x12400] ;  /* 0x0124000002137984 */ /* 0x000ea80000000800 */
[----:B------:R-:W-:Y:S04]  /*10230*/  LDS R16, [R0+0x10400] ;  /* 0x0104000000107984 */ /* 0x000fe80000000800 */
[----:B------:R-:W3:Y:S04]  /*10240*/  LDS R17, [R2+0x10400] ;  /* 0x0104000002117984 */ /* 0x000ee80000000800 */
[----:B------:R-:W-:Y:S04]  /*10250*/  STL.64 [R1+0xd18], R6 ;  /* 0x000d180601007387 */ /* 0x000fe80000100a00 */
[----:B------:R-:W-:Y:S04]  /*10260*/  STL.64 [R1+0xd10], R4 ;  /* 0x000d100401007387 */ /* 0x000fe80000100a00 */
[----:B-1----:R-:W-:Y:S04]  /*10270*/  STL.64 [R1+0xe58], R22 ;  /* 0x000e581601007387 */ /* 0x002fe80000100a00 */
[----:B------:R-:W-:Y:S04]  /*10280*/  STL.64 [R1+0xe50], R20 ;  /* 0x000e501401007387 */ /* 0x000fe80000100a00 */
[----:B-----5:R-:W1:Y:S04]  /*10290*/  LDSM.16.M88.4 R4, [R9+0x41080] ;  /* 0x041080000904783b */ /* 0x020e680000000200 */
[----:B------:R-:W4:Y:S04]  /*102a0*/  LDSM.16.M88.4 R20, [R9+0x40080] ;  /* 0x040080000914783b */ /* 0x000f280000000200 */
[----:B--2---:R2:W-:Y:S04]  /*102b0*/  STL.64 [R1+0xe40], R18 ;  /* 0x000e401201007387 */ /* 0x0045e80000100a00 */
[----:B---3--:R3:W-:Y:S04]  /*102c0*/  STL.64 [R1+0xe38], R16 ;  /* 0x000e381001007387 */ /* 0x0087e80000100a00 */
[----:B------:R-:W-:Y:S04]  /*102d0*/  STL [R1+0xe30], R12 ;  /* 0x000e300c01007387 */ /* 0x000fe80000100800 */
[----:B------:R-:W-:Y:S04]  /*102e0*/  STL [R1+0xe48], R0 ;  /* 0x000e480001007387 */ /* 0x000fe80000100800 */
[----:B------:R5:W-:Y:S01]  /*102f0*/  STL [R1+0xc44], R2 ;  /* 0x000c440201007387 */ /* 0x000be20000100800 */
[----:B--2---:R-:W-:-:S03]  /*10300*/  IMAD.MOV.U32 R18, RZ, RZ, R3 ;  /* 0x000000ffff127224 */ /* 0x004fc600078e0003 */
[----:B-1----:R-:W-:Y:S04]  /*10310*/  STL.64 [R1+0x48], R6 ;  /* 0x0000480601007387 */ /* 0x002fe80000100a00 */
[----:B----4-:R-:W-:Y:S04]  /*10320*/  STL.64 [R1+0x58], R22 ;  /* 0x0000581601007387 */ /* 0x010fe80000100a00 */
[----:B---3--:R-:W2:Y:S04]  /*10330*/  LDL.LU R16, [R1+0xf0] ;  /* 0x0000f00001107983 */ /* 0x008ea80000300800 */
[----:B------:R-:W2:Y:S04]  /*10340*/  LDL.LU R17, [R1+0xf4] ;  /* 0x0000f40001117983 */ /* 0x000ea80000300800 */
[----:B------:R-:W3:Y:S04]  /*10350*/  LDL.LU R3, [R1+0xe70] ;  /* 0x000e700001037983 */ /* 0x000ee80000300800 */
[----:B------:R-:W4:Y:S01]  /*10360*/  LDL.LU R19, [R1+0xfc] ;  /* 0x0000fc0001137983 */ /* 0x000f220000300800 */
[----:B------:R-:W-:-:S02]  /*10370*/  IMAD.MOV.U32 R29, RZ, RZ, R4 ;  /* 0x000000ffff1d7224 */ /* 0x000fc400078e0004 */
[----:B-----5:R-:W-:Y:S02]  /*10380*/  IMAD.MOV.U32 R2, RZ, RZ, R5 ;  /* 0x000000ffff027224 */ /* 0x020fe400078e0005 */
[----:B------:R-:W1:Y:S02]  /*10390*/  LDSM.16.M88.4 R4, [R9+0x42080] ;  /* 0x042080000904783b */ /* 0x000e640000000200 */
[----:B-1----:R-:W-:Y:S02]  /*103a0*/  IMAD.MOV.U32 R12, RZ, RZ, R4 ;  /* 0x000000ffff0c7224 */ /* 0x002fe400078e0004 */
[----:B------:R-:W-:Y:S01]  /*103b0*/  IMAD.MOV.U32 R28, RZ, RZ, R5 ;  /* 0x000000ffff1c7224 */ /* 0x000fe200078e0005 */
[----:B----4-:R3:W-:Y:S04]  /*103c0*/  STL.64 [R1+0xe68], R18 ;  /* 0x000e681201007387 */ /* 0x0107e80000100a00 */
[----:B--2---:R1:W-:Y:S01]  /*103d0*/  STL.64 [R1+0xe60], R16 ;  /* 0x000e601001007387 */ /* 0x0043e20000100a00 */
[----:B---3--:R-:W-:-:S03]  /*103e0*/  IMAD.MOV.U32 R19, RZ, RZ, R3 ;  /* 0x000000ffff137224 */ /* 0x008fc600078e0003 */
[----:B-1----:R-:W2:Y:S01]  /*103f0*/  LDL.LU R16, [R1+0x260] ;  /* 0x0002600001107983 */ /* 0x002ea20000300800 */
[----:B------:R-:W-:-:S03]  /*10400*/  IMAD.MOV.U32 R3, RZ, RZ, R7 ;  /* 0x000000ffff037224 */ /* 0x000fc600078e0007 */
[----:B------:R-:W2:Y:S04]  /*10410*/  LDL.LU R17, [R1+0x264] ;  /* 0x0002640001117983 */ /* 0x000ea80000300800 */
[----:B------:R-:W2:Y:S04]  /*10420*/  LDL.LU R18, [R1+0x268] ;  /* 0x0002680001127983 */ /* 0x000ea80000300800 */
[----:B------:R-:W-:Y:S04]  /*10430*/  STL.64 [R1+0x38], R6 ;  /* 0x0000380601007387 */ /* 0x000fe80000100a00 */
[----:B------:R-:W1:Y:S04]  /*10440*/  LDSM.16.M88.4 R4, [R9+0x43080] ;  /* 0x043080000904783b */ /* 0x000e680000000200 */
[----:B------:R3:W-:Y:S04]  /*10450*/  STL [R1+0xc40], R3 ;  /* 0x000c400301007387 */ /* 0x0007e80000100800 */
[----:B-1----:R-:W-:Y:S01]  /*10460*/  STL.64 [R1+0x28], R6 ;  /* 0x0000280601007387 */ /* 0x002fe20000100a00 */
[----:B---3--:R-:W-:-:S02]  /*10470*/  IMAD.MOV.U32 R3, RZ, RZ, R4 ;  /* 0x000000ffff037224 */ /* 0x008fc400078e0004 */
[----:B------:R-:W-:Y:S01]  /*10480*/  IMAD.MOV.U32 R0, RZ, RZ, R5 ;  /* 0x000000ffff007224 */ /* 0x000fe200078e0005 */
[----:B------:R1:W-:Y:S04]  /*10490*/  STL.64 [R1+0xd20], R8 ;  /* 0x000d200801007387 */ /* 0x0003e80000100a00 */
[----:B------:R3:W4:Y:S04]  /*104a0*/  LDSM.16.M88.4 R4, [R9+0x44080] ;  /* 0x044080000904783b */ /* 0x0007280000000200 */
[----:B-1----:R-:W5:Y:S04]  /*104b0*/  LDL.LU R8, [R1+0x220] ;  /* 0x0002200001087983 */ /* 0x002f680000300800 */
[----:B---3--:R-:W5:Y:S04]  /*104c0*/  LDL.LU R9, [R1+0x224] ;  /* 0x0002240001097983 */ /* 0x008f680000300800 */
[----:B------:R-:W3:Y:S04]  /*104d0*/  LDL.LU R10, [R1+0x228] ;  /* 0x00022800010a7983 */ /* 0x000ee80000300800 */
[----:B------:R-:W3:Y:S04]  /*104e0*/  LDL.LU R11, [R1+0x22c] ;  /* 0x00022c00010b7983 */ /* 0x000ee80000300800 */
[----:B---3--:R-:W-:Y:S04]  /*104f0*/  STL.64 [R1+0xd30], R10 ;  /* 0x000d300a01007387 */ /* 0x008fe80000100a00 */
[----:B-----5:R1:W-:Y:S04]  /*10500*/  STL.64 [R1+0xd28], R8 ;  /* 0x000d280801007387 */ /* 0x0203e80000100a00 */
[----:B-1----:R-:W3:Y:S04]  /*10510*/  LDL.LU R8, [R1+0x320] ;  /* 0x0003200001087983 */ /* 0x002ee80000300800 */
[----:B------:R-:W3:Y:S04]  /*10520*/  LDL.LU R9, [R1+0x324] ;  /* 0x0003240001097983 */ /* 0x000ee80000300800 */
[----:B------:R-:W5:Y:S04]  /*10530*/  LDL.LU R10, [R1+0x328] ;  /* 0x00032800010a7983 */ /* 0x000f680000300800 */
[----:B------:R-:W5:Y:S01]  /*10540*/  LDL.LU R11, [R1+0x32c] ;  /* 0x00032c00010b7983 */ /* 0x000f620000300800 */
[----:B--2---:R-:W-:Y:S03]  /*10550*/  HMMA.1688.F32.TF32 R16, R24, R20, R16 ;  /* 0x000000141810723c */ /* 0x004fe60000081010 */
[----:B-----5:R-:W-:Y:S04]  /*10560*/  STL.64 [R1+0xd40], R10 ;  /* 0x000d400a01007387 */ /* 0x020fe80000100a00 */
[----:B---3--:R1:W-:Y:S02]  /*10570*/  STL.64 [R1+0xd38], R8 ;  /* 0x000d380801007387 */ /* 0x0083e40000100a00 */
[----:B-1----:R-:W-:-:S02]  /*10580*/  IMAD.MOV.U32 R8, RZ, RZ, R3 ;  /* 0x000000ffff087224 */ /* 0x002fc400078e0003 */
[----:B------:R-:W-:-:S05]  /*10590*/  IMAD.MOV.U32 R9, RZ, RZ, R0 ;  /* 0x000000ffff097224 */ /* 0x000fca00078e0000 */
[----:B------:R1:W-:Y:S01]  /*105a0*/  STL.64 [R1+0xd80], R8 ;  /* 0x000d800801007387 */ /* 0x0003e20000100a00 */
[----:B------:R-:W-:Y:S02]  /*105b0*/  IMAD.MOV.U32 R0, RZ, RZ, R20 ;  /* 0x000000ffff007224 */ /* 0x000fe400078e0014 */
[----:B------:R-:W-:Y:S01]  /*105c0*/  IMAD.MOV.U32 R3, RZ, RZ, R21 ;  /* 0x000000ffff037224 */ /* 0x000fe200078e0015 */
[----:B-1----:R-:W2:Y:S04]  /*105d0*/  LDL.LU R8, [R1+0xd0] ;  /* 0x0000d00001087983 */ /* 0x002ea80000300800 */
[----:B------:R-:W2:Y:S04]  /*105e0*/  LDL.LU R9, [R1+0xd4] ;  /* 0x0000d40001097983 */ /* 0x000ea80000300800 */
[----:B------:R-:W2:Y:S04]  /*105f0*/  LDL.LU R10, [R1+0xd8] ;  /* 0x0000d800010a7983 */ /* 0x000ea80000300800 */
[----:B------:R-:W2:Y:S04]  /*10600*/  LDL.LU R11, [R1+0xdc] ;  /* 0x0000dc00010b7983 */ /* 0x000ea80000300800 */
[----:B------:R-:W-:Y:S04]  /*10610*/  STL.64 [R1+0x1c0], R16 ;  /* 0x0001c01001007387 */ /* 0x000fe80000100a00 */
[----:B------:R1:W-:Y:S04]  /*10620*/  STL.64 [R1+0x1c8], R18 ;  /* 0x0001c81201007387 */ /* 0x0003e80000100a00 */
[----:B-1----:R-:W3:Y:S04]  /*10630*/  LDL.LU.64 R18, [R1+0xe68] ;  /* 0x000e680001127983 */ /* 0x002ee80000300a00 */
[----:B------:R-:W3:Y:S04]  /*10640*/  LDL.LU.64 R16, [R1+0xe60] ;  /* 0x000e600001107983 */ /* 0x000ee80000300a00 */
[----:B------:R-:W3:Y:S04]  /*10650*/  LDL.LU.64 R22, [R1+0xe58] ;  /* 0x000e580001167983 */ /* 0x000ee80000300a00 */
[----:B------:R-:W3:Y:S04]  /*10660*/  LDL.LU.64 R20, [R1+0xe50] ;  /* 0x000e500001147983 */ /* 0x000ee80000300a00 */
[----:B------:R-:W-:Y:S04]  /*10670*/  STL.64 [R1+0xe18], R26 ;  /* 0x000e181a01007387 */ /* 0x000fe80000100a00 */
[----:B------:R1:W-:Y:S02]  /*10680*/  STL.64 [R1+0xe10], R24 ;  /* 0x000e101801007387 */ /* 0x0003e40000100a00 */
[----:B-1----:R-:W-:-:S02]  /*10690*/  IMAD.MOV.U32 R24, RZ, RZ, R0 ;  /* 0x000000ffff187224 */ /* 0x002fc400078e0000 */
[----:B------:R-:W-:Y:S01]  /*106a0*/  IMAD.MOV.U32 R25, RZ, RZ, R3 ;  /* 0x000000ffff197224 */ /* 0x000fe200078e0003 */
[----:B------:R-:W5:Y:S06]  /*106b0*/  LDL.LU R0, [R1+0xe48] ;  /* 0x000e480001007983 */ /* 0x000f6c0000300800 */
[-C--:B---3--:R-:W-:Y:S11]  /*106c0*/  HMMA.1688.F32.TF32 R16, R20, R24.reuse, R16 ;  /* 0x000000181410723c */ /* 0x088ff60000081010 */
[----:B------:R-:W-:Y:S11]  /*106d0*/  @!UPT UIADD3 URZ, URZ, URZ, URZ ;  /* 0x0000003f3f3ff290 */ /* 0x000ff6000fffe03f */
[----:B------:R-:W-:Y:S01]  /*106e0*/  @!UPT UIADD3 URZ, URZ, URZ, URZ ;  /* 0x0000003f3f3ff290 */ /* 0x000fe2000fffe03f */
[----:B------:R-:W-:Y:S04]  /*106f0*/  STL.64 [R1+0x1b0], R16 ;  /* 0x0001b01001007387 */ /* 0x000fe80000100a00 */
[----:B------:R1:W-:Y:S04]  /*10700*/  STL.64 [R1+0x1b8], R18 ;  /* 0x0001b81201007387 */ /* 0x0003e80000100a00 */
[----:B-1----:R-:W2:Y:S04]  /*10710*/  LDL.LU.64 R18, [R1+0xe40] ;  /* 0x000e400001127983 */ /* 0x002ea80000300a00 */
[----:B------:R-:W2:Y:S04]  /*10720*/  LDL.LU.64 R16, [R1+0xe38] ;  /* 0x000e380001107983 */ /* 0x000ea80000300a00 */
[----:B------:R-:W-:Y:S04]  /*10730*/  STL.64 [R1+0xe08], R22 ;  /* 0x000e081601007387 */ /* 0x000fe80000100a00 */
[----:B------:R-:W-:Y:S01]  /*10740*/  STL.64 [R1+0xe00], R20 ;  /* 0x000e001401007387 */ /* 0x000fe20000100a00 */
[----:B--2---:R-:W-:Y:S03]  /*10750*/  HMMA.1688.F32.TF32 R8, R16, R24, R8 ;  /* 0x000000181008723c */ /* 0x004fe60000081008 */
[----:B------:R-:W-:Y:S04]  /*10760*/  STL.64 [R1+0xdf8], R18 ;  /* 0x000df81201007387 */ /* 0x000fe80000100a00 */
[----:B------:R-:W-:Y:S11]  /*10770*/  STL.64 [R1+0xdf0], R16 ;  /* 0x000df01001007387 */ /* 0x000ff60000100a00 */
[----:B------:R-:W-:Y:S05]  /*10780*/  @!UPT UIADD3 URZ, URZ, URZ, URZ ;  /* 0x0000003f3f3ff290 */ /* 0x000fea000fffe03f */
[----:B------:R1:W-:Y:S04]  /*10790*/  STL.64 [R1+0x2f0], R8 ;  /* 0x0002f00801007387 */ /* 0x0003e80000100a00 */
[----:B------:R-:W-:Y:S01]  /*107a0*/  STL.64 [R1+0x2f8], R10 ;  /* 0x0002f80a01007387 */ /* 0x000fe20000100a00 */
[----:B-1----:R-:W-:Y:S02]  /*107b0*/  IMAD.MOV.U32 R8, RZ, RZ, R12 ;  /* 0x000000ffff087224 */ /* 0x002fe400078e000c */
[----:B------:R-:W-:Y:S01]  /*107c0*/  IMAD.MOV.U32 R9, RZ, RZ, R28 ;  /* 0x000000ffff097224 */ /* 0x000fe200078e001c */
[----:B------:R-:W2:Y:S04]  /*107d0*/  LDL.LU R12, [R1+0xe30] ;  /* 0x000e3000010c7983 */ /* 0x000ea80000300800 */
[----:B------:R-:W3:Y:S04]  /*107e0*/  LDL.LU R28, [R1+0xe2c] ;  /* 0x000e2c00011c7983 */ /* 0x000ee80000300800 */
[----:B------:R-:W-:Y:S04]  /*107f0*/  STL.64 [R1+0xdc8], R8 ;  /* 0x000dc80801007387 */ /* 0x000fe80000100a00 */
[----:B----4-:R-:W-:Y:S04]  /*10800*/  STL.64 [R1+0x18], R6 ;  /* 0x0000180601007387 */ /* 0x010fe80000100a00 */
[----:B------:R1:W-:Y:S04]  /*10810*/  STL.64 [R1+0xd48], R4 ;  /* 0x000d480401007387 */ /* 0x0003e80000100a00 */
[----:B-1----:R-:W4:Y:S04]  /*10820*/  LDL.LU R4, [R1+0x70] ;  /* 0x0000700001047983 */ /* 0x002f280000300800 */
        /* <DEDUP_REMOVED lines=9> */
[----:B------:R-:W-:-:S03]  /*108c0*/  IMAD.MOV.U32 R8, RZ, RZ, R29 ;  /* 0x000000ffff087224 */ /* 0x000fc600078e001d */
[----:B----4-:R-:W-:Y:S04]  /*108d0*/  STL.64 [R1+0xd68], R6 ;  /* 0x000d680601007387 */ /* 0x010fe80000100a00 */
[----:B--2---:R1:W-:Y:S04]  /*108e0*/  STL.64 [R1+0xd60], R4 ;  /* 0x000d600401007387 */ /* 0x0043e80000100a00 */
[----:B-1----:R-:W2:Y:S04]  /*108f0*/  LDL.LU R4, [R1+0x200] ;  /* 0x0002000001047983 */ /* 0x002ea80000300800 */
[----:B------:R-:W2:Y:S04]  /*10900*/  LDL.LU R5, [R1+0x204] ;  /* 0x0002040001057983 */ /* 0x000ea80000300800 */
[----:B------:R-:W4:Y:S04]  /*10910*/  LDL.LU R6, [R1+0x208] ;  /* 0x0002080001067983 */ /* 0x000f280000300800 */
[----:B------:R-:W4:Y:S01]  /*10920*/  LDL.LU R7, [R1+0x20c] ;  /* 0x00020c0001077983 */ /* 0x000f220000300800 */
[----:B------:R-:W-:-:S03]  /*10930*/  IMAD.MOV.U32 R9, RZ, RZ, R2 ;  /* 0x000000ffff097224 */ /* 0x000fc600078e0002 */
[----:B------:R-:W2:Y:S04]  /*10940*/  LDL.LU R29, [R1+0xe28] ;  /* 0x000e2800011d7983 */ /* 0x000ea80000300800 */
[----:B------:R-:W-:Y:S04]  /*10950*/  STL.64 [R1+0xe20], R8 ;  /* 0x000e200801007387 */ /* 0x000fe80000100a00 */
[----:B----4-:R-:W-:Y:S04]  /*10960*/  STL.64 [R1+0xd78], R6 ;  /* 0x000d780601007387 */ /* 0x010fe80000100a00 */
[----:B--2---:R1:W-:Y:S04]  /*10970*/  STL.64 [R1+0xd70], R4 ;  /* 0x000d700401007387 */ /* 0x0043e80000100a00 */
        /* <DEDUP_REMOVED lines=9> */
[----:B------:R-:W4:Y:S04]  /*10a10*/  LDL.LU R7, [R1+0x8c] ;  /* 0x00008c0001077983 */ /* 0x000f280000300800 */
[----:B------:R-:W2:Y:S04]  /*10a20*/  LDL.LU R16, [R1+0x180] ;  /* 0x0001800001107983 */ /* 0x000ea80000300800 */
[----:B------:R-:W3:Y:S04]  /*10a30*/  LDL.LU R17, [R1+0x184] ;  /* 0x0001840001117983 */ /* 0x000ee80000300800 */
        /* <DEDUP_REMOVED lines=46> */
[----:B---3--:R-:W-:Y:S11]  /*10d20*/  HMMA.1688.F32.TF32 R20, R24, R8, R20 ;  /* 0x000000081814723c */ /* 0x008ff60000081014 */
[----:B------:R-:W-:Y:S11]  /*10d30*/  @!UPT UIADD3 URZ, URZ, URZ, URZ ;  /* 0x0000003f3f3ff290 */ /* 0x000ff6000fffe03f */
[----:B------:R-:W-:Y:S01]  /*10d40*/  @!UPT UIADD3 URZ, URZ, URZ, URZ ;  /* 0x0000003f3f3ff290 */ /* 0x000fe2000fffe03f */
[----:B------:R-:W-:Y:S01]  /*10d50*/  STL [R1+0x194], R21 ;  /* 0x0001941501007387 */ /* 0x000fe20000100800 */
[----:B------:R-:W-:-:S03]  /*10d60*/  IMAD.MOV.U32 R2, RZ, RZ, R20 ;  /* 0x000000ffff027224 */ /* 0x000fc600078e0014 */
        /* <DEDUP_REMOVED lines=62> */
[----:B------:R-:W-:Y:S01]  /*11150*/  STL [R1+0xf4], R5 ;  /* 0x0000f40501007387 */ /* 0x000fe20000100800 */
[----:B------:R-:W-:-:S03]  /*11160*/  IMAD.MOV.U32 R3, RZ, RZ, R4 ;  /* 0x000000ffff037224 */ /* 0x000fc600078e0004 */
        /* <DEDUP_REMOVED lines=27> */
[----:B------:R1:W-:Y:S04]  /*11320*/  STL.64 [R1+0xd0], R8 ;  /* 0x0000d00801007387 */ /* 0x0003e80000100a00 */
[----:B------:R2:W-:Y:S04]  /*11330*/  STL.64 [R1+0xd8], R10 ;  /* 0x0000d80a01007387 */ /* 0x0005e80000100a00 */
[----:B-1----:R-:W3:Y:S01]  /*11340*/  LDL.LU.64 R8, [R1+0xd20] ;  /* 0x000d200001087983 */ /* 0x002ee20000300a00 */
[----:B--2---:R-:W-:-:S03]  /*11350*/  IMAD.MOV.U32 R11, RZ, RZ, R4 ;  /* 0x000000ffff0b7224 */ /* 0x004fc600078e0004 */
[----:B------:R-:W2:Y:S01]  /*11360*/  LDL.LU.64 R6, [R1+0xd18] ;  /* 0x000d180001067983 */ /* 0x000ea20000300a00 */
[----:B------:R-:W-:-:S03]  /*11370*/  IMAD.MOV.U32 R10, RZ, RZ, R5 ;  /* 0x000000ffff0a7224 */ /* 0x000fc600078e0005 */
[----:B------:R-:W2:Y:S04]  /*11380*/  LDL.LU.64 R4, [R1+0xd10] ;  /* 0x000d100001047983 */ /* 0x000ea80000300a00 */
[----:B------:R-:W-:Y:S04]  /*11390*/  STL.64 [R1+0xcd0], R22 ;  /* 0x000cd01601007387 */ /* 0x000fe80000100a00 */
[----:B------:R1:W-:Y:S02]  /*113a0*/  STL.64 [R1+0xcc8], R20 ;  /* 0x000cc81401007387 */ /* 0x0003e40000100a00 */
[----:B-1----:R-:W-:-:S02]  /*113b0*/  IMAD.MOV.U32 R20, RZ, RZ, R11 ;  /* 0x000000ffff147224 */ /* 0x002fc400078e000b */
[----:B------:R-:W-:-:S07]  /*113c0*/  IMAD.MOV.U32 R21, RZ, RZ, R10 ;  /* 0x000000ffff157224 */ /* 0x000fce00078e000a */
[----:B--2---:R-:W-:Y:S11]  /*113d0*/  HMMA.1688.F32.TF32 R4, R16, R20, R4 ;  /* 0x000000141004723c */ /* 0x004ff60000081004 */
[----:B------:R-:W-:Y:S11]  /*113e0*/  @!UPT UIADD3 URZ, URZ, URZ, URZ ;  /* 0x0000003f3f3ff290 */ /* 0x000ff6000fffe03f */
[----:B------:R-:W-:Y:S01]  /*113f0*/  @!UPT UIADD3 URZ, URZ, URZ, URZ ;  /* 0x0000003f3f3ff290 */ /* 0x000fe2000fffe03f */
[----:B------:R1:W-:Y:S04]  /*11400*/  STL.64 [R1+0x160], R4 ;  /* 0x0001600401007387 */ /* 0x0003e80000100a00 */
[----:B------:R-:W-:Y:S04]  /*11410*/  STL.64 [R1+0x168], R6 ;  /* 0x0001680601007387 */ /* 0x000fe80000100a00 */
[----:B-1----:R-:W2:Y:S04]  /*11420*/  LDL.LU.64 R4, [R1+0xd08] ;  /* 0x000d080001047983 */ /* 0x002ea80000300a00 */
[----:B------:R-:W-:Y:S04]  /*11430*/  STL.64 [R1+0xca0], R18 ;  /* 0x000ca01201007387 */ /* 0x000fe80000100a00 */
[----:B------:R1:W-:Y:S04]  /*11440*/  STL.64 [R1+0xc98], R16 ;  /* 0x000c981001007387 */ /* 0x0003e80000100a00 */
[----:B-1----:R-:W4:Y:S01]  /*11450*/  LDL.LU R16, [R1+0x60] ;  /* 0x0000600001107983 */ /* 0x002f220000300800 */
[----:B---3--:R-:W-:-:S02]  /*11460*/  IMAD.MOV.U32 R19, RZ, RZ, R8 ;  /* 0x000000ffff137224 */ /* 0x008fc400078e0008 */
[----:B--2---:R-:W-:Y:S02]  /*11470*/  IMAD.MOV.U32 R17, RZ, RZ, R4 ;  /* 0x000000ffff117224 */ /* 0x004fe400078e0004 */
[----:B------:R-:W-:Y:S01]  /*11480*/  IMAD.MOV.U32 R18, RZ, RZ, R5 ;  /* 0x000000ffff127224 */ /* 0x000fe200078e0005 */
[----:B------:R-:W2:Y:S04]  /*11490*/  LDL.LU R4, [R1+0xd00] ;  /* 0x000d000001047983 */ /* 0x000ea80000300800 */
[----:B------:R-:W3:Y:S04]  /*114a0*/  LDL.LU R5, [R1+0xcfc] ;  /* 0x000cfc0001057983 */ /* 0x000ee80000300800 */
[----:B------:R-:W2:Y:S01]  /*114b0*/  LDL.LU R8, [R1+0xcf8] ;  /* 0x000cf80001087983 */ /* 0x000ea20000300800 */
[----:B----4-:R-:W-:Y:S03]  /*114c0*/  HMMA.1688.F32.TF32 R16, R12, R20, R16 ;  /* 0x000000140c10723c */ /* 0x010fe60000081010 */
[----:B------:R-:W-:Y:S04]  /*114d0*/  STL.64 [R1+0xc60], R14 ;  /* 0x000c600e01007387 */ /* 0x000fe80000100a00 */
[----:B------:R1:W-:Y:S11]  /*114e0*/  STL.64 [R1+0xc58], R12 ;  /* 0x000c580c01007387 */ /* 0x0003f60000100a00 */
[----:B------:R-:W-:Y:S05]  /*114f0*/  @!UPT UIADD3 URZ, URZ, URZ, URZ ;  /* 0x0000003f3f3ff290 */ /* 0x000fea000fffe03f */
[----:B------:R-:W-:Y:S04]  /*11500*/  STL.64 [R1+0x2b0], R16 ;  /* 0x0002b01001007387 */ /* 0x000fe80000100a00 */
[----:B------:R-:W-:Y:S04]  /*11510*/  STL.64 [R1+0x2b8], R18 ;  /* 0x0002b81201007387 */ /* 0x000fe80000100a00 */
[----:B-1----:R-:W4:Y:S04]  /*11520*/  LDL.LU R12, [R1+0x230] ;  /* 0x00023000010c7983 */ /* 0x002f280000300800 */
[----:B------:R-:W4:Y:S04]  /*11530*/  LDL.LU R13, [R1+0x234] ;  /* 0x00023400010d7983 */ /* 0x000f280000300800 */
[----:B------:R-:W2:Y:S04]  /*11540*/  LDL.LU R14, [R1+0x238] ;  /* 0x00023800010e7983 */ /* 0x000ea80000300800 */
[----:B------:R-:W2:Y:S04]  /*11550*/  LDL.LU R15, [R1+0x23c] ;  /* 0x00023c00010f7983 */ /* 0x000ea80000300800 */
[----:B------:R-:W2:Y:S04]  /*11560*/  LDL.LU R20, [R1+0x350] ;  /* 0x0003500001147983 */ /* 0x000ea80000300800 */
[----:B------:R-:W2:Y:S04]  /*11570*/  LDL.LU R21, [R1+0x354] ;  /* 0x0003540001157983 */ /* 0x000ea80000300800 */
[----:B------:R-:W2:Y:S04]  /*11580*/  LDL.LU R22, [R1+0x358] ;  /* 0x0003580001167983 */ /* 0x000ea80000300800 */
[----:B------:R-:W2:Y:S04]  /*11590*/  LDL.LU R23, [R1+0x35c] ;  /* 0x00035c0001177983 */ /* 0x000ea80000300800 */
[----:B--2---:R-:W-:Y:S04]  /*115a0*/  STL.64 [R1+0xce0], R22 ;  /* 0x000ce01601007387 */ /* 0x004fe80000100a00 */
[----:B------:R1:W-:Y:S04]  /*115b0*/  STL.64 [R1+0xcd8], R20 ;  /* 0x000cd81401007387 */ /* 0x0003e80000100a00 */
[----:B-1----:R-:W2:Y:S04]  /*115c0*/  LDL.LU R20, [R1+0x360] ;  /* 0x0003600001147983 */ /* 0x002ea80000300800 */
        /* <DEDUP_REMOVED lines=25> */
[----:B------:R-:W-:Y:S04]  /*11760*/  STL.64 [R1+0xc70], R14 ;  /* 0x000c700e01007387 */ /* 0x000fe80000100a00 */
[----:B----4-:R1:W-:Y:S04]  /*11770*/  STL.64 [R1+0xc68], R12 ;  /* 0x000c680c01007387 */ /* 0x0103e80000100a00 */
[----:B-1----:R-:W4:Y:S01]  /*11780*/  LDL.LU R12, [R1+0x240] ;  /* 0x00024000010c7983 */ /* 0x002f220000300800 */
[----:B---3--:R-:W-:-:S02]  /*11790*/  IMAD.MOV.U32 R14, RZ, RZ, R5 ;  /* 0x000000ffff0e7224 */ /* 0x008fc400078e0005 */
[----:B------:R-:W-:Y:S02]  /*117a0*/  IMAD.MOV.U32 R15, RZ, RZ, R4 ;  /* 0x000000ffff0f7224 */ /* 0x000fe400078e0004 */
[----:B------:R-:W-:Y:S01]  /*117b0*/  IMAD.MOV.U32 R13, RZ, RZ, R8 ;  /* 0x000000ffff0d7224 */ /* 0x000fe200078e0008 */
[----:B------:R-:W-:Y:S04]  /*117c0*/  LDSM.16.M88.4 R4, [R9+0x46080] ;  /* 0x046080000904783b */ /* 0x000fe80000000200 */
[----:B------:R-:W-:Y:S04]  /*117d0*/  STL.64 [R1+0xc80], R14 ;  /* 0x000c800e01007387 */ /* 0x000fe80000100a00 */
[----:B----4-:R-:W-:Y:S04]  /*117e0*/  STL.64 [R1+0xc78], R12 ;  /* 0x000c780c01007387 */ /* 0x010fe80000100a00 */
[----:B------:R-:W1:Y:S04]  /*117f0*/  LDSM.16.M88.4 R12, [R9+0x45080] ;  /* 0x04508000090c783b */ /* 0x000e680000000200 */
[----:B------:R-:W3:Y:S01]  /*11800*/  LDSM.16.M88.4 R8, [R9+0x47080] ;  /* 0x047080000908783b */ /* 0x000ee20000000200 */
[C---:B-1----:R-:W-:Y:S03]  /*11810*/  HMMA.1688.F32.TF32 R20, R24.reuse, R12, R20 ;  /* 0x0000000c1814723c */ /* 0x042fe60000081014 */
[----:B------:R-:W-:Y:S11]  /*11820*/  STL.64 [R1+0x8], R14 ;  /* 0x0000080e01007387 */ /* 0x000ff60000100a00 */
[----:B------:R-:W-:Y:S09]  /*11830*/  @!UPT UIADD3 URZ, URZ, URZ, URZ ;  /* 0x0000003f3f3ff290 */ /* 0x000ff2000fffe03f */
[----:B------:R-:W-:Y:S04]  /*11840*/  STL.64 [R1+0xc0], R20 ;  /* 0x0000c01401007387 */ /* 0x000fe80000100a00 */
[----:B------:R1:W-:Y:S04]  /*11850*/  STL.64 [R1+0xc8], R22 ;  /* 0x0000c81601007387 */ /* 0x0003e80000100a00 */
[----:B-1----:R-:W4:Y:S04]  /*11860*/  LDL.LU.64 R22, [R1+0xcf0] ;  /* 0x000cf00001167983 */ /* 0x002f280000300a00 */
[----:B------:R-:W4:Y:S02]  /*11870*/  LDL.LU.64 R20, [R1+0xce8] ;  /* 0x000ce80001147983 */ /* 0x000f240000300a00 */
[C---:B----4-:R-:W-:Y:S11]  /*11880*/  HMMA.1688.F32.TF32 R20, R24.reuse, R4, R20 ;  /* 0x000000041814723c */ /* 0x050ff60000081014 */
        /* <DEDUP_REMOVED lines=11> */
[----:B------:R3:W-:Y:S04]  /*11940*/  STL.64 [R1+0xa8], R26 ;  /* 0x0000a81a01007387 */ /* 0x0007e80000100a00 */
[----:B-1----:R-:W4:Y:S04]  /*11950*/  LDL.LU R24, [R1+0x150] ;  /* 0x0001500001187983 */ /* 0x002f280000300800 */
[----:B------:R-:W4:Y:S04]  /*11960*/  LDL.LU R25, [R1+0x154] ;  /* 0x0001540001197983 */ /* 0x000f280000300800 */
[----:B---3--:R-:W3:Y:S04]  /*11970*/  LDL.LU R26, [R1+0x158] ;  /* 0x00015800011a7983 */ /* 0x008ee80000300800 */
[----:B------:R-:W3:Y:S04]  /*11980*/  LDL.LU R27, [R1+0x15c] ;  /* 0x00015c00011b7983 */ /* 0x000ee80000300800 */
[----:B---3--:R-:W-:Y:S04]  /*11990*/  STL.64 [R1+0xc50], R26 ;  /* 0x000c501a01007387 */ /* 0x008fe80000100a00 */
[----:B----4-:R1:W-:Y:S04]  /*119a0*/  STL.64 [R1+0xc48], R24 ;  /* 0x000c481801007387 */ /* 0x0103e80000100a00 */
[----:B-1----:R-:W3:Y:S04]  /*119b0*/  LDL.LU R24, [R1+0x1d0] ;  /* 0x0001d00001187983 */ /* 0x002ee80000300800 */
[----:B------:R-:W3:Y:S04]  /*119c0*/  LDL.LU R25, [R1+0x1d4] ;  /* 0x0001d40001197983 */ /* 0x000ee80000300800 */
[----:B------:R-:W4:Y:S04]  /*119d0*/  LDL.LU R26, [R1+0x1d8] ;  /* 0x0001d800011a7983 */ /* 0x000f280000300800 */
[----:B------:R-:W4:Y:S01]  /*119e0*/  LDL.LU R27, [R1+0x1dc] ;  /* 0x0001dc00011b7983 */ /* 0x000f220000300800 */
[C---:B--2---:R-:W-:Y:S03]  /*119f0*/  HMMA.1688.F32.TF32 R16, R20.reuse, R12, R16 ;  /* 0x0000000c1410723c */ /* 0x044fe60000081010 */
[----:B----4-:R-:W-:Y:S04]  /*11a00*/  STL.64 [R1+0xc90], R26 ;  /* 0x000c901a01007387 */ /* 0x010fe80000100a00 */
[----:B---3--:R1:W-:Y:S04]  /*11a10*/  STL.64 [R1+0xc88], R24 ;  /* 0x000c881801007387 */ /* 0x0083e80000100a00 */
        /* <DEDUP_REMOVED lines=22> */
[----:B------:R-:W4:Y:S01]  /*11b80*/  LDL.LU R21, [R1+0x1a4] ;  /* 0x0001a40001157983 */ /* 0x000f220000300800 */
[----:B---3--:R-:W-:-:S02]  /*11b90*/  IMAD.MOV.U32 R22, RZ, RZ, R29 ;  /* 0x000000ffff167224 */ /* 0x008fc400078e001d */
[----:B------:R-:W-:Y:S02]  /*11ba0*/  IMAD.MOV.U32 R23, RZ, RZ, R28 ;  /* 0x000000ffff177224 */ /* 0x000fe400078e001c */
[----:B------:R-:W-:Y:S02]  /*11bb0*/  IMAD.MOV.U32 R29, RZ, RZ, R12 ;  /* 0x000000ffff1d7224 */ /* 0x000fe400078e000c */
[----:B------:R-:W-:Y:S01]  /*11bc0*/  IMAD.MOV.U32 R28, RZ, RZ, R13 ;  /* 0x000000ffff1c7224 */ /* 0x000fe200078e000d */
[C---:B--2---:R-:W-:Y:S11]  /*11bd0*/  HMMA.1688.F32.TF32 R24, R16.reuse, R12, R24 ;  /* 0x0000000c1018723c */ /* 0x044ff60000081018 */
[----:B------:R-:W-:Y:S11]  /*11be0*/  @!UPT UIADD3 URZ, URZ, URZ, URZ ;  /* 0x0000003f3f3ff290 */ /* 0x000ff6000fffe03f */
[----:B------:R-:W-:Y:S01]  /*11bf0*/  @!UPT UIADD3 URZ, URZ, URZ, URZ ;  /* 0x0000003f3f3ff290 */ /* 0x000fe2000fffe03f */
[----:B------:R-:W-:Y:S04]  /*11c00*/  STL.64 [R1+0x120], R24 ;  /* 0x0001201801007387 */ /* 0x000fe80000100a00 */
[----:B------:R1:W-:Y:S04]  /*11c10*/  STL.64 [R1+0x128], R26 ;  /* 0x0001281a01007387 */ /* 0x0003e80000100a00 */
[----:B-1----:R-:W2:Y:S04]  /*11c20*/  LDL.LU.64 R26, [R1+0xc90] ;  /* 0x000c9000011a7983 */ /* 0x002ea80000300a00 */
[----:B------:R-:W2:Y:S04]  /*11c30*/  LDL.LU.64 R24, [R1+0xc88] ;  /* 0x000c880001187983 */ /* 0x000ea80000300a00 */
[----:B------:R-:W3:Y:S04]  /*11c40*/  LDL.LU.64 R14, [R1+0xc80] ;  /* 0x000c8000010e7983 */ /* 0x000ee80000300a00 */
        /* <DEDUP_REMOVED lines=13> */
[----:B------:R2:W-:Y:S01]  /*11d20*/  STL.64 [R1+0x68], R18 ;  /* 0x0000681201007387 */ /* 0x0005e20000100a00 */
[----:B-1----:R-:W-:Y:S02]  /*11d30*/  IMAD.MOV.U32 R16, RZ, RZ, R29 ;  /* 0x000000ffff107224 */ /* 0x002fe400078e001d */
[----:B------:R-:W-:-:S07]  /*11d40*/  IMAD.MOV.U32 R17, RZ, RZ, R28 ;  /* 0x000000ffff117224 */ /* 0x000fce00078e001c */
[C---:B--2---:R-:W-:Y:S01]  /*11d50*/  HMMA.1688.F32.TF32 R16, R12.reuse, R16, R24 ;  /* 0x000000100c10723c */ /* 0x044fe20000081018 */
[----:B------:R-:W2:Y:S04]  /*11d60*/  LDL.LU.64 R26, [R1+0xc50] ;  /* 0x000c5000011a7983 */ /* 0x000ea80000300a00 */
[----:B------:R-:W2:Y:S03]  /*11d70*/  LDL.LU.64 R24, [R1+0xc48] ;  /* 0x000c480001187983 */ /* 0x000ea60000300a00 */
[C---:B----4-:R-:W-:Y:S01]  /*11d80*/  HMMA.1688.F32.TF32 R20, R12.reuse, R4, R20 ;  /* 0x000000040c14723c */ /* 0x050fe20000081014 */
[----:B------:R-:W-:Y:S11]  /*11d90*/  STL.64 [R1+0xc28], R6 ;  /* 0x000c280601007387 */ /* 0x000ff60000100a00 */
[----:B------:R-:W-:Y:S03]  /*11da0*/  @!UPT UIADD3 URZ, URZ, URZ, URZ ;  /* 0x0000003f3f3ff290 */ /* 0x000fe6000fffe03f */
[----:B------:R-:W-:Y:S04]  /*11db0*/  STL.64 [R1+0x230], R16 ;  /* 0x0002301001007387 */ /* 0x000fe80000100a00 */
[----:B------:R2:W-:Y:S04]  /*11dc0*/  STL.64 [R1+0x238], R18 ;  /* 0x0002381201007387 */ /* 0x0005e80000100a00 */
[----:B------:R-:W-:Y:S04]  /*11dd0*/  STL.64 [R1+0x220], R20 ;  /* 0x0002201401007387 */ /* 0x000fe80000100a00 */
[----:B------:R-:W-:Y:S04]  /*11de0*/  STL.64 [R1+0x228], R22 ;  /* 0x0002281601007387 */ /* 0x000fe80000100a00 */
[----:B-----5:R-:W-:Y:S04]  /*11df0*/  LDS R22, [R0+0x16400] ;  /* 0x0164000000167984 */ /* 0x020fe80000000800 */
[----:B------:R-:W-:Y:S01]  /*11e00*/  LDS R20, [R0+0x14400] ;  /* 0x0144000000147984 */ /* 0x000fe20000000800 */
[----:B--2---:R-:W-:Y:S03]  /*11e10*/  HMMA.1688.F32.TF32 R16, R12, R8, R24 ;  /* 0x000000080c10723c */ /* 0x004fe60000081018 */
[----:B------:R-:W-:Y:S04]  /*11e20*/  LDS R26, [R0+0x16600] ;  /* 0x01660000001a7984 */ /* 0x000fe80000000800 */
[----:B------:R-:W-:Y:S01]  /*11e30*/  LDS R24, [R0+0x14600] ;  /* 0x0146000000187984 */ /* 0x000fe20000000800 */
[----:B------:R-:W-:-:S03]  /*11e40*/  IMAD.MOV.U32 R8, RZ, RZ, R2 ;  /* 0x000000ffff087224 */ /* 0x000fc600078e0002 */
[----:B------:R-:W-:Y:S04]  /*11e50*/  LDS R12, [R0+0x14000] ;  /* 0x01400000000c7984 */ /* 0x000fe80000000800 */
[----:B------:R-:W-:Y:S08]  /*11e60*/  LDS R14, [R0+0x16000] ;  /* 0x01600000000e7984 */ /* 0x000ff00000000800 */
[----:B------:R-:W-:Y:S04]  /*11e70*/  STL.64 [R1+0x1a0], R16 ;  /* 0x0001a01001007387 */ /* 0x000fe80000100a00 */
[----:B------:R-:W2:Y:S04]  /*11e80*/  LDL.64 R6, [R1+0x48] ;  /* 0x0000480001067983 */ /* 0x000ea80000100a00 */
[----:B------:R1:W-:Y:S04]  /*11e90*/  STL.64 [R1+0xbf0], R10 ;  /* 0x000bf00a01007387 */ /* 0x0003e80000100a00 */
[----:B------:R-:W3:Y:S01]  /*11ea0*/  LDL.LU R2, [R1+0xc44] ;  /* 0x000c440001027983 */ /* 0x000ee20000300800 */
[----:B------:R-:W-:-:S02]  /*11eb0*/  IMAD.MOV.U32 R29, RZ, RZ, R18 ;  /* 0x000000ffff1d7224 */ /* 0x000fc400078e0012 */
[----:B------:R-:W-:Y:S01]  /*11ec0*/  IMAD.MOV.U32 R28, RZ, RZ, R19 ;  /* 0x000000ffff1c7224 */ /* 0x000fe200078e0013 */
[----:B------:R-:W-:Y:S04]  /*11ed0*/  LDS R18, [R0+0x16200] ;  /* 0x0162000000127984 */ /* 0x000fe80000000800 */
[----:B------:R-:W-:Y:S04]  /*11ee0*/  LDS R16, [R0+0x14200] ;  /* 0x0142000000107984 */ /* 0x000fe80000000800 */
[----:B------:R-:W2:Y:S04]  /*11ef0*/  LDL.LU R9, [R1+0x194] ;  /* 0x0001940001097983 */ /* 0x000ea80000300800 */
[----:B-1----:R-:W2:Y:S04]  /*11f00*/  LDL.LU R10, [R1+0x198] ;  /* 0x00019800010a7983 */ /* 0x002ea80000300800 */
[----:B------:R-:W2:Y:S04]  /*11f10*/  LDL.LU R11, [R1+0x19c] ;  /* 0x00019c00010b7983 */ /* 0x000ea80000300800 */
[----:B------:R-:W-:Y:S04]  /*11f20*/  STL [R1+0xb1c], R28 ;  /* 0x000b1c1c01007387 */ /* 0x000fe80000100800 */
[----:B------:R-:W-:Y:S04]  /*11f30*/  STL [R1+0xb18], R29 ;  /* 0x000b181d01007387 */ /* 0x000fe80000100800 */
[----:B---3--:R-:W1:Y:S04]  /*11f40*/  LDS R19, [R2+0x16200] ;  /* 0x0162000002137984 */ /* 0x008e680000000800 */
[----:B------:R-:W3:Y:S04]  /*11f50*/  LDS R17, [R2+0x14200] ;  /* 0x0142000002117984 */ /* 0x000ee80000000800 */
[----:B------:R-:W4:Y:S04]  /*11f60*/  LDS R23, [R2+0x16400] ;  /* 0x0164000002177984 */ /* 0x000f280000000800 */
[----:B------:R-:W5:Y:S04]  /*11f70*/  LDS R21, [R2+0x14400] ;  /* 0x0144000002157984 */ /* 0x000f680000000800 */
[----:B------:R-:W2:Y:S04]  /*11f80*/  LDS R27, [R2+0x16600] ;  /* 0x01660000021b7984 */ /* 0x000ea80000000800 */
[----:B------:R-:W2:Y:S04]  /*11f90*/  LDS R25, [R2+0x14600] ;  /* 0x0146000002197984 */ /* 0x000ea80000000800 */
[----:B------:R-:W-:Y:S04]  /*11fa0*/  LDS R13, [R2+0x14000] ;  /* 0x01400000020d7984 */ /* 0x000fe80000000800 */
[----:B------:R-:W2:Y:S04]  /*11fb0*/  LDS R15, [R2+0x16000] ;  /* 0x01600000020f7984 */ /* 0x000ea80000000800 */
[----:B-1----:R-:W-:Y:S04]  /*11fc0*/  STL.64 [R1+0xbe8], R18 ;  /* 0x000be81201007387 */ /* 0x002fe80000100a00 */
[----:B---3--:R1:W-:Y:S04]  /*11fd0*/  STL.64 [R1+0xbe0], R16 ;  /* 0x000be01001007387 */ /* 0x0083e80000100a00 */
[----:B-1----:R-:W3:Y:S04]  /*11fe0*/  LDL.LU R16, [R1+0x1c0] ;  /* 0x0001c00001107983 */ /* 0x002ee80000300800 */
[----:B------:R-:W3:Y:S04]  /*11ff0*/  LDL.LU R17, [R1+0x1c4] ;  /* 0x0001c40001117983 */ /* 0x000ee80000300800 */
[----:B------:R-:W3:Y:S04]  /*12000*/  LDL.LU R18, [R1+0x1c8] ;  /* 0x0001c80001127983 */ /* 0x000ee80000300800 */
[----:B------:R-:W3:Y:S04]  /*12010*/  LDL.LU R19, [R1+0x1cc] ;  /* 0x0001cc0001137983 */ /* 0x000ee80000300800 */
[----:B----4-:R1:W-:Y:S04]  /*12020*/  STL.64 [R1+0xb68], R22 ;  /* 0x000b681601007387 */ /* 0x0103e80000100a00 */
[----:B-----5:R-:W-:Y:S04]  /*12030*/  STL.64 [R1+0xb60], R20 ;  /* 0x000b601401007387 */ /* 0x020fe80000100a00 */
[----:B-1----:R-:W4:Y:S04]  /*12040*/  LDL R22, [R1+0x18] ;  /* 0x0000180001167983 */ /* 0x002f280000100800 */
[----:B------:R-:W4:Y:S04]  /*12050*/  LDL R23, [R1+0x1c] ;  /* 0x00001c0001177983 */ /* 0x000f280000100800 */
[----:B----4-:R1:W-:Y:S04]  /*12060*/  STL.64 [R1+0xc20], R22 ;  /* 0x000c201601007387 */ /* 0x0103e80000100a00 */
[----:B-1----:R-:W3:Y:S04]  /*12070*/  LDL.64 R22, [R1+0x58] ;  /* 0x0000580001167983 */ /* 0x002ee80000100a00 */
[----:B------:R-:W-:Y:S04]  /*12080*/  STL [R1+0xa34], R0 ;  /* 0x000a340001007387 */ /* 0x000fe80000100800 */
[----:B--2---:R-:W-:Y:S04]  /*12090*/  STL.64 [R1+0xaf8], R26 ;  /* 0x000af81a01007387 */ /* 0x004fe80000100a00 */
[----:B------:R1:W-:Y:S04]  /*120a0*/  STL.64 [R1+0xaf0], R24 ;  /* 0x000af01801007387 */ /* 0x0003e80000100a00 */
[----:B-1----:R-:W2:Y:S04]  /*120b0*/  LDL.LU R24, [R1+0xd0] ;  /* 0x0000d00001187983 */ /* 0x002ea80000300800 */
[----:B------:R-:W2:Y:S04]  /*120c0*/  LDL.LU R25, [R1+0xd4] ;  /* 0x0000d40001197983 */ /* 0x000ea80000300800 */
[----:B------:R-:W4:Y:S04]  /*120d0*/  LDL.LU R26, [R1+0xd8] ;  /* 0x0000d800011a7983 */ /* 0x000f280000300800 */
[----:B------:R-:W4:Y:S01]  /*120e0*/  LDL.LU R27, [R1+0xdc] ;  /* 0x0000dc00011b7983 */ /* 0x000f220000300800 */
[----:B------:R-:W-:Y:S03]  /*120f0*/  HMMA.1688.F32.TF32 R8, R12, R6, R8 ;  /* 0x000000060c08723c */ /* 0x000fe60000081008 */
[----:B----4-:R-:W-:Y:S04]  /*12100*/  STL.64 [R1+0xba0], R26 ;  /* 0x000ba01a01007387 */ /* 0x010fe80000100a00 */
[----:B--2---:R1:W-:Y:S02]  /*12110*/  STL.64 [R1+0xb98], R24 ;  /* 0x000b981801007387 */ /* 0x0043e40000100a00 */
[----:B-1----:R-:W-:-:S02]  /*12120*/  IMAD.MOV.U32 R24, RZ, RZ, R3 ;  /* 0x000000ffff187224 */ /* 0x002fc400078e0003 */
[----:B------:R-:W2:Y:S04]  /*12130*/  LDL.LU R3, [R1+0xc40] ;  /* 0x000c400001037983 */ /* 0x000ea80000300800 */
[----:B------:R-:W4:Y:S04]  /*12140*/  LDL.LU R25, [R1+0xf4] ;  /* 0x0000f40001197983 */ /* 0x000f280000300800 */
[----:B------:R-:W5:Y:S04]  /*12150*/  LDL.LU R26, [R1+0xf8] ;  /* 0x0000f800011a7983 */ /* 0x000f680000300800 */
[----:B------:R-:W5:Y:S01]  /*12160*/  LDL.LU R27, [R1+0xfc] ;  /* 0x0000fc00011b7983 */ /* 0x000f620000300800 */
[----:B---3--:R-:W-:Y:S01]  /*12170*/  HMMA.1688.F32.TF32 R16, R12, R22, R16 ;  /* 0x000000160c10723c */ /* 0x008fe20000081010 */
[----:B------:R-:W-:-:S02]  /*12180*/  IMAD.MOV.U32 R20, RZ, RZ, R6 ;  /* 0x000000ffff147224 */ /* 0x000fc400078e0006 */
[----:B-----5:R2:W-:Y:S04]  /*12190*/  STL.64 [R1+0xbb0], R26 ;  /* 0x000bb01a01007387 */ /* 0x0205e80000100a00 */
[----:B----4-:R-:W-:Y:S01]  /*121a0*/  STL.64 [R1+0xba8], R24 ;  /* 0x000ba81801007387 */ /* 0x010fe20000100a00 */
[----:B--2---:R-:W-:-:S03]  /*121b0*/  IMAD.MOV.U32 R27, RZ, RZ, R3 ;  /* 0x000000ffff1b7224 */ /* 0x004fc600078e0003 */
[----:B------:R-:W2:Y:S11]  /*121c0*/  LDL R26, [R1+0x38] ;  /* 0x00003800011a7983 */ /* 0x000eb60000100800 */
[----:B------:R-:W-:Y:S02]  /*121d0*/  @!UPT UIADD3 URZ, URZ, URZ, URZ ;  /* 0x0000003f3f3ff290 */ /* 0x000fe4000fffe03f */
[----:B------:R-:W-:Y:S01]  /*121e0*/  IMAD.MOV.U32 R3, RZ, RZ, R18 ;  /* 0x000000ffff037224 */ /* 0x000fe200078e0012 */
[----:B------:R-:W-:Y:S04]  /*121f0*/  STL [R1+0xa30], R2 ;  /* 0x000a300201007387 */ /* 0x000fe80000100800 */
[----:B------:R-:W-:Y:S04]  /*12200*/  STL.64 [R1+0x2d0], R16 ;  /* 0x0002d01001007387 */ /* 0x000fe80000100a00 */
[----:B------:R-:W-:Y:S04]  /*12210*/  STL [R1+0x2dc], R19 ;  /* 0x0002dc1301007387 */ /* 0x000fe80000100800 */
[----:B------:R1:W-:Y:S04]  /*12220*/  STL [R1+0xa2c], R3 ;  /* 0x000a2c0301007387 */ /* 0x0003e80000100800 */
[----:B------:R-:W-:Y:S04]  /*12230*/  STL.64 [R1+0x2c0], R8 ;  /* 0x0002c00801007387 */ /* 0x000fe80000100a00 */
[----:B------:R-:W-:Y:S01]  /*12240*/  STL.64 [R1+0x2c8], R10 ;  /* 0x0002c80a01007387 */ /* 0x000fe20000100a00 */
[----:B-1----:R-:W-:-:S03]  /*12250*/  IMAD.MOV.U32 R3, RZ, RZ, R7 ;  /* 0x000000ffff037224 */ /* 0x002fc600078e0007 */
[----:B------:R-:W3:Y:S04]  /*12260*/  LDL.LU R4, [R1+0x100] ;  /* 0x0001000001047983 */ /* 0x000ee80000300800 */
[----:B------:R-:W3:Y:S04]  /*12270*/  LDL.LU R5, [R1+0x104] ;  /* 0x0001040001057983 */ /* 0x000ee80000300800 */
[----:B------:R-:W4:Y:S04]  /*12280*/  LDL.LU R6, [R1+0x108] ;  /* 0x0001080001067983 */ /* 0x000f280000300800 */
[----:B------:R-:W4:Y:S01]  /*12290*/  LDL.LU R7, [R1+0x10c] ;  /* 0x00010c0001077983 */ /* 0x000f220000300800 */
[----:B------:R-:W-:-:S02]  /*122a0*/  IMAD.MOV.U32 R2, RZ, RZ, R22 ;  /* 0x000000ffff027224 */ /* 0x000fc400078e0016 */
[----:B------:R-:W-:Y:S01]  /*122b0*/  IMAD.MOV.U32 R0, RZ, RZ, R23 ;  /* 0x000000ffff007224 */ /* 0x000fe200078e0017 */
[----:B----4-:R-:W-:Y:S04]  /*122c0*/  STL.64 [R1+0xc38], R6 ;  /* 0x000c380601007387 */ /* 0x010fe80000100a00 */
[----:B---3--:R1:W-:Y:S04]  /*122d0*/  STL.64 [R1+0xc30], R4 ;  /* 0x000c300401007387 */ /* 0x0083e80000100a00 */
[----:B-1----:R-:W2:Y:S04]  /*122e0*/  LDL.LU R4, [R1+0x140] ;  /* 0x0001400001047983 */ /* 0x002ea80000300800 */
[----:B------:R-:W2:Y:S04]  /*122f0*/  LDL.LU R5, [R1+0x144] ;  /* 0x0001440001057983 */ /* 0x000ea80000300800 */
[----:B------:R-:W2:Y:S04]  /*12300*/  LDL.LU R6, [R1+0x148] ;  /* 0x0001480001067983 */ /* 0x000ea80000300800 */
[----:B------:R-:W2:Y:S04]  /*12310*/  LDL.LU R7, [R1+0x14c] ;  /* 0x00014c0001077983 */ /* 0x000ea80000300800 */
[----:B------:R-:W3:Y:S04]  /*12320*/  LDL.64 R22, [R1+0x28] ;  /* 0x0000280001167983 */ /* 0x000ee80000100a00 */
[----:B------:R-:W4:Y:S04]  /*12330*/  LDL.LU R8, [R1+0xb0] ;  /* 0x0000b00001087983 */ /* 0x000f280000300800 */
[----:B------:R-:W4:Y:S04]  /*12340*/  LDL.LU R9, [R1+0xb4] ;  /* 0x0000b40001097983 */ /* 0x000f280000300800 */
[----:B------:R-:W5:Y:S04]  /*12350*/  LDL.LU R10, [R1+0xb8] ;  /* 0x0000b800010a7983 */ /* 0x000f680000300800 */
[----:B------:R-:W5:Y:S04]  /*12360*/  LDL.LU R11, [R1+0xbc] ;  /* 0x0000bc00010b7983 */ /* 0x000f680000300800 */
[----:B-----5:R1:W-:Y:S04]  /*12370*/  STL.64 [R1+0xc00], R10 ;  /* 0x000c000a01007387 */ /* 0x0203e80000100a00 */
[----:B----4-:R4:W-:Y:S04]  /*12380*/  STL.64 [R1+0xbf8], R8 ;  /* 0x000bf80801007387 */ /* 0x0109e80000100a00 */
[----:B-1----:R-:W5:Y:S04]  /*12390*/  LDL R10, [R1+0x8] ;  /* 0x00000800010a7983 */ /* 0x002f680000100800 */
[----:B------:R-:W5:Y:S01]  /*123a0*/  LDL R11, [R1+0xc] ;  /* 0x00000c00010b7983 */ /* 0x000f620000100800 */
[----:B--2---:R-:W-:Y:S03]  /*123b0*/  HMMA.1688.F32.TF32 R4, R12, R26, R4 ;  /* 0x0000001a0c04723c */ /* 0x004fe60000081004 */
[----:B-----5:R1:W-:Y:S04]  /*123c0*/  STL.64 [R1+0xc18], R10 ;  /* 0x000c180a01007387 */ /* 0x0203e80000100a00 */
[----:B----4-:R-:W2:Y:S04]  /*123d0*/  LDL.LU R8, [R1+0xe0] ;  /* 0x0000e00001087983 */ /* 0x010ea80000300800 */
[----:B------:R-:W2:Y:S04]  /*123e0*/  LDL.LU R9, [R1+0xe4] ;  /* 0x0000e40001097983 */ /* 0x000ea80000300800 */
[----:B-1----:R-:W2:Y:S04]  /*123f0*/  LDL.LU R10, [R1+0xe8] ;  /* 0x0000e800010a7983 */ /* 0x002ea80000300800 */
[----:B------:R-:W2:Y:S04]  /*12400*/  LDL.LU R11, [R1+0xec] ;  /* 0x0000ec00010b7983 */ /* 0x000ea80000300800 */
[----:B------:R-:W4:Y:S04]  /*12410*/  LDL.LU R16, [R1+0xa0] ;  /* 0x0000a00001107983 */ /* 0x000f280000300800 */
        /* <DEDUP_REMOVED lines=9> */
[----:B------:R-:W-:Y:S04]  /*124b0*/  STL.64 [R1+0x2a0], R4 ;  /* 0x0002a00401007387 */ /* 0x000fe80000100a00 */
[----:B------:R1:W-:Y:S04]  /*124c0*/  STL.64 [R1+0x2a8], R6 ;  /* 0x0002a80601007387 */ /* 0x0003e80000100a00 */
[----:B-1----:R-:W3:Y:S04]  /*124d0*/  LDL.LU.64 R6, [R1+0xc38] ;  /* 0x000c380001067983 */ /* 0x002ee80000300a00 */
[----:B------:R-:W3:Y:S04]  /*124e0*/  LDL.LU.64 R4, [R1+0xc30] ;  /* 0x000c300001047983 */ /* 0x000ee80000300a00 */
[----:B------:R1:W-:Y:S02]  /*124f0*/  STL.64 [R1+0xbc0], R26 ;  /* 0x000bc01a01007387 */ /* 0x0003e40000100a00 */
[----:B-1----:R-:W-:-:S02]  /*12500*/  IMAD.MOV.U32 R26, RZ, RZ, R20 ;  /* 0x000000ffff1a7224 */ /* 0x002fc400078e0014 */
[----:B------:R-:W-:-:S05]  /*12510*/  IMAD.MOV.U32 R27, RZ, RZ, R3 ;  /* 0x000000ffff1b7224 */ /* 0x000fca00078e0003 */
[----:B------:R-:W-:Y:S01]  /*12520*/  STL.64 [R1+0xbd8], R26 ;  /* 0x000bd81a01007387 */ /* 0x000fe20000100a00 */
[C---:B---3--:R-:W-:Y:S11]  /*12530*/  HMMA.1688.F32.TF32 R4, R12.reuse, R22, R4 ;  /* 0x000000160c04723c */ /* 0x048ff60000081004 */
[----:B------:R-:W-:Y:S11]  /*12540*/  @!UPT UIADD3 URZ, URZ, URZ, URZ ;  /* 0x0000003f3f3ff290 */ /* 0x000ff6000fffe03f */
[----:B------:R-:W-:Y:S01]  /*12550*/  @!UPT UIADD3 URZ, URZ, URZ, URZ ;  /* 0x0000003f3f3ff290 */ /* 0x000fe2000fffe03f */
[----:B------:R1:W-:Y:S04]  /*12560*/  STL.64 [R1+0x270], R4 ;  /* 0x0002700401007387 */ /* 0x0003e80000100a00 */
[----:B------:R3:W-:Y:S01]  /*12570*/  STL.64 [R1+0x278], R6 ;  /* 0x0002780601007387 */ /* 0x0007e20000100a00 */
[----:B-1----:R-:W-:Y:S02]  /*12580*/  IMAD.MOV.U32 R5, RZ, RZ, R22 ;  /* 0x000000ffff057224 */ /* 0x002fe400078e0016 */
[----:B------:R-:W-:Y:S01]  /*12590*/  IMAD.MOV.U32 R4, RZ, RZ, R23 ;  /* 0x000000ffff047224 */ /* 0x000fe200078e0017 */
[----:B---3--:R-:W3:Y:S04]  /*125a0*/  LDL.LU.64 R6, [R1+0xc28] ;  /* 0x000c280001067983 */ /* 0x008ee80000300a00 */
[----:B------:R-:W2:Y:S02]  /*125b0*/  LDL.LU.64 R22, [R1+0xc20] ;  /* 0x000c200001167983 */ /* 0x000ea40000300a00 */
[----:B--2---:R-:W-:Y:S11]  /*125c0*/  HMMA.1688.F32.TF32 R8, R12, R22, R8 ;  /* 0x000000160c08723c */ /* 0x004ff60000081008 */
[----:B------:R-:W-:Y:S11]  /*125d0*/  @!UPT UIADD3 URZ, URZ, URZ, URZ ;  /* 0x0000003f3f3ff290 */ /* 0x000ff6000fffe03f */
[----:B------:R-:W-:Y:S01]  /*125e0*/  @!UPT UIADD3 URZ, URZ, URZ, URZ ;  /* 0x0000003f3f3ff290 */ /* 0x000fe2000fffe03f */
[----:B------:R1:W-:Y:S01]  /*125f0*/  STL [R1+0x258], R10 ;  /* 0x0002580a01007387 */ /* 0x0003e20000100800 */
[----:B------:R-:W-:-:S03]  /*12600*/  IMAD.MOV.U32 R3, RZ, RZ, R11 ;  /* 0x000000ffff037224 */ /* 0x000fc600078e000b */
[----:B-1----:R-:W4:Y:S04]  /*12610*/  LDL.LU.64 R10, [R1+0xc18] ;  /* 0x000c1800010a7983 */ /* 0x002f280000300a00 */
[----:B------:R1:W-:Y:S04]  /*12620*/  STL.64 [R1+0xbb8], R22 ;  /* 0x000bb81601007387 */ /* 0x0003e80000100a00 */
[----:B------:R-:W2:Y:S04]  /*12630*/  LDL.LU R20, [R1+0x130] ;  /* 0x0001300001147983 */ /* 0x000ea80000300800 */
[----:B------:R-:W2:Y:S04]  /*12640*/  LDL.LU R21, [R1+0x134] ;  /* 0x0001340001157983 */ /* 0x000ea80000300800 */
[----:B-1----:R-:W5:Y:S04]  /*12650*/  LDL.LU R22, [R1+0x138] ;  /* 0x0001380001167983 */ /* 0x002f680000300800 */
[----:B------:R-:W5:Y:S01]  /*12660*/  LDL.LU R23, [R1+0x13c] ;  /* 0x00013c0001177983 */ /* 0x000f620000300800 */
[----:B------:R-:W-:-:S02]  /*12670*/  IMAD.MOV.U32 R26, RZ, RZ, R2 ;  /* 0x000000ffff1a7224 */ /* 0x000fc400078e0002 */
[----:B------:R-:W-:Y:S02]  /*12680*/  IMAD.MOV.U32 R27, RZ, RZ, R0 ;  /* 0x000000ffff1b7224 */ /* 0x000fe400078e0000 */
[----:B------:R-:W-:Y:S02]  /*12690*/  IMAD.MOV.U32 R0, RZ, RZ, R8 ;  /* 0x000000ffff007224 */ /* 0x000fe400078e0008 */
[----:B------:R-:W-:Y:S02]  /*126a0*/  IMAD.MOV.U32 R2, RZ, RZ, R9 ;  /* 0x000000ffff027224 */ /* 0x000fe400078e0009 */
[C---:B----4-:R-:W-:Y:S01]  /*126b0*/  HMMA.1688.F32.TF32 R8, R12.reuse, R10, R16 ;  /* 0x0000000a0c08723c */ /* 0x050fe20000081010 */
[----:B-----5:R-:W-:Y:S04]  /*126c0*/  STL.64 [R1+0xbd0], R22 ;  /* 0x000bd01601007387 */ /* 0x020fe80000100a00 */
[----:B--2---:R1:W-:Y:S04]  /*126d0*/  STL.64 [R1+0xbc8], R20 ;  /* 0x000bc81401007387 */ /* 0x0043e80000100a00 */
[----:B-1----:R-:W2:Y:S04]  /*126e0*/  LDL.LU R20, [R1+0x180] ;  /* 0x0001800001147983 */ /* 0x002ea80000300800 */
[----:B------:R-:W2:Y:S04]  /*126f0*/  LDL.LU R21, [R1+0x184] ;  /* 0x0001840001157983 */ /* 0x000ea80000300800 */
[----:B------:R-:W2:Y:S04]  /*12700*/  LDL.LU R22, [R1+0x188] ;  /* 0x0001880001167983 */ /* 0x000ea80000300800 */
[----:B------:R-:W2:Y:S04]  /*12710*/  LDL.LU R23, [R1+0x18c] ;  /* 0x00018c0001177983 */ /* 0x000ea80000300800 */
[----:B------:R-:W-:Y:S04]  /*12720*/  STL [R1+0xa44], R2 ;  /* 0x000a440201007387 */ /* 0x000fe80000100800 */
[----:B------:R-:W-:Y:S04]  /*12730*/  STL [R1+0xa3c], R3 ;  /* 0x000a3c0301007387 */ /* 0x000fe80000100800 */
[----:B------:R-:W4:Y:S04]  /*12740*/  LDL.LU.64 R18, [R1+0xc10] ;  /* 0x000c100001127983 */ /* 0x000f280000300a00 */
[----:B------:R-:W4:Y:S04]  /*12750*/  LDL.LU.64 R16, [R1+0xc08] ;  /* 0x000c080001107983 */ /* 0x000f280000300a00 */
        /* <DEDUP_REMOVED lines=9> */
[----:B-1----:R-:W4:Y:S04]  /*127f0*/  LDL.LU.64 R10, [R1+0xbf0] ;  /* 0x000bf000010a7983 */ /* 0x002f280000300a00 */
[----:B------:R-:W-:Y:S01]  /*12800*/  STL.64 [R1+0xb90], R6 ;  /* 0x000b900601007387 */ /* 0x000fe20000100a00 */
[----:B----4-:R-:W-:Y:S03]  /*12810*/  HMMA.1688.F32.TF32 R12, R12, R10, R16 ;  /* 0x0000000a0c0c723c */ /* 0x010fe60000081010 */
[----:B------:R-:W3:Y:S04]  /*12820*/  LDL.LU.64 R18, [R1+0xbe8] ;  /* 0x000be80001127983 */ /* 0x000ee80000300a00 */
[----:B------:R-:W3:Y:S11]  /*12830*/  LDL.LU.64 R16, [R1+0xbe0] ;  /* 0x000be00001107983 */ /* 0x000ef60000300a00 */
[----:B------:R-:W-:Y:S05]  /*12840*/  @!UPT UIADD3 URZ, URZ, URZ, URZ ;  /* 0x0000003f3f3ff290 */ /* 0x000fea000fffe03f */
[----:B------:R1:W-:Y:S04]  /*12850*/  STL.64 [R1+0x240], R12 ;  /* 0x0002400c01007387 */ /* 0x0003e80000100a00 */
[----:B------:R4:W-:Y:S04]  /*12860*/  STL.64 [R1+0x248], R14 ;  /* 0x0002480e01007387 */ /* 0x0009e80000100a00 */
[----:B-1----:R-:W3:Y:S04]  /*12870*/  LDL.LU R12, [R1+0x1b0] ;  /* 0x0001b000010c7983 */ /* 0x002ee80000300800 */
[----:B------:R-:W3:Y:S04]  /*12880*/  LDL.LU R13, [R1+0x1b4] ;  /* 0x0001b400010d7983 */ /* 0x000ee80000300800 */
[----:B----4-:R-:W3:Y:S04]  /*12890*/  LDL.LU R14, [R1+0x1b8] ;  /* 0x0001b800010e7983 */ /* 0x010ee80000300800 */
[----:B------:R-:W3:Y:S02]  /*128a0*/  LDL.LU R15, [R1+0x1bc] ;  /* 0x0001bc00010f7983 */ /* 0x000ee40000300800 */
[----:B---3--:R-:W-:Y:S11]  /*128b0*/  HMMA.1688.F32.TF32 R24, R16, R26, R12 ;  /* 0x0000001a1018723c */ /* 0x008ff6000008100c */
[----:B------:R-:W-:Y:S11]  /*128c0*/  @!UPT UIADD3 URZ, URZ, URZ, URZ ;  /* 0x0000003f3f3ff290 */ /* 0x000ff6000fffe03f */
[----:B------:R-:W-:Y:S02]  /*128d0*/  @!UPT UIADD3 URZ, URZ, URZ, URZ ;  /* 0x0000003f3f3ff290 */ /* 0x000fe4000fffe03f */
[----:B------:R-:W-:Y:S02]  /*128e0*/  IMAD.MOV.U32 R13, RZ, RZ, R26 ;  /* 0x000000ffff0d7224 */ /* 0x000fe400078e001a */
[----:B------:R-:W-:Y:S02]  /*128f0*/  IMAD.MOV.U32 R12, RZ, RZ, R27 ;  /* 0x000000ffff0c7224 */ /* 0x000fe400078e001b */
[----:B------:R-:W2:Y:S01]  /*12900*/  LDL.LU.64 R26, [R1+0xbd8] ;  /* 0x000bd800011a7983 */ /* 0x000ea20000300a00 */
[----:B------:R-:W-:Y:S02]  /*12910*/  IMAD.MOV.U32 R15, RZ, RZ, R24 ;  /* 0x000000ffff0f7224 */ /* 0x000fe400078e0018 */
[----:B------:R-:W-:-:S05]  /*12920*/  IMAD.MOV.U32 R14, RZ, RZ, R25 ;  /* 0x000000ffff0e7224 */ /* 0x000fca00078e0019 */
[----:B------:R-:W-:Y:S04]  /*12930*/  STL [R1+0xa40], R14 ;  /* 0x000a400e01007387 */ /* 0x000fe80000100800 */
[----:B------:R-:W-:Y:S01]  /*12940*/  STL [R1+0xa38], R15 ;  /* 0x000a380f01007387 */ /* 0x000fe20000100800 */
[C---:B--2---:R-:W-:Y:S03]  /*12950*/  HMMA.1688.F32.TF32 R24, R16.reuse, R26, R20 ;  /* 0x0000001a1018723c */ /* 0x044fe60000081014 */
[----:B------:R-:W2:Y:S04]  /*12960*/  LDL.LU.64 R22, [R1+0xbd0] ;  /* 0x000bd00001167983 */ /* 0x000ea80000300a00 */
[----:B------:R-:W2:Y:S11]  /*12970*/  LDL.LU.64 R20, [R1+0xbc8] ;  /* 0x000bc80001147983 */ /* 0x000eb60000300a00 */
[----:B------:R-:W-:Y:S05]  /*12980*/  @!UPT UIADD3 URZ, URZ, URZ, URZ ;  /* 0x0000003f3f3ff290 */ /* 0x000fea000fffe03f */
[----:B------:R-:W-:Y:S04]  /*12990*/  STL.64 [R1+0x1e0], R24 ;  /* 0x0001e01801007387 */ /* 0x000fe80000100a00 */
[----:B------:R1:W-:Y:S04]  /*129a0*/  STL.64 [R1+0x1e8], R26 ;  /* 0x0001e81a01007387 */ /* 0x0003e80000100a00 */
[----:B-1----:R-:W2:Y:S02]  /*129b0*/  LDL.LU.64 R26, [R1+0xbc0] ;  /* 0x000bc000011a7983 */ /* 0x002ea40000300a00 */
[----:B--2---:R-:W-:Y:S02]  /*129c0*/  HMMA.1688.F32.TF32 R24, R16, R26, R20 ;  /* 0x0000001a1018723c */ /* 0x004fe40000081014 */
[----:B------:R-:W2:Y:S11]  /*129d0*/  LDL.LU.64 R22, [R1+0xbb8] ;  /* 0x000bb80001167983 */ /* 0x000eb60000300a00 */
[----:B------:R-:W-:Y:S10]  /*129e0*/  @!UPT UIADD3 URZ, URZ, URZ, URZ ;  /* 0x0000003f3f3ff290 */ /* 0x000ff4000fffe03f */
[----:B------:R-:W-:Y:S04]  /*129f0*/  STL.64 [R1+0x1d0], R24 ;  /* 0x0001d01801007387 */ /* 0x000fe80000100a00 */
[----:B------:R1:W-:Y:S04]  /*12a00*/  STL.64 [R1+0x1d8], R26 ;  /* 0x0001d81a01007387 */ /* 0x0003e80000100a00 */
[----:B-1----:R-:W3:Y:S04]  /*12a10*/  LDL.LU.64 R26, [R1+0xbb0] ;  /* 0x000bb000011a7983 */ /* 0x002ee80000300a00 */
[----:B------:R-:W3:Y:S01]  /*12a20*/  LDL.LU.64 R24, [R1+0xba8] ;  /* 0x000ba80001187983 */ /* 0x000ee20000300a00 */
[----:B------:R-:W-:-:S02]  /*12a30*/  IMAD.MOV.U32 R6, RZ, RZ, R5 ;  /* 0x000000ffff067224 */ /* 0x000fc400078e0005 */
[----:B------:R-:W-:-:S07]  /*12a40*/  IMAD.MOV.U32 R7, RZ, RZ, R4 ;  /* 0x000000ffff077224 */ /* 0x000fce00078e0004 */
[C---:B---3--:R-:W-:Y:S01]  /*12a50*/  HMMA.1688.F32.TF32 R4, R16.reuse, R6, R24 ;  /* 0x000000061004723c */ /* 0x048fe20000081018 */
[----:B------:R-:W2:Y:S04]  /*12a60*/  LDL.LU.64 R26, [R1+0xba0] ;  /* 0x000ba000011a7983 */ /* 0x000ea80000300a00 */
[----:B------:R-:W2:Y:S11]  /*12a70*/  LDL.LU.64 R24, [R1+0xb98] ;  /* 0x000b980001187983 */ /* 0x000eb60000300a00 */
[----:B------:R-:W-:Y:S07]  /*12a80*/  @!UPT UIADD3 URZ, URZ, URZ, URZ ;  /* 0x0000003f3f3ff290 */ /* 0x000fee000fffe03f */
[----:B------:R-:W-:Y:S04]  /*12a90*/  STL.64 [R1+0x1b0], R4 ;  /* 0x0001b00401007387 */ /* 0x000fe80000100a00 */
[----:B------:R2:W-:Y:S02]  /*12aa0*/  STL.64 [R1+0x1b8], R6 ;  /* 0x0001b80601007387 */ /* 0x0005e40000100a00 */
[----:B--2---:R-:W-:Y:S11]  /*12ab0*/  HMMA.1688.F32.TF32 R4, R16, R22, R24 ;  /* 0x000000161004723c */ /* 0x004ff60000081018 */
[----:B------:R-:W-:Y:S11]  /*12ac0*/  @!UPT UIADD3 URZ, URZ, URZ, URZ ;  /* 0x0000003f3f3ff290 */ /* 0x000ff6000fffe03f */
[----:B------:R-:W-:Y:S02]  /*12ad0*/  @!UPT UIADD3 URZ, URZ, URZ, URZ ;  /* 0x0000003f3f3ff290 */ /* 0x000fe4000fffe03f */
[----:B------:R-:W-:Y:S02]  /*12ae0*/  IMAD.MOV.U32 R3, RZ, RZ, R6 ;  /* 0x000000ffff037224 */ /* 0x000fe400078e0006 */
[----:B------:R-:W-:Y:S02]  /*12af0*/  IMAD.MOV.U32 R15, RZ, RZ, R7 ;  /* 0x000000ffff0f7224 */ /* 0x000fe400078e0007 */
[----:B------:R-:W2:Y:S04]  /*12b00*/  LDL.LU.64 R6, [R1+0x8] ;  /* 0x0000080001067983 */ /* 0x000ea80000300a00 */
[----:B------:R-:W3:Y:S04]  /*12b10*/  LDL.LU R20, [R1+0x70] ;  /* 0x0000700001147983 */ /* 0x000ee80000300800 */
[----:B------:R-:W3:Y:S04]  /*12b20*/  LDL.LU R21, [R1+0x74] ;  /* 0x0000740001157983 */ /* 0x000ee80000300800 */
[----:B------:R-:W4:Y:S04]  /*12b30*/  LDL.LU R22, [R1+0x78] ;  /* 0x0000780001167983 */ /* 0x000f280000300800 */
[----:B------:R-:W4:Y:S04]  /*12b40*/  LDL.LU R23, [R1+0x7c] ;  /* 0x00007c0001177983 */ /* 0x000f280000300800 */
[----:B----4-:R-:W-:Y:S04]  /*12b50*/  STL.64 [R1+0xb78], R22 ;  /* 0x000b781601007387 */ /* 0x010fe80000100a00 */
[----:B---3--:R1:W-:Y:S04]  /*12b60*/  STL.64 [R1+0xb70], R20 ;  /* 0x000b701401007387 */ /* 0x0083e80000100a00 */
[----:B-1----:R-:W3:Y:S04]  /*12b70*/  LDL.LU R20, [R1+0x80] ;  /* 0x0000800001147983 */ /* 0x002ee80000300800 */
[----:B------:R-:W3:Y:S04]  /*12b80*/  LDL.LU R21, [R1+0x84] ;  /* 0x0000840001157983 */ /* 0x000ee80000300800 */
[----:B------:R-:W4:Y:S04]  /*12b90*/  LDL.LU R22, [R1+0x88] ;  /* 0x0000880001167983 */ /* 0x000f280000300800 */
[----:B------:R-:W4:Y:S04]  /*12ba0*/  LDL.LU R23, [R1+0x8c] ;  /* 0x00008c0001177983 */ /* 0x000f280000300800 */
[----:B----4-:R-:W-:Y:S04]  /*12bb0*/  STL.64 [R1+0xb88], R22 ;  /* 0x000b881601007387 */ /* 0x010fe80000100a00 */
[----:B---3--:R1:W-:Y:S04]  /*12bc0*/  STL.64 [R1+0xb80], R20 ;  /* 0x000b801401007387 */ /* 0x0083e80000100a00 */
[----:B-1----:R-:W2:Y:S04]  /*12bd0*/  LDL.LU R20, [R1+0x90] ;  /* 0x0000900001147983 */ /* 0x002ea80000300800 */
[----:B------:R-:W2:Y:S04]  /*12be0*/  LDL.LU R21, [R1+0x94] ;  /* 0x0000940001157983 */ /* 0x000ea80000300800 */
[----:B------:R-:W2:Y:S04]  /*12bf0*/  LDL.LU R22, [R1+0x98] ;  /* 0x0000980001167983 */ /* 0x000ea80000300800 */
[----:B------:R-:W2:Y:S04]  /*12c00*/  LDL.LU R23, [R1+0x9c] ;  /* 0x00009c0001177983 */ /* 0x000ea80000300800 */
[----:B------:R-:W3:Y:S04]  /*12c10*/  LDL.LU R24, [R1+0x280] ;  /* 0x0002800001187983 */ /* 0x000ee80000300800 */
[----:B------:R-:W3:Y:S04]  /*12c20*/  LDL.LU R25, [R1+0x284] ;  /* 0x0002840001197983 */ /* 0x000ee80000300800 */
[----:B------:R-:W4:Y:S04]  /*12c30*/  LDL.LU R26, [R1+0x288] ;  /* 0x00028800011a7983 */ /* 0x000f280000300800 */
[----:B------:R-:W4:Y:S01]  /*12c40*/  LDL.LU R27, [R1+0x28c] ;  /* 0x00028c00011b7983 */ /* 0x000f220000300800 */
[----:B------:R-:W-:-:S03]  /*12c50*/  IMAD.MOV.U32 R14, RZ, RZ, R5 ;  /* 0x000000ffff0e7224 */ /* 0x000fc600078e0005 */
[----:B----4-:R1:W-:Y:S04]  /*12c60*/  STL.64 [R1+0xb50], R26 ;  /* 0x000b501a01007387 */ /* 0x0103e80000100a00 */
[----:B---3--:R-:W-:Y:S04]  /*12c70*/  STL.64 [R1+0xb48], R24 ;  /* 0x000b481801007387 */ /* 0x008fe80000100a00 */
[----:B-1----:R-:W3:Y:S04]  /*12c80*/  LDL.LU.64 R26, [R1+0x58] ;  /* 0x00005800011a7983 */ /* 0x002ee80000300a00 */
[----:B------:R1:W-:Y:S04]  /*12c90*/  STL.64 [R1+0xa50], R14 ;  /* 0x000a500e01007387 */ /* 0x0003e80000100a00 */
[----:B------:R-:W-:Y:S04]  /*12ca0*/  STL.64 [R1+0xa48], R12 ;  /* 0x000a480c01007387 */ /* 0x000fe80000100a00 */
[----:B-1----:R-:W4:Y:S04]  /*12cb0*/  LDL.LU.64 R14, [R1+0x28] ;  /* 0x00002800010e7983 */ /* 0x002f280000300a00 */
[----:B----4-:R1:W-:Y:S04]  /*12cc0*/  STL.64 [R1+0xb28], R14 ;  /* 0x000b280e01007387 */ /* 0x0103e80000100a00 */
[----:B-1----:R-:W4:Y:S01]  /*12cd0*/  LDL.LU.64 R14, [R1+0x38] ;  /* 0x00003800010e7983 */ /* 0x002f220000300a00 */
[----:B--2---:R-:W-:Y:S03]  /*12ce0*/  HMMA.1688.F32.TF32 R20, R16, R6, R20 ;  /* 0x000000061014723c */ /* 0x004fe60000081014 */
[----:B----4-:R1:W-:Y:S04]  /*12cf0*/  STL.64 [R1+0xb40], R14 ;  /* 0x000b400e01007387 */ /* 0x0103e80000100a00 */
[----:B-1----:R-:W2:Y:S01]  /*12d00*/  LDL.LU.64 R14, [R1+0x48] ;  /* 0x00004800010e7983 */ /* 0x002ea20000300a00 */
[----:B------:R-:W-:-:S02]  /*12d10*/  IMAD.MOV.U32 R2, RZ, RZ, R4 ;  /* 0x000000ffff027224 */ /* 0x000fc400078e0004 */
[----:B------:R-:W-:Y:S02]  /*12d20*/  IMAD.MOV.U32 R28, RZ, RZ, R6 ;  /* 0x000000ffff1c7224 */ /* 0x000fe400078e0006 */
[----:B------:R-:W-:Y:S11]  /*12d30*/  IMAD.MOV.U32 R29, RZ, RZ, R7 ;  /* 0x000000ffff1d7224 */ /* 0x000ff600078e0007 */
[----:B------:R-:W-:Y:S01]  /*12d40*/  @!UPT UIADD3 URZ, URZ, URZ, URZ ;  /* 0x0000003f3f3ff290 */ /* 0x000fe2000fffe03f */
[----:B------:R-:W-:Y:S02]  /*12d50*/  IMAD.MOV.U32 R5, RZ, RZ, R22 ;  /* 0x000000ffff057224 */ /* 0x000fe400078e0016 */
[----:B------:R-:W-:Y:S02]  /*12d60*/  IMAD.MOV.U32 R4, RZ, RZ, R23 ;  /* 0x000000ffff047224 */ /* 0x000fe400078e0017 */
[----:B------:R-:W-:Y:S02]  /*12d70*/  IMAD.MOV.U32 R9, RZ, RZ, R20 ;  /* 0x000000ffff097224 */ /* 0x000fe400078e0014 */
[----:B------:R-:W-:Y:S01]  /*12d80*/  IMAD.MOV.U32 R8, RZ, RZ, R21 ;  /* 0x000000ffff087224 */ /* 0x000fe200078e0015 */
[----:B--2---:R1:W-:Y:S04]  /*12d90*/  STL.64 [R1+0xb58], R14 ;  /* 0x000b580e01007387 */ /* 0x0043e80000100a00 */
[----:B------:R-:W3:Y:S04]  /*12da0*/  LDL.LU R12, [R1+0x2f0] ;  /* 0x0002f000010c7983 */ /* 0x000ee80000300800 */
[----:B------:R-:W3:Y:S04]  /*12db0*/  LDL.LU R13, [R1+0x2f4] ;  /* 0x0002f400010d7983 */ /* 0x000ee80000300800 */
[----:B-1----:R-:W3:Y:S04]  /*12dc0*/  LDL.LU R14, [R1+0x2f8] ;  /* 0x0002f800010e7983 */ /* 0x002ee80000300800 */
[----:B------:R-:W3:Y:S04]  /*12dd0*/  LDL.LU R15, [R1+0x2fc] ;  /* 0x0002fc00010f7983 */ /* 0x000ee80000300800 */
[----:B------:R-:W2:Y:S04]  /*12de0*/  LDL.LU.64 R6, [R1+0xb90] ;  /* 0x000b900001067983 */ /* 0x000ea80000300a00 */
[----:B------:R-:W2:Y:S04]  /*12df0*/  LDL.LU.64 R22, [R1+0xb88] ;  /* 0x000b880001167983 */ /* 0x000ea80000300a00 */
[----:B------:R-:W2:Y:S04]  /*12e00*/  LDL.LU.64 R20, [R1+0xb80] ;  /* 0x000b800001147983 */ /* 0x000ea80000300a00 */
[----:B------:R-:W-:Y:S04]  /*12e10*/  STL [R1+0x8a4], R4 ;  /* 0x0008a40401007387 */ /* 0x000fe80000100800 */
[----:B------:R-:W-:Y:S04]  /*12e20*/  STL [R1+0x8a0], R8 ;  /* 0x0008a00801007387 */ /* 0x000fe80000100800 */
[----:B------:R-:W-:Y:S04]  /*12e30*/  STL [R1+0x89c], R9 ;  /* 0x00089c0901007387 */ /* 0x000fe80000100800 */
[----:B------:R-:W-:Y:S01]  /*12e40*/  STL [R1+0x898], R5 ;  /* 0x0008980501007387 */ /* 0x000fe20000100800 */
[C---:B--2---:R-:W-:Y:S11]  /*12e50*/  HMMA.1688.F32.TF32 R20, R16.reuse, R6, R20 ;  /* 0x000000061014723c */ /* 0x044ff60000081014 */
[----:B------:R-:W-:Y:S11]  /*12e60*/  @!UPT UIADD3 URZ, URZ, URZ, URZ ;  /* 0x0000003f3f3ff290 */ /* 0x000ff6000fffe03f */
[----:B------:R-:W-:Y:S01]  /*12e70*/  @!UPT UIADD3 URZ, URZ, URZ, URZ ;  /* 0x0000003f3f3ff290 */ /* 0x000fe2000fffe03f */
[----:B------:R-:W-:Y:S04]  /*12e80*/  STL.64 [R1+0x150], R20 ;  /* 0x0001501401007387 */ /* 0x000fe80000100a00 */
[----:B------:R1:W-:Y:S04]  /*12e90*/  STL.64 [R1+0x158], R22 ;  /* 0x0001581601007387 */ /* 0x0003e80000100a00 */
[----:B-1----:R-:W2:Y:S04]  /*12ea0*/  LDL.LU.64 R22, [R1+0xb78] ;  /* 0x000b780001167983 */ /* 0x002ea80000300a00 */
[----:B------:R-:W2:Y:S02]  /*12eb0*/  LDL.LU.64 R20, [R1+0xb70] ;  /* 0x000b700001147983 */ /* 0x000ea40000300a00 */
[----:B--2---:R-:W-:Y:S02]  /*12ec0*/  HMMA.1688.F32.TF32 R16, R16, R10, R20 ;  /* 0x0000000a1010723c */ /* 0x004fe40000081014 */
[----:B------:R-:W3:Y:S04]  /*12ed0*/  LDL.LU.64 R22, [R1+0xb68] ;  /* 0x000b680001167983 */ /* 0x000ee80000300a00 */
[----:B------:R-:W3:Y:S11]  /*12ee0*/  LDL.LU.64 R20, [R1+0xb60] ;  /* 0x000b600001147983 */ /* 0x000ef60000300a00 */
[----:B------:R-:W-:Y:S06]  /*12ef0*/  @!UPT UIADD3 URZ, URZ, URZ, URZ ;  /* 0x0000003f3f3ff290 */ /* 0x000fec000fffe03f */
[----:B------:R-:W-:Y:S04]  /*12f00*/  STL.64 [R1+0x130], R16 ;  /* 0x0001301001007387 */ /* 0x000fe80000100a00 */
[----:B------:R1:W-:Y:S04]  /*12f10*/  STL.64 [R1+0x138], R18 ;  /* 0x0001381201007387 */ /* 0x0003e80000100a00 */
[----:B-1----:R-:W2:Y:S04]  /*12f20*/  LDL.LU.64 R18, [R1+0x18] ;  /* 0x0000180001127983 */ /* 0x002ea80000300a00 */
[----:B--2---:R1:W-:Y:S04]  /*12f30*/  STL.64 [R1+0xb20], R18 ;  /* 0x000b201201007387 */ /* 0x0043e80000100a00 */
[----:B------:R-:W2:Y:S04]  /*12f40*/  LDL.LU R16, [R1+0x170] ;  /* 0x0001700001107983 */ /* 0x000ea80000300800 */
[----:B------:R-:W2:Y:S04]  /*12f50*/  LDL.LU R17, [R1+0x174] ;  /* 0x0001740001117983 */ /* 0x000ea80000300800 */
[----:B-1----:R-:W4:Y:S04]  /*12f60*/  LDL.LU R18, [R1+0x178] ;  /* 0x0001780001127983 */ /* 0x002f280000300800 */
[----:B------:R-:W4:Y:S01]  /*12f70*/  LDL.LU R19, [R1+0x17c] ;  /* 0x00017c0001137983 */ /* 0x000f220000300800 */
[----:B---3--:R-:W-:Y:S01]  /*12f80*/  HMMA.1688.F32.TF32 R12, R20, R26, R12 ;  /* 0x0000001a140c723c */ /* 0x008fe2000008100c */
[----:B------:R-:W-:-:S02]  /*12f90*/  IMAD.MOV.U32 R8, RZ, RZ, R26 ;  /* 0x000000ffff087224 */ /* 0x000fc400078e001a */
[----:B------:R-:W-:Y:S01]  /*12fa0*/  IMAD.MOV.U32 R4, RZ, RZ, R27 ;  /* 0x000000ffff047224 */ /* 0x000fe200078e001b */
[----:B----4-:R-:W-:Y:S04]  /*12fb0*/  STL.64 [R1+0xb38], R18 ;  /* 0x000b381201007387 */ /* 0x010fe80000100a00 */
        /* <DEDUP_REMOVED lines=9> */
[----:B------:R-:W3:Y:S02]  /*13050*/  LDL.LU.64 R24, [R1+0xb48] ;  /* 0x000b480001187983 */ /* 0x000ee40000300a00 */
[----:B---3--:R-:W-:Y:S01]  /*13060*/  HMMA.1688.F32.TF32 R24, R20, R14, R24 ;  /* 0x0000000e1418723c */ /* 0x008fe20000081018 */
[----:B------:R-:W-:Y:S11]  /*13070*/  IMAD.MOV.U32 R9, RZ, RZ, R15 ;  /* 0x000000ffff097224 */ /* 0x000ff600078e000f */
[----:B------:R-:W-:Y:S11]  /*13080*/  @!UPT UIADD3 URZ, URZ, URZ, URZ ;  /* 0x0000003f3f3ff290 */ /* 0x000ff6000fffe03f */
[----:B------:R1:W-:Y:S04]  /*13090*/  STL.64 [R1+0xd0], R24 ;  /* 0x0000d01801007387 */ /* 0x0003e80000100a00 */
[----:B------:R-:W-:Y:S01]  /*130a0*/  STL.64 [R1+0xd8], R26 ;  /* 0x0000d81a01007387 */ /* 0x000fe20000100a00 */
[----:B-1----:R-:W-:-:S03]  /*130b0*/  IMAD.MOV.U32 R24, RZ, RZ, R14 ;  /* 0x000000ffff187224 */ /* 0x002fc600078e000e */
[----:B------:R-:W2:Y:S04]  /*130c0*/  LDL.LU.64 R14, [R1+0xb40] ;  /* 0x000b4000010e7983 */ /* 0x000ea80000300a00 */
[----:B------:R-:W-:Y:S04]  /*130d0*/  STL.64 [R1+0xb10], R10 ;  /* 0x000b100a01007387 */ /* 0x000fe80000100a00 */
[----:B------:R1:W-:Y:S04]  /*130e0*/  STL.64 [R1+0xb08], R8 ;  /* 0x000b080801007387 */ /* 0x0003e80000100a00 */
[----:B-1----:R-:W3:Y:S04]  /*130f0*/  LDL.LU R8, [R1+0x160] ;  /* 0x0001600001087983 */ /* 0x002ee80000300800 */
[----:B------:R-:W3:Y:S04]  /*13100*/  LDL.LU R9, [R1+0x164] ;  /* 0x0001640001097983 */ /* 0x000ee80000300800 */
[----:B------:R-:W3:Y:S04]  /*13110*/  LDL.LU R10, [R1+0x168] ;  /* 0x00016800010a7983 */ /* 0x000ee80000300800 */
[----:B------:R-:W3:Y:S01]  /*13120*/  LDL.LU R11, [R1+0x16c] ;  /* 0x00016c00010b7983 */ /* 0x000ee20000300800 */
        /* <DEDUP_REMOVED lines=14> */
[----:B-1----:R-:W3:Y:S01]  /*13210*/  LDL.LU.64 R18, [R1+0xb20] ;  /* 0x000b200001127983 */ /* 0x002ee20000300a00 */
[----:B------:R-:W-:-:S03]  /*13220*/  IMAD.MOV.U32 R26, RZ, RZ, R15 ;  /* 0x000000ffff1a7224 */ /* 0x000fc600078e000f */
[----:B------:R-:W2:Y:S04]  /*13230*/  LDL.LU R12, [R1+0x220] ;  /* 0x00022000010c7983 */ /* 0x000ea80000300800 */
[----:B------:R-:W2:Y:S04]  /*13240*/  LDL.LU R13, [R1+0x224] ;  /* 0x00022400010d7983 */ /* 0x000ea80000300800 */
[----:B------:R-:W4:Y:S04]  /*13250*/  LDL.LU R14, [R1+0x228] ;  /* 0x00022800010e7983 */ /* 0x000f280000300800 */
[----:B------:R-:W4:Y:S01]  /*13260*/  LDL.LU R15, [R1+0x22c] ;  /* 0x00022c00010f7983 */ /* 0x000f220000300800 */
[----:B---3--:R-:W-:Y:S03]  /*13270*/  HMMA.1688.F32.TF32 R8, R20, R18, R8 ;  /* 0x000000121408723c */ /* 0x008fe60000081008 */
[----:B----4-:R1:W-:Y:S04]  /*13280*/  STL.64 [R1+0xa60], R14 ;  /* 0x000a600e01007387 */ /* 0x0103e80000100a00 */
[----:B--2---:R2:W-:Y:S11]  /*13290*/  STL.64 [R1+0xa58], R12 ;  /* 0x000a580c01007387 */ /* 0x0045f60000100a00 */
[----:B------:R-:W-:Y:S06]  /*132a0*/  @!UPT UIADD3 URZ, URZ, URZ, URZ ;  /* 0x0000003f3f3ff290 */ /* 0x000fec000fffe03f */
[----:B------:R-:W-:Y:S02]  /*132b0*/  IMAD.MOV.U32 R17, RZ, RZ, R10 ;  /* 0x000000ffff117224 */ /* 0x000fe400078e000a */
[----:B------:R-:W-:Y:S02]  /*132c0*/  IMAD.MOV.U32 R16, RZ, RZ, R11 ;  /* 0x000000ffff107224 */ /* 0x000fe400078e000b */
[----:B-1----:R-:W-:Y:S02]  /*132d0*/  IMAD.MOV.U32 R14, RZ, RZ, R28 ;  /* 0x000000ffff0e7224 */ /* 0x002fe400078e001c */
[----:B------:R-:W3:Y:S01]  /*132e0*/  LDL.LU R28, [R1+0xb1c] ;  /* 0x000b1c00011c7983 */ /* 0x000ee20000300800 */
[----:B--2---:R-:W-:Y:S02]  /*132f0*/  IMAD.MOV.U32 R13, RZ, RZ, R18 ;  /* 0x000000ffff0d7224 */ /* 0x004fe400078e0012 */
[----:B------:R-:W-:Y:S02]  /*13300*/  IMAD.MOV.U32 R12, RZ, RZ, R19 ;  /* 0x000000ffff0c7224 */ /* 0x000fe400078e0013 */
[----:B------:R-:W-:-:S02]  /*13310*/  IMAD.MOV.U32 R19, RZ, RZ, R8 ;  /* 0x000000ffff137224 */ /* 0x000fc400078e0008 */
[----:B------:R-:W-:Y:S02]  /*13320*/  IMAD.MOV.U32 R18, RZ, RZ, R9 ;  /* 0x000000ffff127224 */ /* 0x000fe400078e0009 */
[----:B------:R-:W-:Y:S02]  /*13330*/  IMAD.MOV.U32 R15, RZ, RZ, R29 ;  /* 0x000000ffff0f7224 */ /* 0x000fe400078e001d */
[----:B------:R-:W2:Y:S04]  /*13340*/  LDL.LU R29, [R1+0xb18] ;  /* 0x000b1800011d7983 */ /* 0x000ea80000300800 */
[----:B------:R-:W4:Y:S04]  /*13350*/  LDL.LU.64 R10, [R1+0xb10] ;  /* 0x000b1000010a7983 */ /* 0x000f280000300a00 */
[----:B------:R-:W5:Y:S04]  /*13360*/  LDL.LU.64 R8, [R1+0xb08] ;  /* 0x000b080001087983 */ /* 0x000f680000300a00 */
[----:B------:R-:W-:Y:S04]  /*13370*/  STL.64 [R1+0xa70], R18 ;  /* 0x000a701201007387 */ /* 0x000fe80000100a00 */
[----:B------:R1:W-:Y:S04]  /*13380*/  STL.64 [R1+0xa68], R16 ;  /* 0x000a681001007387 */ /* 0x0003e80000100a00 */
[----:B-1----:R-:W2:Y:S04]  /*13390*/  LDL.LU R16, [R1+0x230] ;  /* 0x0002300001107983 */ /* 0x002ea80000300800 */
[----:B------:R-:W2:Y:S04]  /*133a0*/  LDL.LU R17, [R1+0x234] ;  /* 0x0002340001117983 */ /* 0x000ea80000300800 */
[----:B------:R-:W2:Y:S04]  /*133b0*/  LDL.LU R18, [R1+0x238] ;  /* 0x0002380001127983 */ /* 0x000ea80000300800 */
[----:B------:R-:W2:Y:S04]  /*133c0*/  LDL.LU R19, [R1+0x23c] ;  /* 0x00023c0001137983 */ /* 0x000ea80000300800 */
[----:B--2---:R1:W-:Y:S04]  /*133d0*/  STL.64 [R1+0xa80], R18 ;  /* 0x000a801201007387 */ /* 0x0043e80000100a00 */
[----:B------:R-:W-:Y:S01]  /*133e0*/  STL.64 [R1+0xa78], R16 ;  /* 0x000a781001007387 */ /* 0x000fe20000100a00 */
        /* <DEDUP_REMOVED lines=9> */
[----:B------:R-:W2:Y:S04]  /*13480*/  LDL.LU R16, [R1+0x120] ;  /* 0x0001200001107983 */ /* 0x000ea80000300800 */
[----:B------:R-:W2:Y:S04]  /*13490*/  LDL.LU R17, [R1+0x124] ;  /* 0x0001240001117983 */ /* 0x000ea80000300800 */
[----:B-1----:R-:W2:Y:S04]  /*134a0*/  LDL.LU R18, [R1+0x128] ;  /* 0x0001280001127983 */ /* 0x002ea80000300800 */
[----:B------:R-:W2:Y:S02]  /*134b0*/  LDL.LU R19, [R1+0x12c] ;  /* 0x00012c0001137983 */ /* 0x000ea40000300800 */
[----:B--2---:R-:W-:Y:S11]  /*134c0*/  HMMA.1688.F32.TF32 R16, R20, R14, R16 ;  /* 0x0000000e1410723c */ /* 0x004ff60000081010 */
[----:B------:R-:W-:Y:S11]  /*134d0*/  @!UPT UIADD3 URZ, URZ, URZ, URZ ;  /* 0x0000003f3f3ff290 */ /* 0x000ff6000fffe03f */
[----:B------:R-:W-:Y:S01]  /*134e0*/  @!UPT UIADD3 URZ, URZ, URZ, URZ ;  /* 0x0000003f3f3ff290 */ /* 0x000fe2000fffe03f */
[----:B------:R-:W-:Y:S04]  /*134f0*/  STL [R1+0x124], R17 ;  /* 0x0001241101007387 */ /* 0x000fe80000100800 */
[----:B------:R1:W-:Y:S02]  /*13500*/  STL.64 [R1+0x128], R18 ;  /* 0x0001281201007387 */ /* 0x0003e40000100a00 */
[----:B-1----:R-:W-:Y:S02]  /*13510*/  IMAD.MOV.U32 R18, RZ, RZ, R24 ;  /* 0x000000ffff127224 */ /* 0x002fe400078e0018 */
[----:B-----5:R-:W-:-:S05]  /*13520*/  IMAD.MOV.U32 R19, RZ, RZ, R9 ;  /* 0x000000ffff137224 */ /* 0x020fca00078e0009 */
[----:B------:R-:W-:Y:S04]  /*13530*/  STL.64 [R1+0xad8], R18 ;  /* 0x000ad81201007387 */ /* 0x000fe80000100a00 */
[----:B------:R1:W-:Y:S04]  /*13540*/  STL.64 [R1+0xa88], R14 ;  /* 0x000a880e01007387 */ /* 0x0003e80000100a00 */
[----:B------:R-:W2:Y:S04]  /*13550*/  LDL.LU R12, [R1+0x2b0] ;  /* 0x0002b000010c7983 */ /* 0x000ea80000300800 */
[----:B------:R-:W2:Y:S04]  /*13560*/  LDL.LU R13, [R1+0x2b4] ;  /* 0x0002b400010d7983 */ /* 0x000ea80000300800 */
[----:B-1----:R-:W5:Y:S04]  /*13570*/  LDL.LU R14, [R1+0x2b8] ;  /* 0x0002b800010e7983 */ /* 0x002f680000300800 */
[----:B------:R-:W5:Y:S01]  /*13580*/  LDL.LU R15, [R1+0x2bc] ;  /* 0x0002bc00010f7983 */ /* 0x000f620000300800 */
[----:B------:R-:W-:-:S02]  /*13590*/  IMAD.MOV.U32 R18, RZ, RZ, R8 ;  /* 0x000000ffff127224 */ /* 0x000fc400078e0008 */
[----:B------:R-:W-:Y:S02]  /*135a0*/  IMAD.MOV.U32 R19, RZ, RZ, R4 ;  /* 0x000000ffff137224 */ /* 0x000fe400078e0004 */
[----:B------:R-:W-:-:S03]  /*135b0*/  IMAD.MOV.U32 R5, RZ, RZ, R16 ;  /* 0x000000ffff057224 */ /* 0x000fc600078e0010 */
[----:B------:R1:W-:Y:S04]  /*135c0*/  STL.64 [R1+0xb00], R18 ;  /* 0x000b001201007387 */ /* 0x0003e80000100a00 */
[----:B------:R-:W3:Y:S04]  /*135d0*/  LDL.LU R16, [R1+0x110] ;  /* 0x0001100001107983 */ /* 0x000ee80000300800 */
[----:B------:R-:W3:Y:S04]  /*135e0*/  LDL.LU R17, [R1+0x114] ;  /* 0x0001140001117983 */ /* 0x000ee80000300800 */
[----:B-1----:R-:W3:Y:S04]  /*135f0*/  LDL.LU R18, [R1+0x118] ;  /* 0x0001180001127983 */ /* 0x002ee80000300800 */
[----:B------:R-:W3:Y:S04]  /*13600*/  LDL.LU R19, [R1+0x11c] ;  /* 0x00011c0001137983 */ /* 0x000ee80000300800 */
[----:B------:R-:W4:Y:S04]  /*13610*/  LDL.LU R24, [R1+0x60] ;  /* 0x0000600001187983 */ /* 0x000f280000300800 */
[----:B------:R-:W4:Y:S04]  /*13620*/  LDL.LU R25, [R1+0x64] ;  /* 0x0000640001197983 */ /* 0x000f280000300800 */
[----:B------:R-:W4:Y:S04]  /*13630*/  LDL.LU R26, [R1+0x68] ;  /* 0x00006800011a7983 */ /* 0x000f280000300800 */
[----:B------:R-:W4:Y:S04]  /*13640*/  LDL.LU R27, [R1+0x6c] ;  /* 0x00006c00011b7983 */ /* 0x000f280000300800 */
[----:B-----5:R-:W-:Y:S04]  /*13650*/  STL.64 [R1+0xaa0], R14 ;  /* 0x000aa00e01007387 */ /* 0x020fe80000100a00 */
[----:B--2---:R1:W-:Y:S04]  /*13660*/  STL.64 [R1+0xa98], R12 ;  /* 0x000a980c01007387 */ /* 0x0043e80000100a00 */
        /* <DEDUP_REMOVED lines=8> */
[----:B------:R-:W5:Y:S04]  /*136f0*/  LDL.LU R14, [R1+0x308] ;  /* 0x00030800010e7983 */ /* 0x000f680000300800 */
[----:B------:R-:W5:Y:S01]  /*13700*/  LDL.LU R15, [R1+0x30c] ;  /* 0x00030c00010f7983 */ /* 0x000f620000300800 */
[----:B---3--:R-:W-:Y:S03]  /*13710*/  HMMA.1688.F32.TF32 R16, R20, R6, R16 ;  /* 0x000000061410723c */ /* 0x008fe60000081010 */
[----:B-----5:R-:W-:Y:S04]  /*13720*/  STL.64 [R1+0xad0], R14 ;  /* 0x000ad00e01007387 */ /* 0x020fe80000100a00 */
        /* <DEDUP_REMOVED lines=8> */
[----:B----4-:R-:W-:Y:S01]  /*137b0*/  HMMA.1688.F32.TF32 R20, R20, R10, R24 ;  /* 0x0000000a1414723c */ /* 0x010fe20000081018 */
[----:B---3--:R-:W-:Y:S04]  /*137c0*/  STL.64 [R1+0xae8], R14 ;  /* 0x000ae80e01007387 */ /* 0x008fe80000100a00 */
[----:B--2---:R1:W-:Y:S04]  /*137d0*/  STL.64 [R1+0xae0], R12 ;  /* 0x000ae00c01007387 */ /* 0x0043e80000100a00 */
[----:B-1----:R-:W2:Y:S04]  /*137e0*/  LDL.LU R12, [R1+0x340] ;  /* 0x00034000010c7983 */ /* 0x002ea80000300800 */
[----:B------:R-:W2:Y:S04]  /*137f0*/  LDL.LU R13, [R1+0x344] ;  /* 0x00034400010d7983 */ /* 0x000ea80000300800 */
[----:B------:R-:W2:Y:S04]  /*13800*/  LDL.LU R14, [R1+0x348] ;  /* 0x00034800010e7983 */ /* 0x000ea80000300800 */
[----:B------:R-:W2:Y:S04]  /*13810*/  LDL.LU R15, [R1+0x34c] ;  /* 0x00034c00010f7983 */ /* 0x000ea80000300800 */
[----:B------:R1:W-:Y:S04]  /*13820*/  STL [R1+0x8a8], R5 ;  /* 0x0008a80501007387 */ /* 0x0003e80000100800 */
[----:B------:R-:W-:Y:S04]  /*13830*/  STL [R1+0x100], R16 ;  /* 0x0001001001007387 */ /* 0x000fe80000100800 */
[----:B------:R-:W2:Y:S04]  /*13840*/  LDL.LU.64 R18, [R1+0xb00] ;  /* 0x000b000001127983 */ /* 0x000ea80000300a00 */
[----:B------:R-:W-:Y:S04]  /*13850*/  STL [R1+0x8b4], R9 ;  /* 0x0008b40901007387 */ /* 0x000fe80000100800 */
[----:B------:R-:W-:Y:S04]  /*13860*/  STL [R1+0x8b0], R8 ;  /* 0x0008b00801007387 */ /* 0x000fe80000100800 */
[----:B------:R-:W-:Y:S04]  /*13870*/  STL [R1+0x8ac], R4 ;  /* 0x0008ac0401007387 */ /* 0x000fe80000100800 */
[----:B------:R-:W2:Y:S04]  /*13880*/  LDL.LU.64 R26, [R1+0xaf8] ;  /* 0x000af800011a7983 */ /* 0x000ea80000300a00 */
[----:B------:R-:W2:Y:S01]  /*13890*/  LDL.LU.64 R24, [R1+0xaf0] ;  /* 0x000af00001187983 */ /* 0x000ea20000300a00 */
[----:B-1----:R-:W-:-:S03]  /*138a0*/  IMAD.MOV.U32 R5, RZ, RZ, R23 ;  /* 0x000000ffff057224 */ /* 0x002fc600078e0017 */
[----:B------:R1:W-:Y:S04]  /*138b0*/  STL.64 [R1+0xf0], R20 ;  /* 0x0000f01401007387 */ /* 0x0003e80000100a00 */
[----:B------:R-:W-:Y:S04]  /*138c0*/  STL [R1+0xf8], R22 ;  /* 0x0000f81601007387 */ /* 0x000fe80000100800 */
[----:B-1----:R-:W3:Y:S04]  /*138d0*/  LDL.LU R20, [R1+0x1a0] ;  /* 0x0001a00001147983 */ /* 0x002ee80000300800 */
[----:B------:R-:W3:Y:S04]  /*138e0*/  LDL.LU R21, [R1+0x1a4] ;  /* 0x0001a40001157983 */ /* 0x000ee80000300800 */
        /* <DEDUP_REMOVED lines=31> */
[----:B------:R-:W-:Y:S11]  /*13ae0*/  @!UPT UIADD3 URZ, URZ, URZ, URZ ;  /* 0x0000003f3f3ff290 */ /* 0x000ff6000fffe03f */
[----:B------:R-:W-:Y:S02]  /*13af0*/  IMAD.MOV.U32 R8, RZ, RZ, R18 ;  /* 0x000000ffff087224 */ /* 0x000fe400078e0012 */
[----:B------:R-:W-:Y:S02]  /*13b00*/  IMAD.MOV.U32 R4, RZ, RZ, R19 ;  /* 0x000000ffff047224 */ /* 0x000fe400078e0013 */
[----:B------:R-:W-:Y:S01]  /*13b10*/  IMAD.MOV.U32 R5, RZ, RZ, R16 ;  /* 0x000000ffff057224 */ /* 0x000fe200078e0010 */
[----:B------:R-:W2:Y:S01]  /*13b20*/  LDL.LU.64 R18, [R1+0xa80] ;  /* 0x000a800001127983 */ /* 0x000ea20000300a00 */
[----:B------:R-:W-:-:S03]  /*13b30*/  IMAD.MOV.U32 R9, RZ, RZ, R17 ;  /* 0x000000ffff097224 */ /* 0x000fc600078e0011 */
[----:B------:R-:W2:Y:S02]  /*13b40*/  LDL.LU.64 R16, [R1+0xa78] ;  /* 0x000a780001107983 */ /* 0x000ea40000300a00 */
[----:B--2---:R-:W-:Y:S02]  /*13b50*/  HMMA.1688.F32.TF32 R12, R24, R14, R16 ;  /* 0x0000000e180c723c */ /* 0x004fe40000081010 */
[----:B------:R-:W2:Y:S04]  /*13b60*/  LDL.LU.64 R18, [R1+0xa70] ;  /* 0x000a700001127983 */ /* 0x000ea80000300a00 */
[----:B------:R-:W4:Y:S11]  /*13b70*/  LDL.LU.64 R16, [R1+0xa68] ;  /* 0x000a680001107983 */ /* 0x000f360000300a00 */
[----:B------:R-:W-:Y:S06]  /*13b80*/  @!UPT UIADD3 URZ, URZ, URZ, URZ ;  /* 0x0000003f3f3ff290 */ /* 0x000fec000fffe03f */
[----:B------:R-:W-:Y:S04]  /*13b90*/  STL.64 [R1+0x60], R12 ;  /* 0x0000600c01007387 */ /* 0x000fe80000100a00 */
[----:B------:R1:W-:Y:S04]  /*13ba0*/  STL.64 [R1+0x68], R14 ;  /* 0x0000680e01007387 */ /* 0x0003e80000100a00 */
[----:B-1----:R-:W5:Y:S04]  /*13bb0*/  LDL.LU.64 R14, [R1+0xa60] ;  /* 0x000a6000010e7983 */ /* 0x002f680000300a00 */
[----:B------:R-:W5:Y:S01]  /*13bc0*/  LDL.LU.64 R12, [R1+0xa58] ;  /* 0x000a5800010c7983 */ /* 0x000f620000300a00 */
[----:B------:R-:W-:-:S02]  /*13bd0*/  IMAD.MOV.U32 R22, RZ, RZ, R29 ;  /* 0x000000ffff167224 */ /* 0x000fc400078e001d */
[----:B------:R-:W-:-:S07]  /*13be0*/  IMAD.MOV.U32 R23, RZ, RZ, R28 ;  /* 0x000000ffff177224 */ /* 0x000fce00078e001c */
[C---:B---3--:R-:W-:Y:S08]  /*13bf0*/  HMMA.1688.F32.TF32 R20, R24.reuse, R10, R20 ;  /* 0x0000000a1814723c */ /* 0x048ff00000081014 */
[----:B-----5:R-:W-:Y:S11]  /*13c00*/  HMMA.1688.F32.TF32 R12, R24, R6, R12 ;  /* 0x00000006180c723c */ /* 0x020ff6000008100c */
[----:B------:R-:W-:Y:S11]  /*13c10*/  @!UPT UIADD3 URZ, URZ, URZ, URZ ;  /* 0x0000003f3f3ff290 */ /* 0x000ff6000fffe03f */
[----:B------:R-:W-:Y:S01]  /*13c20*/  @!UPT UIADD3 URZ, URZ, URZ, URZ ;  /* 0x0000003f3f3ff290 */ /* 0x000fe2000fffe03f */
[----:B------:R1:W-:Y:S01]  /*13c30*/  STL.64 [R1+0x40], R12 ;  /* 0x0000400c01007387 */ /* 0x0003e20000100a00 */
[----:B------:R-:W-:Y:S02]  /*13c40*/  IMAD.MOV.U32 R28, RZ, RZ, R14 ;  /* 0x000000ffff1c7224 */ /* 0x000fe400078e000e */
[----:B------:R-:W-:Y:S02]  /*13c50*/  IMAD.MOV.U32 R29, RZ, RZ, R15 ;  /* 0x000000ffff1d7224 */ /* 0x000fe400078e000f */
[----:B------:R-:W3:Y:S04]  /*13c60*/  LDL.LU.64 R14, [R1+0xa50] ;  /* 0x000a5000010e7983 */ /* 0x000ee80000300a00 */
[----:B-1----:R-:W5:Y:S04]  /*13c70*/  LDL.LU.64 R12, [R1+0xa48] ;  /* 0x000a4800010c7983 */ /* 0x002f680000300a00 */
[----:B------:R-:W-:Y:S04]  /*13c80*/  STL [R1+0x9e4], R29 ;  /* 0x0009e41d01007387 */ /* 0x000fe80000100800 */
[----:B------:R-:W-:Y:S04]  /*13c90*/  STL [R1+0x9e0], R28 ;  /* 0x0009e01c01007387 */ /* 0x000fe80000100800 */
[----:B------:R-:W-:Y:S04]  /*13ca0*/  STL.64 [R1+0x8c0], R4 ;  /* 0x0008c00401007387 */ /* 0x000fe80000100a00 */
[----:B------:R1:W-:Y:S04]  /*13cb0*/  STL.64 [R1+0x8d8], R8 ;  /* 0x0008d80801007387 */ /* 0x0003e80000100a00 */
[----:B------:R-:W-:Y:S04]  /*13cc0*/  STL.64 [R1+0x20], R20 ;  /* 0x0000201401007387 */ /* 0x000fe80000100a00 */
[----:B------:R-:W-:Y:S01]  /*13cd0*/  STL.64 [R1+0x28], R22 ;  /* 0x0000281601007387 */ /* 0x000fe20000100a00 */
[----:B-1----:R-:W-:-:S03]  /*13ce0*/  IMAD.MOV.U32 R8, RZ, RZ, R2 ;  /* 0x000000ffff087224 */ /* 0x002fc600078e0002 */
[----:B------:R-:W2:Y:S01]  /*13cf0*/  LDL.LU R2, [R1+0xa44] ;  /* 0x000a440001027983 */ /* 0x000ea20000300800 */
[----:B------:R-:W-:Y:S02]  /*13d00*/  IMAD.MOV.U32 R10, RZ, RZ, R3 ;  /* 0x000000ffff0a7224 */ /* 0x000fe400078e0003 */
[----:B---3--:R-:W-:Y:S02]  /*13d10*/  IMAD.MOV.U32 R9, RZ, RZ, R14 ;  /* 0x000000ffff097224 */ /* 0x008fe400078e000e */
[----:B------:R-:W3:Y:S04]  /*13d20*/  LDL.LU R14, [R1+0xa40] ;  /* 0x000a4000010e7983 */ /* 0x000ee80000300800 */
[----:B------:R-:W3:Y:S01]  /*13d30*/  LDL.LU R3, [R1+0xa3c] ;  /* 0x000a3c0001037983 */ /* 0x000ee20000300800 */
[----:B------:R-:W-:-:S03]  /*13d40*/  IMAD.MOV.U32 R11, RZ, RZ, R15 ;  /* 0x000000ffff0b7224 */ /* 0x000fc600078e000f */
[----:B------:R-:W5:Y:S04]  /*13d50*/  LDL.LU R15, [R1+0xa38] ;  /* 0x000a3800010f7983 */ /* 0x000f680000300800 */
[----:B------:R-:W-:Y:S04]  /*13d60*/  STL.64 [R1+0x8e8], R10 ;  /* 0x0008e80a01007387 */ /* 0x000fe80000100a00 */
[----:B------:R1:W-:Y:S02]  /*13d70*/  STL.64 [R1+0x8e0], R8 ;  /* 0x0008e00801007387 */ /* 0x0003e40000100a00 */
[----:B-1----:R-:W-:-:S02]  /*13d80*/  IMAD.MOV.U32 R8, RZ, RZ, R0 ;  /* 0x000000ffff087224 */ /* 0x002fc400078e0000 */
[----:B------:R-:W5:Y:S01]  /*13d90*/  LDL.LU R0, [R1+0xa34] ;  /* 0x000a340001007983 */ /* 0x000f620000300800 */
[----:B--2---:R-:W-:-:S03]  /*13da0*/  IMAD.MOV.U32 R9, RZ, RZ, R2 ;  /* 0x000000ffff097224 */ /* 0x004fc600078e0002 */
[----:B------:R-:W2:Y:S04]  /*13db0*/  LDL.LU R2, [R1+0xa30] ;  /* 0x000a300001027983 */ /* 0x000ea80000300800 */
[----:B------:R-:W2:Y:S01]  /*13dc0*/  LDL.LU R10, [R1+0x258] ;  /* 0x00025800010a7983 */ /* 0x000ea20000300800 */
[----:B------:R-:W-:Y:S02]  /*13dd0*/  IMAD.MOV.U32 R4, RZ, RZ, R19 ;  /* 0x000000ffff047224 */ /* 0x000fe400078e0013 */
[----:B------:R-:W-:Y:S02]  /*13de0*/  IMAD.MOV.U32 R5, RZ, RZ, R18 ;  /* 0x000000ffff057224 */ /* 0x000fe400078e0012 */
[----:B----4-:R-:W-:Y:S02]  /*13df0*/  IMAD.MOV.U32 R6, RZ, RZ, R17 ;  /* 0x000000ffff067224 */ /* 0x010fe400078e0011 */
[----:B------:R-:W-:-:S02]  /*13e00*/  IMAD.MOV.U32 R7, RZ, RZ, R16 ;  /* 0x000000ffff077224 */ /* 0x000fc400078e0010 */
[----:B---3--:R-:W-:Y:S02]  /*13e10*/  IMAD.MOV.U32 R11, RZ, RZ, R3 ;  /* 0x000000ffff0b7224 */ /* 0x008fe400078e0003 */
[----:B------:R-:W3:Y:S04]  /*13e20*/  LDL.LU R3, [R1+0xa2c] ;  /* 0x000a2c0001037983 */ /* 0x000ee80000300800 */
[----:B-----5:R-:W-:Y:S04]  /*13e30*/  LDS R22, [R0+0x1a200] ;  /* 0x01a2000000167984 */ /* 0x020fe80000000800 */
[----:B------:R-:W-:Y:S04]  /*13e40*/  LDS R20, [R0+0x18200] ;  /* 0x0182000000147984 */ /* 0x000fe80000000800 */
[----:B--2---:R-:W1:Y:S04]  /*13e50*/  LDS R23, [R2+0x1a200] ;  /* 0x01a2000002177984 */ /* 0x004e680000000800 */
[----:B------:R-:W2:Y:S04]  /*13e60*/  LDS R21, [R2+0x18200] ;  /* 0x0182000002157984 */ /* 0x000ea80000000800 */
[----:B------:R-:W-:Y:S04]  /*13e70*/  LDS R18, [R0+0x1a400] ;  /* 0x01a4000000127984 */ /* 0x000fe80000000800 */
[----:B------:R-:W4:Y:S04]  /*13e80*/  LDS R19, [R2+0x1a400] ;  /* 0x01a4000002137984 */ /* 0x000f280000000800 */
[----:B------:R-:W-:Y:S04]  /*13e90*/  LDS R16, [R0+0x18400] ;  /* 0x0184000000107984 */ /* 0x000fe80000000800 */
[----:B------:R-:W5:Y:S04]  /*13ea0*/  LDS R17, [R2+0x18400] ;  /* 0x0184000002117984 */ /* 0x000f680000000800 */
[----:B------:R-:W-:Y:S04]  /*13eb0*/  STL.64 [R1+0x8f8], R10 ;  /* 0x0008f80a01007387 */ /* 0x000fe80000100a00 */
[----:B------:R-:W-:Y:S04]  /*13ec0*/  STL.64 [R1+0x8f0], R8 ;  /* 0x0008f00801007387 */ /* 0x000fe80000100a00 */
[----:B------:R-:W-:Y:S04]  /*13ed0*/  STL.64 [R1+0x8d0], R6 ;  /* 0x0008d00601007387 */ /* 0x000fe80000100a00 */
[----:B------:R-:W-:Y:S04]  /*13ee0*/  STL.64 [R1+0x8c8], R4 ;  /* 0x0008c80401007387 */ /* 0x000fe80000100a00 */
[----:B-1----:R-:W-:Y:S04]  /*13ef0*/  STL.64 [R1+0xa10], R22 ;  /* 0x000a101601007387 */ /* 0x002fe80000100a00 */
[----:B--2---:R-:W-:Y:S04]  /*13f00*/  STL.64 [R1+0xa08], R20 ;  /* 0x000a081401007387 */ /* 0x004fe80000100a00 */
[----:B------:R-:W-:Y:S04]  /*13f10*/  LDS R24, [R0+0x18000] ;  /* 0x0180000000187984 */ /* 0x000fe80000000800 */
[----:B----4-:R1:W-:Y:S04]  /*13f20*/  STL.64 [R1+0x9f8], R18 ;  /* 0x0009f81201007387 */ /* 0x0103e80000100a00 */
[----:B------:R-:W-:Y:S04]  /*13f30*/  LDS R26, [R0+0x1a000] ;  /* 0x01a00000001a7984 */ /* 0x000fe80000000800 */
[----:B-----5:R2:W-:Y:S01]  /*13f40*/  STL.64 [R1+0x9f0], R16 ;  /* 0x0009f01001007387 */ /* 0x0205e20000100a00 */
[----:B-1----:R-:W-:-:S03]  /*13f50*/  IMAD.MOV.U32 R18, RZ, RZ, R13 ;  /* 0x000000ffff127224 */ /* 0x002fc600078e000d */
[----:B------:R-:W-:Y:S01]  /*13f60*/  LDS R25, [R2+0x18000] ;  /* 0x0180000002197984 */ /* 0x000fe20000000800 */
[----:B------:R-:W-:-:S03]  /*13f70*/  IMAD.MOV.U32 R19, RZ, RZ, R12 ;  /* 0x000000ffff137224 */ /* 0x000fc600078e000c */
[----:B------:R-:W1:Y:S01]  /*13f80*/  LDS R12, [R0+0x18600] ;  /* 0x01860000000c7984 */ /* 0x000e620000000800 */
[----:B--2---:R-:W-:-:S03]  /*13f90*/  IMAD.MOV.U32 R16, RZ, RZ, R15 ;  /* 0x000000ffff107224 */ /* 0x004fc600078e000f */
[----:B------:R-:W-:Y:S01]  /*13fa0*/  LDS R27, [R2+0x1a000] ;  /* 0x01a00000021b7984 */ /* 0x000fe20000000800 */
[----:B------:R-:W-:-:S03]  /*13fb0*/  IMAD.MOV.U32 R17, RZ, RZ, R14 ;  /* 0x000000ffff117224 */ /* 0x000fc600078e000e */
[----:B------:R-:W-:Y:S04]  /*13fc0*/  STL.64 [R1+0xa20], R18 ;  /* 0x000a201201007387 */ /* 0x000fe80000100a00 */
[----:B------:R2:W-:Y:S04]  /*13fd0*/  STL.64 [R1+0xa18], R16 ;  /* 0x000a181001007387 */ /* 0x0005e80000100a00 */
[----:B------:R-:W4:Y:S04]  /*13fe0*/  LDS R14, [R0+0x1a600] ;  /* 0x01a60000000e7984 */ /* 0x000f280000000800 */
[----:B------:R-:W5:Y:S04]  /*13ff0*/  LDS R13, [R2+0x18600] ;  /* 0x01860000020d7984 */ /* 0x000f680000000800 */
[----:B--2---:R-:W2:Y:S04]  /*14000*/  LDL.LU R16, [R1+0x2d0] ;  /* 0x0002d00001107983 */ /* 0x004ea80000300800 */
[----:B------:R-:W2:Y:S04]  /*14010*/  LDL.LU R17, [R1+0x2d4] ;  /* 0x0002d40001117983 */ /* 0x000ea80000300800 */
[----:B------:R-:W-:Y:S01]  /*14020*/  LDS R15, [R2+0x1a600] ;  /* 0x01a60000020f7984 */ /* 0x000fe20000000800 */
[----:B---3--:R-:W-:-:S03]  /*14030*/  IMAD.MOV.U32 R18, RZ, RZ, R3 ;  /* 0x000000ffff127224 */ /* 0x008fc600078e0003 */
[----:B------:R-:W3:Y:S04]  /*14040*/  LDL.LU R3, [R1+0xa28] ;  /* 0x000a280001037983 */ /* 0x000ee80000300800 */
[----:B------:R-:W2:Y:S04]  /*14050*/  LDL.LU R19, [R1+0x2dc] ;  /* 0x0002dc0001137983 */ /* 0x000ea80000300800 */
[----:B-1----:R-:W-:Y:S04]  /*14060*/  STL [R1+0x9e8], R12 ;  /* 0x0009e80c01007387 */ /* 0x002fe80000100800 */
[----:B----4-:R-:W-:Y:S04]  /*14070*/  STL [R1+0xa00], R14 ;  /* 0x000a000e01007387 */ /* 0x010fe80000100800 */
[----:B------:R-:W-:Y:S04]  /*14080*/  STL [R1+0x9ec], R0 ;  /* 0x0009ec0001007387 */ /* 0x000fe80000100800 */
[----:B-----5:R-:W-:Y:S04]  /*14090*/  STL [R1+0xa04], R13 ;  /* 0x000a040d01007387 */ /* 0x020fe80000100800 */
[----:B---3--:R-:W1:Y:S04]  /*140a0*/  LDSM.16.M88.4 R4, [R3+0x41080] ;  /* 0x041080000304783b */ /* 0x008e680000000200 */
[----:B------:R-:W2:Y:S04]  /*140b0*/  LDSM.16.M88.4 R20, [R3+0x40080] ;  /* 0x040080000314783b */ /* 0x000ea80000000200 */
[----:B------:R-:W-:Y:S01]  /*140c0*/  LDSM.16.M88.4 R8, [R3+0x43080] ;  /* 0x043080000308783b */ /* 0x000fe20000000200 */
[----:B-1----:R-:W-:-:S03]  /*140d0*/  IMAD.MOV.U32 R29, RZ, RZ, R4 ;  /* 0x000000ffff1d7224 */ /* 0x002fc600078e0004 */
[----:B------:R-:W-:Y:S01]  /*140e0*/  STL.64 [R1+0x178], R6 ;  /* 0x0001780601007387 */ /* 0x000fe20000100a00 */
[----:B------:R-:W-:-:S03]  /*140f0*/  IMAD.MOV.U32 R28, RZ, RZ, R5 ;  /* 0x000000ffff1c7224 */ /* 0x000fc600078e0005 */
[----:B------:R-:W1:Y:S01]  /*14100*/  LDSM.16.M88.4 R4, [R3+0x42080] ;  /* 0x042080000304783b */ /* 0x000e620000000200 */
[----:B--2---:R-:W-:Y:S03]  /*14110*/  HMMA.1688.F32.TF32 R16, R24, R20, R16 ;  /* 0x000000141810723c */ /* 0x004fe60000081010 */
[----:B------:R-:W-:Y:S01]  /*14120*/  STL.64 [R1+0x18], R22 ;  /* 0x0000181601007387 */ /* 0x000fe20000100a00 */
[----:B------:R-:W-:Y:S02]  /*14130*/  IMAD.MOV.U32 R13, RZ, RZ, R20 ;  /* 0x000000ffff0d7224 */ /* 0x000fe400078e0014 */
[----:B------:R-:W-:Y:S01]  /*14140*/  IMAD.MOV.U32 R14, RZ, RZ, R21 ;  /* 0x000000ffff0e7224 */ /* 0x000fe200078e0015 */
[----:B-1----:R-:W-:Y:S11]  /*14150*/  STL.64 [R1+0x188], R6 ;  /* 0x0001880601007387 */ /* 0x002ff60000100a00 */
[----:B------:R-:W-:Y:S05]  /*14160*/  @!UPT UIADD3 URZ, URZ, URZ, URZ ;  /* 0x0000003f3f3ff290 */ /* 0x000fea000fffe03f */
[----:B------:R-:W-:Y:S04]  /*14170*/  STL.64 [R1+0x110], R16 ;  /* 0x0001101001007387 */ /* 0x000fe80000100a00 */
[----:B------:R1:W-:Y:S04]  /*14180*/  STL.64 [R1+0x118], R18 ;  /* 0x0001181201007387 */ /* 0x0003e80000100a00 */
[----:B-1----:R-:W2:Y:S04]  /*14190*/  LDL.LU.64 R18, [R1+0xa20] ;  /* 0x000a200001127983 */ /* 0x002ea80000300a00 */
[----:B------:R-:W2:Y:S04]  /*141a0*/  LDL.LU.64 R16, [R1+0xa18] ;  /* 0x000a180001107983 */ /* 0x000ea80000300a00 */
[----:B------:R-:W2:Y:S04]  /*141b0*/  LDL.LU.64 R22, [R1+0xa10] ;  /* 0x000a100001167983 */ /* 0x000ea80000300a00 */
[----:B------:R-:W2:Y:S04]  /*141c0*/  LDL.LU.64 R20, [R1+0xa08] ;  /* 0x000a080001147983 */ /* 0x000ea80000300a00 */
[----:B------:R-:W-:Y:S04]  /*141d0*/  STL.64 [R1+0x9d0], R26 ;  /* 0x0009d01a01007387 */ /* 0x000fe80000100a00 */
[----:B------:R1:W-:Y:S02]  /*141e0*/  STL.64 [R1+0x9c8], R24 ;  /* 0x0009c81801007387 */ /* 0x0003e40000100a00 */
[----:B-1----:R-:W-:-:S02]  /*141f0*/  IMAD.MOV.U32 R24, RZ, RZ, R13 ;  /* 0x000000ffff187224 */ /* 0x002fc400078e000d */
[----:B------:R-:W-:Y:S01]  /*14200*/  IMAD.MOV.U32 R25, RZ, RZ, R14 ;  /* 0x000000ffff197224 */ /* 0x000fe200078e000e */
[----:B------:R-:W3:Y:S04]  /*14210*/  LDL.LU R13, [R1+0xa04] ;  /* 0x000a0400010d7983 */ /* 0x000ee80000300800 */
[----:B------:R-:W3:Y:S02]  /*14220*/  LDL.LU R14, [R1+0xa00] ;  /* 0x000a0000010e7983 */ /* 0x000ee40000300800 */
[----:B--2---:R-:W-:Y:S11]  /*14230*/  HMMA.1688.F32.TF32 R16, R20, R24, R16 ;  /* 0x000000181410723c */ /* 0x004ff60000081010 */
[----:B------:R-:W-:Y:S11]  /*14240*/  @!UPT UIADD3 URZ, URZ, URZ, URZ ;  /* 0x0000003f3f3ff290 */ /* 0x000ff6000fffe03f */
[----:B------:R-:W-:Y:S01]  /*14250*/  @!UPT UIADD3 URZ, URZ, URZ, URZ ;  /* 0x0000003f3f3ff290 */ /* 0x000fe2000fffe03f */
[----:B------:R-:W-:Y:S04]  /*14260*/  STL.64 [R1+0x2d0], R16 ;  /* 0x0002d01001007387 */ /* 0x000fe80000100a00 */
[----:B------:R1:W-:Y:S04]  /*14270*/  STL.64 [R1+0x2d8], R18 ;  /* 0x0002d81201007387 */ /* 0x0003e80000100a00 */
[----:B-1----:R-:W2:Y:S04]  /*14280*/  LDL.LU.64 R18, [R1+0x9f8] ;  /* 0x0009f80001127983 */ /* 0x002ea80000300a00 */
[----:B------:R-:W4:Y:S04]  /*14290*/  LDL.LU.64 R16, [R1+0x9f0] ;  /* 0x0009f00001107983 */ /* 0x000f280000300a00 */
[----:B------:R-:W-:Y:S04]  /*142a0*/  STL.64 [R1+0x9c0], R22 ;  /* 0x0009c01601007387 */ /* 0x000fe80000100a00 */
[----:B------:R1:W-:Y:S04]  /*142b0*/  STL.64 [R1+0x9b8], R20 ;  /* 0x0009b81401007387 */ /* 0x0003e80000100a00 */
[----:B-1----:R-:W5:Y:S04]  /*142c0*/  LDL.LU R20, [R1+0xe0] ;  /* 0x0000e00001147983 */ /* 0x002f680000300800 */
[----:B------:R-:W5:Y:S04]  /*142d0*/  LDL.LU R21, [R1+0xe4] ;  /* 0x0000e40001157983 */ /* 0x000f680000300800 */
[----:B------:R-:W5:Y:S04]  /*142e0*/  LDL.LU R22, [R1+0xe8] ;  /* 0x0000e80001167983 */ /* 0x000f680000300800 */
[----:B------:R-:W5:Y:S01]  /*142f0*/  LDL.LU R23, [R1+0xec] ;  /* 0x0000ec0001177983 */ /* 0x000f620000300800 */
[----:B------:R-:W-:-:S02]  /*14300*/  IMAD.MOV.U32 R0, RZ, RZ, R4 ;  /* 0x000000ffff007224 */ /* 0x000fc400078e0004 */
[----:B------:R-:W-:Y:S02]  /*14310*/  IMAD.MOV.U32 R12, RZ, RZ, R5 ;  /* 0x000000ffff0c7224 */ /* 0x000fe400078e0005 */
[----:B------:R-:W1:Y:S04]  /*14320*/  LDSM.16.M88.4 R4, [R3+0x44080] ;  /* 0x044080000304783b */ /* 0x000e680000000200 */
[----:B------:R-:W-:Y:S04]  /*14330*/  STL.64 [R1+0x198], R10 ;  /* 0x0001980a01007387 */ /* 0x000fe80000100a00 */
[----:B------:R3:W-:Y:S02]  /*14340*/  STL.64 [R1+0x938], R8 ;  /* 0x0009380801007387 */ /* 0x0007e40000100a00 */
[----:B---3--:R-:W-:-:S02]  /*14350*/  IMAD.MOV.U32 R8, RZ, RZ, R0 ;  /* 0x000000ffff087224 */ /* 0x008fc400078e0000 */
[----:B------:R-:W-:Y:S01]  /*14360*/  IMAD.MOV.U32 R9, RZ, RZ, R12 ;  /* 0x000000ffff097224 */ /* 0x000fe200078e000c */
[----:B------:R-:W3:Y:S04]  /*14370*/  LDL.LU R0, [R1+0x9ec] ;  /* 0x0009ec0001007983 */ /* 0x000ee80000300800 */
[----:B------:R-:W3:Y:S04]  /*14380*/  LDL.LU R12, [R1+0x9e8] ;  /* 0x0009e800010c7983 */ /* 0x000ee80000300800 */
[----:B------:R5:W-:Y:S04]  /*14390*/  STL.64 [R1+0x980], R8 ;  /* 0x0009800801007387 */ /* 0x000be80000100a00 */
[----:B--2---:R-:W-:Y:S04]  /*143a0*/  STL.64 [R1+0x9b0], R18 ;  /* 0x0009b01201007387 */ /* 0x004fe80000100a00 */
[----:B----4-:R-:W-:Y:S01]  /*143b0*/  STL.64 [R1+0x9a8], R16 ;  /* 0x0009a81001007387 */ /* 0x010fe20000100a00 */
[----:B-----5:R-:W-:Y:S11]  /*143c0*/  HMMA.1688.F32.TF32 R8, R16, R24, R20 ;  /* 0x000000181008723c */ /* 0x020ff60000081014 */
        /* <DEDUP_REMOVED lines=24> */
[----:B------:R-:W5:Y:S04]  /*14550*/  LDL.LU R29, [R1+0x9e4] ;  /* 0x0009e400011d7983 */ /* 0x000f680000300800 */
[----:B------:R-:W3:Y:S04]  /*14560*/  LDL.LU R28, [R1+0x9e0] ;  /* 0x0009e000011c7983 */ /* 0x000ee80000300800 */
        /* <DEDUP_REMOVED lines=172> */
[----:B------:R3:W-:Y:S04]  /*15030*/  STL.64 [R1+0x830], R18 ;  /* 0x0008301201007387 */ /* 0x0007e80000100a00 */
[----:B------:R1:W-:Y:S01]  /*15040*/  STL.64 [R1+0x828], R16 ;  /* 0x0008281001007387 */ /* 0x0003e20000100a00 */
[----:B---3--:R-:W-:-:S02]  /*15050*/  IMAD.MOV.U32 R18, RZ, RZ, R8 ;  /* 0x000000ffff127224 */ /* 0x008fc400078e0008 */
[----:B-1----:R-:W-:Y:S02]  /*15060*/  IMAD.MOV.U32 R17, RZ, RZ, R9 ;  /* 0x000000ffff117224 */ /* 0x002fe400078e0009 */
[----:B--2---:R-:W-:Y:S02]  /*15070*/  IMAD.MOV.U32 R16, RZ, RZ, R5 ;  /* 0x000000ffff107224 */ /* 0x004fe400078e0005 */
[----:B------:R-:W-:Y:S01]  /*15080*/  IMAD.MOV.U32 R19, RZ, RZ, R4 ;  /* 0x000000ffff137224 */ /* 0x000fe200078e0004 */
[----:B------:R-:W2:Y:S04]  /*15090*/  LDL.LU R5, [R1+0x8b8] ;  /* 0x0008b80001057983 */ /* 0x000ea80000300800 */
[----:B------:R-:W3:Y:S02]  /*150a0*/  LDL.LU R9, [R1+0x8b4] ;  /* 0x0008b40001097983 */ /* 0x000ee40000300800 */
[----:B------:R-:W-:Y:S02]  /*150b0*/  HMMA.1688.F32.TF32 R20, R12, R20, R16 ;  /* 0x000000140c14723c */ /* 0x000fe40000081010 */
[----:B------:R-:W4:Y:S04]  /*150c0*/  LDL.LU R8, [R1+0x8b0] ;  /* 0x0008b00001087983 */ /* 0x000f280000300800 */
[----:B------:R-:W2:Y:S04]  /*150d0*/  LDL.LU R4, [R1+0x8ac] ;  /* 0x0008ac0001047983 */ /* 0x000ea80000300800 */
[----:B------:R-:W2:Y:S11]  /*150e0*/  LDL.LU R16, [R1+0x130] ;  /* 0x0001300001107983 */ /* 0x000eb60000300800 */
[----:B------:R-:W-:Y:S02]  /*150f0*/  @!UPT UIADD3 URZ, URZ, URZ, URZ ;  /* 0x0000003f3f3ff290 */ /* 0x000fe4000fffe03f */
[----:B------:R-:W-:Y:S04]  /*15100*/  STL.64 [R1+0x2e0], R20 ;  /* 0x0002e01401007387 */ /* 0x000fe80000100a00 */
[----:B------:R-:W-:Y:S04]  /*15110*/  STL.64 [R1+0x2e8], R22 ;  /* 0x0002e81601007387 */ /* 0x000fe80000100a00 */
        /* <DEDUP_REMOVED lines=26> */
[----:B------:R-:W-:Y:S04]  /*152c0*/  STL.64 [R1+0x848], R16 ;  /* 0x0008481001007387 */ /* 0x000fe80000100a00 */
[----:B------:R-:W-:Y:S04]  /*152d0*/  STL.64 [R1+0x800], R14 ;  /* 0x0008000e01007387 */ /* 0x000fe80000100a00 */
[----:B------:R1:W-:Y:S04]  /*152e0*/  STL.64 [R1+0x7f8], R12 ;  /* 0x0007f80c01007387 */ /* 0x0003e80000100a00 */
[----:B------:R-:W2:Y:S04]  /*152f0*/  LDSM.16.M88.4 R16, [R3+0x45080] ;  /* 0x045080000310783b */ /* 0x000ea80000000200 */
[----:B-1----:R-:W2:Y:S04]  /*15300*/  LDL.LU R12, [R1+0xf0] ;  /* 0x0000f000010c7983 */ /* 0x002ea80000300800 */
[----:B------:R-:W2:Y:S04]  /*15310*/  LDL.LU R13, [R1+0xf4] ;  /* 0x0000f400010d7983 */ /* 0x000ea80000300800 */
[----:B------:R-:W2:Y:S01]  /*15320*/  LDL.LU R14, [R1+0xf8] ;  /* 0x0000f800010e7983 */ /* 0x000ea20000300800 */
[----:B------:R-:W-:-:S03]  /*15330*/  IMAD.MOV.U32 R15, RZ, RZ, R5 ;  /* 0x000000ffff0f7224 */ /* 0x000fc600078e0005 */
[----:B------:R-:W3:Y:S04]  /*15340*/  LDL.LU R5, [R1+0x8a8] ;  /* 0x0008a80001057983 */ /* 0x000ee80000300800 */
[----:B--2---:R-:W-:Y:S01]  /*15350*/  STL.64 [R1+0x810], R14 ;  /* 0x0008100e01007387 */ /* 0x004fe20000100a00 */
[----:B------:R1:W-:Y:S03]  /*15360*/  STL.64 [R1+0x808], R12 ;  /* 0x0008080c01007387 */ /* 0x0003e60000100a00 */
[----:B-1----:R-:W2:Y:S01]  /*15370*/  LDL.LU R12, [R1+0x100] ;  /* 0x00010000010c7983 */ /* 0x002ea20000300800 */
[----:B----4-:R-:W-:Y:S02]  /*15380*/  IMAD.MOV.U32 R14, RZ, RZ, R8 ;  /* 0x000000ffff0e7224 */ /* 0x010fe400078e0008 */
[----:B---3--:R-:W-:-:S02]  /*15390*/  IMAD.MOV.U32 R15, RZ, RZ, R9 ;  /* 0x000000ffff0f7224 */ /* 0x008fc400078e0009 */
[----:B------:R-:W-:Y:S02]  /*153a0*/  IMAD.MOV.U32 R13, RZ, RZ, R4 ;  /* 0x000000ffff0d7224 */ /* 0x000fe400078e0004 */
[----:B------:R-:W3:Y:S01]  /*153b0*/  LDL.LU R4, [R1+0x8a4] ;  /* 0x0008a40001047983 */ /* 0x000ee20000300800 */
[----:B------:R-:W4:Y:S02]  /*153c0*/  LDL.LU R8, [R1+0x8a0] ;  /* 0x0008a00001087983 */ /* 0x000f240000300800 */
[----:B------:R-:W3:Y:S02]  /*153d0*/  LDL.LU R9, [R1+0x89c] ;  /* 0x00089c0001097983 */ /* 0x000ee40000300800 */
[----:B------:R-:W-:Y:S01]  /*153e0*/  STL.64 [R1+0x820], R14 ;  /* 0x0008200e01007387 */ /* 0x000fe20000100a00 */
[----:B--2---:R1:W-:Y:S02]  /*153f0*/  STL.64 [R1+0x818], R12 ;  /* 0x0008180c01007387 */ /* 0x0043e40000100a00 */
[----:B-1----:R-:W-:-:S02]  /*15400*/  IMAD.MOV.U32 R12, RZ, RZ, R5 ;  /* 0x000000ffff0c7224 */ /* 0x002fc400078e0005 */
[----:B------:R-:W2:Y:S01]  /*15410*/  LDL.LU R5, [R1+0x898] ;  /* 0x0008980001057983 */ /* 0x000ea20000300800 */
[----:B------:R-:W2:Y:S02]  /*15420*/  LDL.LU R13, [R1+0x124] ;  /* 0x00012400010d7983 */ /* 0x000ea40000300800 */
[----:B------:R-:W2:Y:S02]  /*15430*/  LDL.LU R14, [R1+0x128] ;  /* 0x00012800010e7983 */ /* 0x000ea40000300800 */
[----:B------:R-:W2:Y:S01]  /*15440*/  LDL.LU R15, [R1+0x12c] ;  /* 0x00012c00010f7983 */ /* 0x000ea20000300800 */
[----:B------:R-:W-:Y:S01]  /*15450*/  HMMA.1688.F32.TF32 R20, R24, R16, R20 ;  /* 0x000000101814723c */ /* 0x000fe20000081014 */
[----:B--2---:R1:W-:Y:S02]  /*15460*/  STL.64 [R1+0x860], R14 ;  /* 0x0008600e01007387 */ /* 0x0043e40000100a00 */
[----:B-1----:R-:W-:Y:S02]  /*15470*/  IMAD.MOV.U32 R14, RZ, RZ, R5 ;  /* 0x000000ffff0e7224 */ /* 0x002fe400078e0005 */
[----:B---3--:R-:W-:-:S02]  /*15480*/  IMAD.MOV.U32 R15, RZ, RZ, R4 ;  /* 0x000000ffff0f7224 */ /* 0x008fc400078e0004 */
[----:B------:R-:W1:Y:S04]  /*15490*/  LDSM.16.M88.4 R4, [R3+0x46080] ;  /* 0x046080000304783b */ /* 0x000e680000000200 */
[----:B------:R-:W-:Y:S04]  /*154a0*/  STL.64 [R1+0x858], R12 ;  /* 0x0008580c01007387 */ /* 0x000fe80000100a00 */
[----:B-1----:R-:W-:Y:S01]  /*154b0*/  STL [R1+0x78c], R6 ;  /* 0x00078c0601007387 */ /* 0x002fe20000100800 */
[----:B------:R-:W-:Y:S02]  /*154c0*/  STL [R1+0x788], R7 ;  /* 0x0007880701007387 */ /* 0x000fe40000100800 */
[----:B------:R-:W-:Y:S05]  /*154d0*/  STL.64 [R1+0x8], R18 ;  /* 0x0000081201007387 */ /* 0x000fea0000100a00 */
[----:B------:R-:W-:Y:S01]  /*154e0*/  STL.64 [R1+0x70], R20 ;  /* 0x0000701401007387 */ /* 0x000fe20000100a00 */
[----:B------:R1:W-:Y:S04]  /*154f0*/  STL.64 [R1+0x78], R22 ;  /* 0x0000781601007387 */ /* 0x0003e80000100a00 */
[----:B-1----:R-:W2:Y:S01]  /*15500*/  LDL.LU.64 R22, [R1+0x890] ;  /* 0x0008900001167983 */ /* 0x002ea20000300a00 */
[----:B------:R-:W2:Y:S02]  /*15510*/  LDL.LU.64 R20, [R1+0x888] ;  /* 0x0008880001147983 */ /* 0x000ea40000300a00 */
[----:B------:R-:W-:-:S02]  /*15520*/  IMAD.MOV.U32 R12, RZ, RZ, R9 ;  /* 0x000000ffff0c7224 */ /* 0x000fc400078e0009 */
[----:B----4-:R-:W-:Y:S02]  /*15530*/  IMAD.MOV.U32 R13, RZ, RZ, R8 ;  /* 0x000000ffff0d7224 */ /* 0x010fe400078e0008 */
[----:B------:R-:W1:Y:S01]  /*15540*/  LDSM.16.M88.4 R8, [R3+0x47080] ;  /* 0x047080000308783b */ /* 0x000e620000000200 */
[C---:B--2---:R-:W-:Y:S11]  /*15550*/  HMMA.1688.F32.TF32 R20, R24.reuse, R4, R20 ;  /* 0x000000041814723c */ /* 0x044ff60000081014 */
[----:B------:R-:W-:Y:S11]  /*15560*/  @!UPT UIADD3 URZ, URZ, URZ, URZ ;  /* 0x0000003f3f3ff290 */ /* 0x000ff6000fffe03f */
[----:B------:R-:W-:Y:S01]  /*15570*/  @!UPT UIADD3 URZ, URZ, URZ, URZ ;  /* 0x0000003f3f3ff290 */ /* 0x000fe2000fffe03f */
[----:B------:R-:W-:Y:S01]  /*15580*/  STL.64 [R1+0x50], R20 ;  /* 0x0000501401007387 */ /* 0x000fe20000100a00 */
[----:B------:R2:W-:Y:S03]  /*15590*/  STL.64 [R1+0x58], R22 ;  /* 0x0000581601007387 */ /* 0x0005e60000100a00 */
[----:B--2---:R-:W1:Y:S01]  /*155a0*/  LDL.LU.64 R22, [R1+0x880] ;  /* 0x0008800001167983 */ /* 0x004e620000300a00 */
[----:B------:R-:W1:Y:S02]  /*155b0*/  LDL.LU.64 R20, [R1+0x878] ;  /* 0x0008780001147983 */ /* 0x000e640000300a00 */
[----:B-1----:R-:W-:Y:S01]  /*155c0*/  HMMA.1688.F32.TF32 R24, R24, R8, R20 ;  /* 0x000000081818723c */ /* 0x002fe20000081014 */
[----:B------:R-:W2:Y:S01]  /*155d0*/  LDL.LU.64 R22, [R1+0x870] ;  /* 0x0008700001167983 */ /* 0x000ea20000300a00 */
[----:B------:R-:W2:Y:S11]  /*155e0*/  LDL.LU.64 R20, [R1+0x868] ;  /* 0x0008680001147983 */ /* 0x000eb60000300a00 */
[----:B------:R-:W-:Y:S10]  /*155f0*/  @!UPT UIADD3 URZ, URZ, URZ, URZ ;  /* 0x0000003f3f3ff290 */ /* 0x000ff4000fffe03f */
[----:B------:R1:W-:Y:S01]  /*15600*/  STL.64 [R1+0x30], R24 ;  /* 0x0000301801007387 */ /* 0x0003e20000100a00 */
[----:B------:R-:W-:Y:S02]  /*15610*/  IMAD.MOV.U32 R7, RZ, RZ, R27 ;  /* 0x000000ffff077224 */ /* 0x000fe400078e001b */
[----:B------:R-:W3:Y:S02]  /*15620*/  LDL.LU R3, [R1+0x388] ;  /* 0x0003880001037983 */ /* 0x000ee40000300800 */
[----:B------:R-:W4:Y:S02]  /*15630*/  LDL R27, [R1+0x390] ;  /* 0x00039000011b7983 */ /* 0x000f240000100800 */
[----:B-1----:R-:W-:Y:S02]  /*15640*/  IMAD.MOV.U32 R25, RZ, RZ, R16 ;  /* 0x000000ffff197224 */ /* 0x002fe400078e0010 */
[----:B------:R-:W-:Y:S01]  /*15650*/  IMAD.MOV.U32 R24, RZ, RZ, R17 ;  /* 0x000000ffff187224 */ /* 0x000fe200078e0011 */
[C---:B--2---:R-:W-:Y:S11]  /*15660*/  HMMA.1688.F32.TF32 R12, R20.reuse, R16, R12 ;  /* 0x00000010140c723c */ /* 0x044ff6000008100c */
[----:B------:R-:W-:Y:S11]  /*15670*/  @!UPT UIADD3 URZ, URZ, URZ, URZ ;  /* 0x0000003f3f3ff290 */ /* 0x000ff6000fffe03f */
[----:B------:R-:W-:Y:S01]  /*15680*/  @!UPT UIADD3 URZ, URZ, URZ, URZ ;  /* 0x0000003f3f3ff290 */ /* 0x000fe2000fffe03f */
[----:B------:R-:W-:Y:S01]  /*15690*/  STL.64 [R1+0xb0], R12 ;  /* 0x0000b00c01007387 */ /* 0x000fe20000100a00 */
[----:B------:R1:W-:Y:S03]  /*156a0*/  STL.64 [R1+0xb8], R14 ;  /* 0x0000b80e01007387 */ /* 0x0003e60000100a00 */
[----:B-1----:R-:W2:Y:S01]  /*156b0*/  LDL.LU.64 R14, [R1+0x860] ;  /* 0x00086000010e7983 */ /* 0x002ea20000300a00 */
[----:B------:R-:W2:Y:S02]  /*156c0*/  LDL.LU.64 R12, [R1+0x858] ;  /* 0x00085800010c7983 */ /* 0x000ea40000300a00 */
[----:B------:R-:W2:Y:S02]  /*156d0*/  LDL.LU.64 R18, [R1+0x850] ;  /* 0x0008500001127983 */ /* 0x000ea40000300a00 */
[----:B------:R-:W2:Y:S02]  /*156e0*/  LDL.LU.64 R16, [R1+0x848] ;  /* 0x0008480001107983 */ /* 0x000ea40000300a00 */
[C---:B--2---:R-:W-:Y:S11]  /*156f0*/  HMMA.1688.F32.TF32 R16, R20.reuse, R4, R16 ;  /* 0x000000041410723c */ /* 0x044ff60000081010 */
[----:B------:R-:W-:Y:S11]  /*15700*/  @!UPT UIADD3 URZ, URZ, URZ, URZ ;  /* 0x0000003f3f3ff290 */ /* 0x000ff6000fffe03f */
[----:B------:R-:W-:Y:S01]  /*15710*/  @!UPT UIADD3 URZ, URZ, URZ, URZ ;  /* 0x0000003f3f3ff290 */ /* 0x000fe2000fffe03f */
[----:B------:R-:W-:Y:S01]  /*15720*/  STL.64 [R1+0xa0], R16 ;  /* 0x0000a01001007387 */ /* 0x000fe20000100a00 */
[----:B------:R1:W-:Y:S03]  /*15730*/  STL.64 [R1+0xa8], R18 ;  /* 0x0000a81201007387 */ /* 0x0003e60000100a00 */
[----:B-1----:R-:W2:Y:S01]  /*15740*/  LDL.LU.64 R18, [R1+0x840] ;  /* 0x0008400001127983 */ /* 0x002ea20000300a00 */
[----:B------:R-:W2:Y:S02]  /*15750*/  LDL.LU.64 R16, [R1+0x838] ;  /* 0x0008380001107983 */ /* 0x000ea40000300a00 */
[----:B--2---:R-:W-:Y:S01]  /*15760*/  HMMA.1688.F32.TF32 R20, R20, R8, R16 ;  /* 0x000000081414723c */ /* 0x004fe20000081010 */
[----:B------:R-:W2:Y:S01]  /*15770*/  LDL.LU.64 R18, [R1+0x830] ;  /* 0x0008300001127983 */ /* 0x000ea20000300a00 */
[----:B------:R-:W2:Y:S11]  /*15780*/  LDL.LU.64 R16, [R1+0x828] ;  /* 0x0008280001107983 */ /* 0x000eb60000300a00 */
[----:B------:R-:W-:Y:S10]  /*15790*/  @!UPT UIADD3 URZ, URZ, URZ, URZ ;  /* 0x0000003f3f3ff290 */ /* 0x000ff4000fffe03f */
[----:B------:R1:W-:Y:S01]  /*157a0*/  STL.64 [R1+0x90], R20 ;  /* 0x0000901401007387 */ /* 0x0003e20000100a00 */
[----:B------:R3:W-:Y:S03]  /*157b0*/  STL.64 [R1+0x98], R22 ;  /* 0x0000981601007387 */ /* 0x0007e60000100a00 */
[----:B-1----:R-:W2:Y:S01]  /*157c0*/  LDL.LU R20, [R1+0x20] ;  /* 0x0000200001147983 */ /* 0x002ea20000300800 */
[----:B------:R-:W2:Y:S02]  /*157d0*/  LDL.LU R21, [R1+0x24] ;  /* 0x0000240001157983 */ /* 0x000ea40000300800 */
[----:B---3--:R-:W3:Y:S02]  /*157e0*/  LDL.LU R22, [R1+0x28] ;  /* 0x0000280001167983 */ /* 0x008ee40000300800 */
[----:B------:R-:W3:Y:S02]  /*157f0*/  LDL.LU R23, [R1+0x2c] ;  /* 0x00002c0001177983 */ /* 0x000ee40000300800 */
[----:B---3--:R-:W-:Y:S01]  /*15800*/  STL.64 [R1+0x7d8], R22 ;  /* 0x0007d81601007387 */ /* 0x008fe20000100a00 */
[----:B--2---:R1:W-:Y:S02]  /*15810*/  STL.64 [R1+0x7d0], R20 ;  /* 0x0007d01401007387 */ /* 0x0043e40000100a00 */
[----:B-1----:R-:W-:-:S02]  /*15820*/  IMAD.MOV.U32 R20, RZ, RZ, R25 ;  /* 0x000000ffff147224 */ /* 0x002fc400078e0019 */
[----:B------:R-:W-:Y:S02]  /*15830*/  IMAD.MOV.U32 R21, RZ, RZ, R24 ;  /* 0x000000ffff157224 */ /* 0x000fe400078e0018 */
[----:B------:R-:W-:Y:S01]  /*15840*/  IMAD.MOV.U32 R6, RZ, RZ, R26 ;  /* 0x000000ffff067224 */ /* 0x000fe200078e001a */
[----:B------:R-:W-:Y:S01]  /*15850*/  IADD3 R3, R3, 0x1, RZ ;  /* 0x0000000103037810 */ /* 0x000fe20007ffe0ff */
[----:B------:R-:W-:Y:S03]  /*15860*/  LDS R24, [R0+0x1c600] ;  /* 0x01c6000000187984 */ /* 0x000fe60000000800 */
[C---:B------:R-:W-:Y:S11]  /*15870*/  HMMA.1688.F32.TF32 R12, R16.reuse, R20, R12 ;  /* 0x00000014100c723c */ /* 0x040ff6000008100c */
[----:B------:R-:W-:Y:S11]  /*15880*/  @!UPT UIADD3 URZ, URZ, URZ, URZ ;  /* 0x0000003f3f3ff290 */ /* 0x000ff6000fffe03f */
[----:B------:R-:W-:Y:S01]  /*15890*/  @!UPT UIADD3 URZ, URZ, URZ, URZ ;  /* 0x0000003f3f3ff290 */ /* 0x000fe2000fffe03f */
[----:B------:R-:W-:Y:S01]  /*158a0*/  STL.64 [R1+0x230], R12 ;  /* 0x0002300c01007387 */ /* 0x000fe20000100a00 */
[----:B------:R1:W-:Y:S03]  /*158b0*/  STL.64 [R1+0x238], R14 ;  /* 0x0002380e01007387 */ /* 0x0003e60000100a00 */
[----:B-1----:R-:W2:Y:S01]  /*158c0*/  LDL.LU.64 R14, [R1+0x820] ;  /* 0x00082000010e7983 */ /* 0x002ea20000300a00 */
        /* <DEDUP_REMOVED lines=8> */
[----:B------:R-:W-:Y:S02]  /*15950*/  STL.64 [R1+0x7e8], R6 ;  /* 0x0007e80601007387 */ /* 0x000fe40000100a00 */
[----:B------:R1:W-:Y:S02]  /*15960*/  STL.64 [R1+0x7e0], R4 ;  /* 0x0007e00401007387 */ /* 0x0003e40000100a00 */
[----:B-1----:R-:W3:Y:S01]  /*15970*/  LDL.LU R4, [R1+0x60] ;  /* 0x0000600001047983 */ /* 0x002ee20000300800 */
[----:B------:R-:W3:Y:S02]  /*15980*/  LDL.LU R5, [R1+0x64] ;  /* 0x0000640001057983 */ /* 0x000ee40000300800 */
[----:B------:R-:W3:Y:S02]  /*15990*/  LDL.LU R6, [R1+0x68] ;  /* 0x0000680001067983 */ /* 0x000ee40000300800 */
[----:B------:R-:W3:Y:S01]  /*159a0*/  LDL.LU R7, [R1+0x6c] ;  /* 0x00006c0001077983 */ /* 0x000ee20000300800 */
[----:B--2---:R-:W-:Y:S01]  /*159b0*/  HMMA.1688.F32.TF32 R16, R16, R8, R12 ;  /* 0x000000081010723c */ /* 0x004fe2000008100c */
[----:B------:R-:W3:Y:S01]  /*159c0*/  LDL.LU.64 R14, [R1+0x800] ;  /* 0x00080000010e7983 */ /* 0x000ee20000300a00 */
[----:B------:R-:W3:Y:S11]  /*159d0*/  LDL.LU.64 R12, [R1+0x7f8] ;  /* 0x0007f800010c7983 */ /* 0x000ef60000300a00 */
[----:B------:R-:W-:Y:S10]  /*159e0*/  @!UPT UIADD3 URZ, URZ, URZ, URZ ;  /* 0x0000003f3f3ff290 */ /* 0x000ff4000fffe03f */
[----:B------:R1:W-:Y:S01]  /*159f0*/  STL.64 [R1+0x1e0], R16 ;  /* 0x0001e01001007387 */ /* 0x0003e20000100a00 */
[----:B------:R2:W-:Y:S03]  /*15a00*/  STL.64 [R1+0x1e8], R18 ;  /* 0x0001e81201007387 */ /* 0x0005e60000100a00 */
[----:B-1----:R-:W4:Y:S01]  /*15a10*/  LDL.LU R16, [R1+0x40] ;  /* 0x0000400001107983 */ /* 0x002f220000300800 */
[----:B------:R-:W4:Y:S02]  /*15a20*/  LDL.LU R17, [R1+0x44] ;  /* 0x0000440001117983 */ /* 0x000f240000300800 */
[----:B--2---:R-:W-:Y:S02]  /*15a30*/  IMAD.MOV.U32 R18, RZ, RZ, R28 ;  /* 0x000000ffff127224 */ /* 0x004fe400078e001c */
[----:B-----5:R-:W-:Y:S01]  /*15a40*/  IMAD.MOV.U32 R19, RZ, RZ, R29 ;  /* 0x000000ffff137224 */ /* 0x020fe200078e001d */
[----:B------:R-:W2:Y:S01]  /*15a50*/  LDL.LU R28, [R1+0x7f4] ;  /* 0x0007f400011c7983 */ /* 0x000ea20000300800 */
[----:B------:R-:W5:Y:S01]  /*15a60*/  LDL.LU R29, [R1+0x7f0] ;  /* 0x0007f000011d7983 */ /* 0x000f620000300800 */
[C---:B---3--:R-:W-:Y:S02]  /*15a70*/  HMMA.1688.F32.TF32 R20, R12.reuse, R20, R4 ;  /* 0x000000140c14723c */ /* 0x048fe40000081004 */
[----:B------:R-:W3:Y:S01]  /*15a80*/  LDL.LU.64 R6, [R1+0x7e8] ;  /* 0x0007e80001067983 */ /* 0x000ee20000300a00 */
[----:B------:R-:W4:Y:S11]  /*15a90*/  LDL.LU.64 R4, [R1+0x7e0] ;  /* 0x0007e00001047983 */ /* 0x000f360000300a00 */
[----:B------:R-:W-:Y:S09]  /*15aa0*/  @!UPT UIADD3 URZ, URZ, URZ, URZ ;  /* 0x0000003f3f3ff290 */ /* 0x000ff2000fffe03f */
[----:B------:R-:W-:Y:S01]  /*15ab0*/  STL.64 [R1+0x310], R20 ;  /* 0x0003101401007387 */ /* 0x000fe20000100a00 */
[----:B------:R1:W-:Y:S03]  /*15ac0*/  STL.64 [R1+0x318], R22 ;  /* 0x0003181601007387 */ /* 0x0003e60000100a00 */
[----:B-1----:R-:W3:Y:S01]  /*15ad0*/  LDL.LU.64 R22, [R1+0x7d8] ;  /* 0x0007d80001167983 */ /* 0x002ee20000300a00 */
[----:B------:R-:W3:Y:S01]  /*15ae0*/  LDL.LU.64 R20, [R1+0x7d0] ;  /* 0x0007d00001147983 */ /* 0x000ee20000300a00 */
[----:B--2---:R-:W-:Y:S01]  /*15af0*/  ISETP.GT.AND P6, PT, R28, RZ, PT ;  /* 0x000000ff1c00720c */ /* 0x004fe20003fc4270 */
[C---:B----4-:R-:W-:Y:S08]  /*15b00*/  HMMA.1688.F32.TF32 R16, R12.reuse, R4, R16 ;  /* 0x000000040c10723c */ /* 0x050ff00000081010 */
[----:B---3--:R-:W-:Y:S01]  /*15b10*/  HMMA.1688.F32.TF32 R12, R12, R8, R20 ;  /* 0x000000080c0c723c */ /* 0x008fe20000081014 */
[----:B------:R-:W1:Y:S01]  /*15b20*/  LDS R20, [R0+0x1c400] ;  /* 0x01c4000000147984 */ /* 0x000e620000000800 */
[----:B------:R-:W-:Y:S01]  /*15b30*/  SEL R4, RZ, 0x4, !P6 ;  /* 0x00000004ff047807 */ /* 0x000fe20007000000 */
[C---:B------:R-:W-:Y:S11]  /*15b40*/  ISETP.GT.AND P6, PT, R3.reuse, 0x1, PT ;  /* 0x000000010300780c */ /* 0x040ff60003fc4270 */
[----:B------:R-:W-:Y:S01]  /*15b50*/  @!UPT UIADD3 URZ, URZ, URZ, URZ ;  /* 0x0000003f3f3ff290 */ /* 0x000fe2000fffe03f */
[----:B------:R-:W-:Y:S01]  /*15b60*/  STL.64 [R1+0x290], R16 ;  /* 0x0002901001007387 */ /* 0x000fe20000100a00 */
[----:B------:R-:W-:Y:S02]  /*15b70*/  STL.64 [R1+0x298], R18 ;  /* 0x0002981201007387 */ /* 0x000fe40000100a00 */
[----:B------:R-:W-:Y:S01]  /*15b80*/  IMAD.MOV.U32 R26, RZ, RZ, 0x3f ;  /* 0x0000003fff1a7424 */ /* 0x000fe200078e00ff */
[----:B------:R-:W-:Y:S01]  /*15b90*/  SEL R8, R3, RZ, !P6 ;  /* 0x000000ff03087207 */ /* 0x000fe20007000000 */
[----:B------:R-:W-:Y:S04]  /*15ba0*/  LDS R18, [R0+0x1e200] ;  /* 0x01e2000000127984 */ /* 0x000fe80000000800 */
[----:B------:R-:W2:Y:S04]  /*15bb0*/  LDS R19, [R2+0x1e200] ;  /* 0x01e2000002137984 */ /* 0x000ea80000000800 */
[----:B------:R-:W-:Y:S04]  /*15bc0*/  LDS R16, [R0+0x1c200] ;  /* 0x01c2000000107984 */ /* 0x000fe80000000800 */
[----:B------:R-:W2:Y:S04]  /*15bd0*/  LDS R17, [R2+0x1c200] ;  /* 0x01c2000002117984 */ /* 0x000ea80000000800 */
[----:B------:R-:W4:Y:S04]  /*15be0*/  S2R R5, SR_TID.X ;  /* 0x0000000000057919 */ /* 0x000f280000002100 */
[----:B------:R-:W-:Y:S04]  /*15bf0*/  LDS R22, [R0+0x1e400] ;  /* 0x01e4000000167984 */ /* 0x000fe80000000800 */
[----:B------:R-:W-:Y:S04]  /*15c00*/  LDS R21, [R2+0x1c400] ;  /* 0x01c4000002157984 */ /* 0x000fe80000000800 */
[----:B------:R-:W2:Y:S04]  /*15c10*/  LDS R23, [R2+0x1e400] ;  /* 0x01e4000002177984 */ /* 0x000ea80000000800 */
[----:B------:R-:W-:Y:S01]  /*15c20*/  STL.64 [R1+0x260], R12 ;  /* 0x0002600c01007387 */ /* 0x000fe20000100a00 */
[----:B------:R-:W-:Y:S02]  /*15c30*/  STL.64 [R1+0x268], R14 ;  /* 0x0002680e01007387 */ /* 0x000fe40000100a00 */
[----:B------:R-:W-:Y:S02]  /*15c40*/  STL.64 [R1+0x748], R10 ;  /* 0x0007480a01007387 */ /* 0x000fe40000100a00 */
[----:B------:R-:W-:Y:S01]  /*15c50*/  STL [R1+0x388], R8 ;  /* 0x0003880801007387 */ /* 0x000fe20000100800 */
[----:B------:R-:W-:Y:S01]  /*15c60*/  IADD3 R25, R26, c[0x0][0x180], RZ ;  /* 0x000060001a197a10 */ /* 0x000fe20007ffe0ff */
[----:B------:R-:W-:Y:S04]  /*15c70*/  LDS R12, [R0+0x1c000] ;  /* 0x01c00000000c7984 */ /* 0x000fe80000000800 */
[----:B------:R-:W-:Y:S04]  /*15c80*/  LDS R14, [R0+0x1e000] ;  /* 0x01e00000000e7984 */ /* 0x000fe80000000800 */
[----:B------:R-:W-:Y:S04]  /*15c90*/  LDS R13, [R2+0x1c000] ;  /* 0x01c00000020d7984 */ /* 0x000fe80000000800 */
[----:B------:R-:W-:Y:S04]  /*15ca0*/  LDS R15, [R2+0x1e000] ;  /* 0x01e00000020f7984 */ /* 0x000fe80000000800 */
[----:B-1----:R1:W-:Y:S04]  /*15cb0*/  STL [R1+0x6d0], R20 ;  /* 0x0006d01401007387 */ /* 0x0023e80000100800 */
[----:B-1----:R-:W3:Y:S01]  /*15cc0*/  LDL R20, [R1+0x210] ;  /* 0x0002100001147983 */ /* 0x002ee20000100800 */
[----:B------:R-:W-:-:S04]  /*15cd0*/  SHF.R.S32.HI R26, RZ, 0x1f, R25 ;  /* 0x0000001fff1a7819 */ /* 0x000fc80000011419 */
[----:B------:R-:W-:Y:S02]  /*15ce0*/  LEA.HI R26, R26, R25, RZ, 0x6 ;  /* 0x000000191a1a7211 */ /* 0x000fe400078f30ff */
[----:B------:R-:W-:Y:S02]  /*15cf0*/  LDS R25, [R2+0x1c600] ;  /* 0x01c6000002197984 */ /* 0x000fe40000000800 */
[----:B------:R-:W-:-:S04]  /*15d00*/  SHF.R.S32.HI R26, RZ, 0x6, R26 ;  /* 0x00000006ff1a7819 */ /* 0x000fc8000001141a */
[----:B------:R-:W-:-:S04]  /*15d10*/  IADD3 R26, R26, -0x2, RZ ;  /* 0xfffffffe1a1a7810 */ /* 0x000fc80007ffe0ff */
[----:B------:R-:W-:Y:S02]  /*15d20*/  ISETP.GE.AND P5, PT, R27, R26, PT ;  /* 0x0000001a1b00720c */ /* 0x000fe40003fa6270 */
[----:B------:R1:W-:Y:S04]  /*15d30*/  LDS R26, [R0+0x1e600] ;  /* 0x01e60000001a7984 */ /* 0x0003e80000000800 */
[----:B------:R-:W3:Y:S01]  /*15d40*/  LDS R27, [R2+0x1e600] ;  /* 0x01e60000021b7984 */ /* 0x000ee20000000800 */
[----:B------:R-:W-:Y:S01]  /*15d50*/  BAR.SYNC.DEFER_BLOCKING 0x0 ;  /* 0x0000000000007b1d */ /* 0x000fe20000010000 */
[----:B------:R-:W-:Y:S02]  /*15d60*/  SEL R4, R4, RZ, !P5 ;  /* 0x000000ff04047207 */ /* 0x000fe40006800000 */
[----:B----4-:R-:W-:-:S02]  /*15d70*/  LOP3.LUT R9, R5, 0x1ff, RZ, 0xc0, !PT ;  /* 0x000001ff05097812 */ /* 0x010fc400078ec0ff */
[----:B------:R-:W-:-:S03]  /*15d80*/  ISETP.NE.U32.AND P6, PT, R4, RZ, PT ;  /* 0x000000ff0400720c */ /* 0x000fc60003fc5070 */
[----:B------:R-:W-:Y:S02]  /*15d90*/  IMAD.SHL.U32 R10, R9, 0x4, RZ ;  /* 0x00000004090a7824 */ /* 0x000fe400078e00ff */
[----:B------:R-:W-:Y:S02]  /*15da0*/  IMAD.MOV.U32 R11, RZ, RZ, c[0x0][0x188] ;  /* 0x00006200ff0b7624 */ /* 0x000fe400078e00ff */
[----:B-----5:R-:W-:Y:S01]  /*15db0*/  IMAD.MOV.U32 R3, RZ, RZ, R29 ;  /* 0x000000ffff037224 */ /* 0x020fe200078e001d */
[----:B--2---:R-:W-:Y:S01]  /*15dc0*/  STL.64 [R1+0x758], R18 ;  /* 0x0007581201007387 */ /* 0x004fe20000100a00 */
[----:B-1----:R-:W-:Y:S02]  /*15dd0*/  IMAD R0, R8, 0x20000, R10 ;  /* 0x0002000008007824 */ /* 0x002fe400078e020a */
[----:B------:R1:W-:Y:S02]  /*15de0*/  STL.64 [R1+0x750], R16 ;  /* 0x0007501001007387 */ /* 0x0003e40000100a00 */
[----:B------:R-:W-:-:S02]  /*15df0*/  IMAD.SHL.U32 R4, R11, 0x4, RZ ;  /* 0x000000040b047824 */ /* 0x000fc400078e00ff */
[----:B------:R-:W-:Y:S02]  /*15e00*/  IMAD.SHL.U32 R11, R11, 0x4, RZ ;  /* 0x000000040b0b7824 */ /* 0x000fe400078e00ff */
[----:B-1----:R-:W-:Y:S01]  /*15e10*/  IMAD.MOV.U32 R17, RZ, RZ, c[0x0][0x188] ;  /* 0x00006200ff117624 */ /* 0x002fe200078e00ff */
[----:B------:R-:W-:-:S03]  /*15e20*/  SHF.R.S32.HI R19, RZ, 0x1f, R4 ;  /* 0x0000001fff137819 */ /* 0x000fc60000011404 */
[----:B------:R-:W-:Y:S01]  /*15e30*/  IMAD.SHL.U32 R18, R17, 0x4, RZ ;  /* 0x0000000411127824 */ /* 0x000fe200078e00ff */
[----:B------:R-:W-:Y:S01]  /*15e40*/  SHF.L.U64.HI R19, R11, 0x2, R19 ;  /* 0x000000020b137819 */ /* 0x000fe20000010213 */
[----:B------:R-:W-:Y:S02]  /*15e50*/  IMAD.MOV.U32 R11, RZ, RZ, c[0x0][0x188] ;  /* 0x00006200ff0b7624 */ /* 0x000fe400078e00ff */
[----:B---3--:R-:W-:-:S05]  /*15e60*/  IMAD.MOV.U32 R2, RZ, RZ, R20 ;  /* 0x000000ffff027224 */ /* 0x008fca00078e0014 */
[----:B------:R-:W-:Y:S01]  /*15e70*/  @!PT LDS RZ, [RZ] ;  /* 0x00000000fffff984 */ /* 0x000fe20000000800 */
[----:B------:R-:W-:Y:S01]  /*15e80*/  @!PT LDS RZ, [RZ] ;  /* 0x00000000fffff984 */ /* 0x000fe20000000800 */
[----:B------:R-:W-:Y:S01]  /*15e90*/  @!PT LDS RZ, [RZ] ;  /* 0x00000000fffff984 */ /* 0x000fe20000000800 */
[----:B------:R1:W-:Y:S01]  /*15ea0*/  LDGSTS.E [R0], [R2.64], P6 ;  /* 0x0000000002007fae */ /* 0x0003e2000b121844 */
[----:B------:R-:W-:-:S04]  /*15eb0*/  ISETP.GT.AND P6, PT, R28, 0x4, PT ;  /* 0x000000041c00780c */ /* 0x000fc80003fc4270 */
[----:B------:R-:W-:-:S04]  /*15ec0*/  SEL R4, RZ, 0x4, !P6 ;  /* 0x00000004ff047807 */ /* 0x000fc80007000000 */
[----:B------:R-:W-:Y:S02]  /*15ed0*/  SEL R4, R4, RZ, !P5 ;  /* 0x000000ff04047207 */ /* 0x000fe40006800000 */
[----:B-1----:R-:W-:-:S05]  /*15ee0*/  LEA R2, P6, R18, R20, 0x2 ;  /* 0x0000001412027211 */ /* 0x002fca00078c10ff */
[----:B------:R-:W-:Y:S01]  /*15ef0*/  IMAD.X R3, R29, 0x1, R19, P6 ;  /* 0x000000011d037824 */ /* 0x000fe200030e0613 */
[----:B------:R-:W-:Y:S01]  /*15f00*/  ISETP.NE.U32.AND P6, PT, R4, RZ, PT ;  /* 0x000000ff0400720c */ /* 0x000fe20003fc5070 */
[C---:B------:R-:W-:Y:S02]  /*15f10*/  IMAD.SHL.U32 R19, R11.reuse, 0x8, RZ ;  /* 0x000000080b137824 */ /* 0x040fe400078e00ff */
[----:B------:R-:W-:-:S03]  /*15f20*/  IMAD.SHL.U32 R11, R11, 0x8, RZ ;  /* 0x000000080b0b7824 */ /* 0x000fc600078e00ff */
[----:B------:R-:W-:-:S07]  /*15f30*/  SHF.R.S32.HI R16, RZ, 0x1f, R19 ;  /* 0x0000001fff107819 */ /* 0x000fce0000011413 */
[----:B------:R1:W-:Y:S01]  /*15f40*/  LDGSTS.E [R0+0x2000], [R2.64], P6 ;  /* 0x0200000002007fae */ /* 0x0003e2000b121844 */
[----:B------:R-:W-:Y:S02]  /*15f50*/  ISETP.GT.AND P6, PT, R28, 0x8, PT ;  /* 0x000000081c00780c */ /* 0x000fe40003fc4270 */
[----:B------:R-:W-:Y:S02]  /*15f60*/  SHF.L.U64.HI R16, R11, 0x2, R16 ;  /* 0x000000020b107819 */ /* 0x000fe40000010210 */
[----:B------:R-:W-:-:S04]  /*15f70*/  SEL R4, RZ, 0x4, !P6 ;  /* 0x00000004ff047807 */ /* 0x000fc80007000000 */
[----:B------:R-:W-:Y:S02]  /*15f80*/  SEL R4, R4, RZ, !P5 ;  /* 0x000000ff04047207 */ /* 0x000fe40006800000 */
[----:B-1----:R-:W-:-:S05]  /*15f90*/  LEA R2, P6, R11, R20, 0x2 ;  /* 0x000000140b027211 */ /* 0x002fca00078c10ff */
[----:B------:R-:W-:Y:S01]  /*15fa0*/  IMAD.X R3, R29, 0x1, R16, P6 ;  /* 0x000000011d037824 */ /* 0x000fe200030e0610 */
[----:B------:R-:W-:Y:S01]  /*15fb0*/  ISETP.NE.U32.AND P6, PT, R4, RZ, PT ;  /* 0x000000ff0400720c */ /* 0x000fe20003fc5070 */
[----:B------:R-:W-:-:S04]  /*15fc0*/  IMAD.MOV.U32 R19, RZ, RZ, c[0x0][0x188] ;  /* 0x00006200ff137624 */ /* 0x000fc800078e00ff */
[C---:B------:R-:W-:Y:S02]  /*15fd0*/  IMAD R11, R19.reuse, 0xc, RZ ;  /* 0x0000000c130b7824 */ /* 0x040fe400078e02ff */
[----:B------:R-:W-:-:S03]  /*15fe0*/  IMAD R16, R19, 0xc, RZ ;  /* 0x0000000c13107824 */ /* 0x000fc600078e02ff */
[----:B------:R-:W-:-:S03]  /*15ff0*/  SHF.R.S32.HI R11, RZ, 0x1f, R11 ;  /* 0x0000001fff0b7819 */ /* 0x000fc6000001140b */
        /* <DEDUP_REMOVED lines=9> */
[C---:B------:R-:W-:Y:S02]  /*16090*/  IMAD.SHL.U32 R19, R11.reuse, 0x10, RZ ;  /* 0x000000100b137824 */ /* 0x040fe400078e00ff */
[----:B------:R-:W-:-:S03]  /*160a0*/  IMAD.SHL.U32 R11, R11, 0x10, RZ ;  /* 0x000000100b0b7824 */ /* 0x000fc600078e00ff */
        /* <DEDUP_REMOVED lines=117> */
[----:B------:R-:W-:Y:S01]  /*16800*/  IMAD R11, R19, 0x38, RZ ;  /* 0x00000038130b7824 */ /* 0x000fe200078e02ff */
[----:B------:R1:W-:Y:S04]  /*16810*/  STL.64 [R1+0x738], R22 ;  /* 0x0007381601007387 */ /* 0x0003e80000100a00 */
[----:B------:R-:W-:-:S07]  /*16820*/  SHF.R.S32.HI R11, RZ, 0x1f, R11 ;  /* 0x0000001fff0b7819 */ /* 0x000fce000001140b */
[----:B------:R2:W-:Y:S01]  /*16830*/  LDGSTS.E [R0+0x1a000], [R2.64], P6 ;  /* 0x1a00000002007fae */ /* 0x0005e2000b121844 */
[----:B------:R-:W-:Y:S01]  /*16840*/  ISETP.GT.AND P6, PT, R28, 0x38, PT ;  /* 0x000000381c00780c */ /* 0x000fe20003fc4270 */
[----:B-1----:R-:W-:-:S03]  /*16850*/  IMAD R23, R19, 0x38, RZ ;  /* 0x0000003813177824 */ /* 0x002fc600078e02ff */
[----:B------:R-:W-:Y:S02]  /*16860*/  SEL R4, RZ, 0x4, !P6 ;  /* 0x00000004ff047807 */ /* 0x000fe40007000000 */
[C---:B------:R-:W-:Y:S02]  /*16870*/  SHF.L.U64.HI R16, R23.reuse, 0x2, R11 ;  /* 0x0000000217107819 */ /* 0x040fe4000001020b */
[----:B------:R-:W-:Y:S02]  /*16880*/  SEL R4, R4, RZ, !P5 ;  /* 0x000000ff04047207 */ /* 0x000fe40006800000 */
[----:B--2---:R-:W-:-:S05]  /*16890*/  LEA R2, P6, R23, R20, 0x2 ;  /* 0x0000001417027211 */ /* 0x004fca00078c10ff */
[----:B------:R-:W-:Y:S01]  /*168a0*/  IMAD.X R3, R29, 0x1, R16, P6 ;  /* 0x000000011d037824 */ /* 0x000fe200030e0610 */
[----:B------:R-:W-:Y:S01]  /*168b0*/  ISETP.NE.U32.AND P6, PT, R4, RZ, PT ;  /* 0x000000ff0400720c */ /* 0x000fe20003fc5070 */
[C---:B------:R-:W-:Y:S02]  /*168c0*/  IMAD R11, R19.reuse, 0x3c, RZ ;  /* 0x0000003c130b7824 */ /* 0x040fe400078e02ff */
[----:B------:R-:W-:-:S03]  /*168d0*/  IMAD R19, R19, 0x3c, RZ ;  /* 0x0000003c13137824 */ /* 0x000fc600078e02ff */
        /* <DEDUP_REMOVED lines=8> */
[----:B------:R-:W-:Y:S02]  /*16960*/  ISETP.NE.U32.AND P6, PT, R4, RZ, PT ;  /* 0x000000ff0400720c */ /* 0x000fe40003fc5070 */
[----:B------:R-:W-:Y:S01]  /*16970*/  LOP3.LUT R19, R5, 0x1ff, RZ, 0xc0, !PT ;  /* 0x000001ff05137812 */ /* 0x000fe200078ec0ff */
[----:B------:R-:W-:-:S04]  /*16980*/  SHF.R.S32.HI R5, RZ, 0x1f, R17 ;  /* 0x0000001fff057819 */ /* 0x000fc80000011411 */
[----:B------:R-:W-:-:S06]  /*16990*/  SHF.L.U64.HI R5, R17, 0x2, R5 ;  /* 0x0000000211057819 */ /* 0x000fcc0000010205 */
[----:B------:R1:W-:Y:S01]  /*169a0*/  LDGSTS.E [R0+0x1e000], [R2.64], P6 ;  /* 0x1e00000002007fae */ /* 0x0003e2000b121844 */
[----:B------:R-:W-:Y:S01]  /*169b0*/  ISETP.GT.AND P6, PT, R28, 0x1, PT ;  /* 0x000000011c00780c */ /* 0x000fe20003fc4270 */
[----:B------:R-:W-:-:S03]  /*169c0*/  IMAD.SHL.U32 R19, R19, 0x4, RZ ;  /* 0x0000000413137824 */ /* 0x000fc600078e00ff */
[----:B-1----:R-:W-:Y:S01]  /*169d0*/  SEL R0, RZ, 0x4, !P6 ;  /* 0x00000004ff007807 */ /* 0x002fe20007000000 */
[----:B------:R-:W-:-:S03]  /*169e0*/  IADD3 R2, P6, R18, R20, RZ ;  /* 0x0000001412027210 */ /* 0x000fc60007fde0ff */
[----:B------:R-:W-:Y:S02]  /*169f0*/  SEL R0, R0, RZ, !P5 ;  /* 0x000000ff00007207 */ /* 0x000fe40006800000 */
[----:B------:R-:W-:Y:S02]  /*16a00*/  IMAD.X R3, R29, 0x1, R5, P6 ;  /* 0x000000011d037824 */ /* 0x000fe400030e0605 */
[----:B------:R-:W-:Y:S02]  /*16a10*/  ISETP.NE.U32.AND P6, PT, R0, RZ, PT ;  /* 0x000000ff0000720c */ /* 0x000fe40003fc5070 */
[----:B------:R-:W-:Y:S01]  /*16a20*/  LOP3.LUT R16, R19, 0x20, RZ, 0x3c, !PT ;  /* 0x0000002013107812 */ /* 0x000fe200078e3cff */
[----:B------:R-:W-:-:S04]  /*16a30*/  IMAD.MOV.U32 R11, RZ, RZ, c[0x0][0x188] ;  /* 0x00006200ff0b7624 */ /* 0x000fc800078e00ff */
[----:B------:R-:W-:Y:S02]  /*16a40*/  IMAD R0, R8, 0x20000, R16 ;  /* 0x0002000008007824 */ /* 0x000fe400078e0210 */
[C---:B------:R-:W-:Y:S02]  /*16a50*/  IMAD R5, R11.reuse, 0x5, RZ ;  /* 0x000000050b057824 */ /* 0x040fe400078e02ff */
[----:B------:R-:W-:Y:S02]  /*16a60*/  IMAD R19, R11, 0x5, RZ ;  /* 0x000000050b137824 */ /* 0x000fe400078e02ff */
[----:B------:R1:W-:Y:S01]  /*16a70*/  LDGSTS.E [R0+0x800], [R2.64], P6 ;  /* 0x0080000002007fae */ /* 0x0003e2000b121844 */
[----:B------:R-:W-:Y:S02]  /*16a80*/  ISETP.GT.AND P6, PT, R28, 0x5, PT ;  /* 0x000000051c00780c */ /* 0x000fe40003fc4270 */
[----:B------:R-:W-:Y:S02]  /*16a90*/  SHF.R.S32.HI R5, RZ, 0x1f, R5 ;  /* 0x0000001fff057819 */ /* 0x000fe40000011405 */
[----:B------:R-:W-:-:S02]  /*16aa0*/  SEL R4, RZ, 0x4, !P6 ;  /* 0x00000004ff047807 */ /* 0x000fc40007000000 */
[C---:B------:R-:W-:Y:S02]  /*16ab0*/  SHF.L.U64.HI R11, R19.reuse, 0x2, R5 ;  /* 0x00000002130b7819 */ /* 0x040fe40000010205 */
        /* <DEDUP_REMOVED lines=172> */
[C---:B------:R-:W-:Y:S02]  /*17580*/  IMAD.SHL.U32 R5, R11.reuse, 0x2, RZ ;  /* 0x000000020b057824 */ /* 0x040fe400078e00ff */
[----:B------:R-:W-:Y:S02]  /*17590*/  IMAD.SHL.U32 R19, R11, 0x2, RZ ;  /* 0x000000020b137824 */ /* 0x000fe400078e00ff */
[----:B------:R-:W-:Y:S01]  /*175a0*/  IMAD.SHL.U32 R11, R9, 0x4, RZ ;  /* 0x00000004090b7824 */ /* 0x000fe200078e00ff */
[----:B------:R-:W-:-:S07]  /*175b0*/  SHF.R.S32.HI R5, RZ, 0x1f, R5 ;  /* 0x0000001fff057819 */ /* 0x000fce0000011405 */
[----:B------:R1:W-:Y:S01]  /*175c0*/  LDGSTS.E [R0+0x1e800], [R2.64], P6 ;  /* 0x1e80000002007fae */ /* 0x0003e2000b121844 */
[----:B------:R-:W-:Y:S02]  /*175d0*/  ISETP.GT.AND P6, PT, R28, 0x2, PT ;  /* 0x000000021c00780c */ /* 0x000fe40003fc4270 */
[C---:B------:R-:W-:Y:S02]  /*175e0*/  SHF.L.U64.HI R9, R19.reuse, 0x2, R5 ;  /* 0x0000000213097819 */ /* 0x040fe40000010205 */
[----:B-1----:R-:W-:Y:S01]  /*175f0*/  SEL R0, RZ, 0x4, !P6 ;  /* 0x00000004ff007807 */ /* 0x002fe20007000000 */
[----:B------:R-:W-:-:S03]  /*17600*/  LEA R2, P6, R19, R20, 0x2 ;  /* 0x0000001413027211 */ /* 0x000fc600078c10ff */
        /* <DEDUP_REMOVED lines=146> */
[----:B-1----:R-:W-:Y:S01]  /*17f30*/  LEA R2, P6, R11, R20, 0x2 ;  /* 0x000000140b027211 */ /* 0x002fe200078c10ff */
[----:B------:R-:W-:Y:S01]  /*17f40*/  STL [R1+0x730], R21 ;  /* 0x0007301501007387 */ /* 0x000fe20000100800 */
[----:B------:R1:W-:Y:S03]  /*17f50*/  STL.64 [R1+0x640], R26 ;  /* 0x0006401a01007387 */ /* 0x0003e60000100a00 */
[----:B------:R-:W-:Y:S01]  /*17f60*/  IMAD.X R3, R29, 0x1, R9, P6 ;  /* 0x000000011d037824 */ /* 0x000fe200030e0609 */
[----:B------:R-:W-:Y:S01]  /*17f70*/  ISETP.NE.U32.AND P6, PT, R4, RZ, PT ;  /* 0x000000ff0400720c */ /* 0x000fe20003fc5070 */
[----:B------:R-:W-:Y:S01]  /*17f80*/  STL.64 [R1+0x638], R24 ;  /* 0x0006381801007387 */ /* 0x000fe20000100a00 */
[----:B------:R-:W-:Y:S01]  /*17f90*/  IMAD.MOV.U32 R5, RZ, RZ, c[0x0][0x188] ;  /* 0x00006200ff057624 */ /* 0x000fe200078e00ff */
[----:B------:R-:W-:Y:S01]  /*17fa0*/  LOP3.LUT R10, R10, 0x60, RZ, 0x3c, !PT ;  /* 0x000000600a0a7812 */ /* 0x000fe200078e3cff */
[----:B------:R-:W2:Y:S01]  /*17fb0*/  LDL.64 R22, [R1+0x18] ;  /* 0x0000180001167983 */ /* 0x000ea20000100a00 */
[----:B-1----:R-:W3:Y:S04]  /*17fc0*/  LDL R26, [R1+0x198] ;  /* 0x00019800011a7983 */ /* 0x002ee80000100800 */
[----:B------:R-:W3:Y:S01]  /*17fd0*/  LDL R27, [R1+0x19c] ;  /* 0x00019c00011b7983 */ /* 0x000ee20000100800 */
[----:B------:R-:W-:-:S02]  /*17fe0*/  IMAD R9, R5, 0x36, RZ ;  /* 0x0000003605097824 */ /* 0x000fc400078e02ff */
[----:B------:R-:W-:Y:S01]  /*17ff0*/  IMAD R5, R5, 0x36, RZ ;  /* 0x0000003605057824 */ /* 0x000fe200078e02ff */
[----:B------:R1:W-:Y:S01]  /*18000*/  LDGSTS.E [R0+0x19000], [R2.64], P6 ;  /* 0x1900000002007fae */ /* 0x0003e2000b121844 */
[----:B------:R-:W-:Y:S02]  /*18010*/  ISETP.GT.AND P6, PT, R28, 0x36, PT ;  /* 0x000000361c00780c */ /* 0x000fe40003fc4270 */
[----:B------:R-:W-:Y:S02]  /*18020*/  SHF.R.S32.HI R11, RZ, 0x1f, R9 ;  /* 0x0000001fff0b7819 */ /* 0x000fe40000011409 */
[----:B------:R-:W-:Y:S02]  /*18030*/  SEL R4, RZ, 0x4, !P6 ;  /* 0x00000004ff047807 */ /* 0x000fe40007000000 */
[----:B------:R-:W-:Y:S02]  /*18040*/  SHF.L.U64.HI R11, R5, 0x2, R11 ;  /* 0x00000002050b7819 */ /* 0x000fe4000001020b */
[----:B------:R-:W-:-:S02]  /*18050*/  SEL R4, R4, RZ, !P5 ;  /* 0x000000ff04047207 */ /* 0x000fc40006800000 */
        /* <DEDUP_REMOVED lines=16> */
[----:B------:R-:W-:-:S05]  /*18160*/  IMAD R11, R5, 0x3e, RZ ;  /* 0x0000003e050b7824 */ /* 0x000fca00078e02ff */
        /* <DEDUP_REMOVED lines=15> */
[C---:B------:R-:W-:Y:S02]  /*18260*/  SHF.L.U64.HI R9, R11.reuse, 0x2, R5 ;  /* 0x000000020b097819 */ /* 0x040fe40000010205 */
[----:B-1----:R-:W-:Y:S01]  /*18270*/  SEL R0, RZ, 0x4, !P6 ;  /* 0x00000004ff007807 */ /* 0x002fe20007000000 */
[----:B------:R-:W-:-:S03]  /*18280*/  LEA R2, P6, R11, R20, 0x2 ;  /* 0x000000140b027211 */ /* 0x000fc600078c10ff */
[----:B------:R-:W-:Y:S02]  /*18290*/  SEL R0, R0, RZ, !P5 ;  /* 0x000000ff00007207 */ /* 0x000fe40006800000 */
[----:B------:R-:W-:Y:S02]  /*182a0*/  IMAD.X R3, R29, 0x1, R9, P6 ;  /* 0x000000011d037824 */ /* 0x000fe400030e0609 */
[----:B------:R-:W-:Y:S01]  /*182b0*/  ISETP.NE.U32.AND P6, PT, R0, RZ, PT ;  /* 0x000000ff0000720c */ /* 0x000fe20003fc5070 */
[----:B------:R-:W-:Y:S02]  /*182c0*/  IMAD.MOV.U32 R5, RZ, RZ, c[0x0][0x188] ;  /* 0x00006200ff057624 */ /* 0x000fe400078e00ff */
[----:B------:R-:W-:Y:S02]  /*182d0*/  IMAD R0, R8, 0x20000, R10 ;  /* 0x0002000008007824 */ /* 0x000fe400078e020a */
        /* <DEDUP_REMOVED lines=84> */
[----:B------:R-:W-:Y:S01]  /*18820*/  IMAD R9, R9, 0x23, RZ ;  /* 0x0000002309097824 */ /* 0x000fe200078e02ff */
[----:B---3--:R-:W-:Y:S01]  /*18830*/  STL.64 [R1+0x798], R26 ;  /* 0x0007981a01007387 */ /* 0x008fe20000100a00 */
[----:B------:R-:W3:Y:S01]  /*18840*/  LDL.LU R8, [R1+0x50] ;  /* 0x0000500001087983 */ /* 0x000ee20000300800 */
[----:B------:R-:W-:-:S03]  /*18850*/  SHF.R.S32.HI R5, RZ, 0x1f, R5 ;  /* 0x0000001fff057819 */ /* 0x000fc60000011405 */
[----:B------:R1:W-:Y:S01]  /*18860*/  LDGSTS.E [R0+0xf800], [R2.64], P6 ;  /* 0x0f80000002007fae */ /* 0x0003e2000b121844 */
[----:B------:R-:W-:Y:S02]  /*18870*/  ISETP.GT.AND P6, PT, R28, 0x23, PT ;  /* 0x000000231c00780c */ /* 0x000fe40003fc4270 */
[C---:B------:R-:W-:Y:S02]  /*18880*/  SHF.L.U64.HI R5, R9.reuse, 0x2, R5 ;  /* 0x0000000209057819 */ /* 0x040fe40000010205 */
[----:B------:R-:W-:Y:S02]  /*18890*/  SEL R4, RZ, 0x4, !P6 ;  /* 0x00000004ff047807 */ /* 0x000fe40007000000 */
[----:B-1----:R-:W-:Y:S02]  /*188a0*/  LEA R2, P6, R9, R20, 0x2 ;  /* 0x0000001409027211 */ /* 0x002fe400078c10ff */
[----:B------:R-:W3:Y:S01]  /*188b0*/  LDL.LU R9, [R1+0x54] ;  /* 0x0000540001097983 */ /* 0x000ee20000300800 */
[----:B------:R-:W4:Y:S02]  /*188c0*/  LDL.LU R10, [R1+0x58] ;  /* 0x00005800010a7983 */ /* 0x000f240000300800 */
[----:B------:R-:W4:Y:S02]  /*188d0*/  LDL.LU R11, [R1+0x5c] ;  /* 0x00005c00010b7983 */ /* 0x000f240000300800 */
[----:B----4-:R-:W-:Y:S01]  /*188e0*/  STL.64 [R1+0x768], R10 ;  /* 0x0007680a01007387 */ /* 0x010fe20000100a00 */
[----:B---3--:R1:W-:Y:S02]  /*188f0*/  STL.64 [R1+0x760], R8 ;  /* 0x0007600801007387 */ /* 0x0083e40000100a00 */
[----:B------:R-:W3:Y:S02]  /*18900*/  LDL R18, [R1+0x8] ;  /* 0x0000080001127983 */ /* 0x000ee40000100800 */
[----:B------:R-:W3:Y:S02]  /*18910*/  LDL R19, [R1+0xc] ;  /* 0x00000c0001137983 */ /* 0x000ee40000100800 */
[----:B---3--:R3:W-:Y:S01]  /*18920*/  STL.64 [R1+0x770], R18 ;  /* 0x0007701201007387 */ /* 0x0087e20000100a00 */
[----:B-1----:R-:W4:Y:S02]  /*18930*/  LDL.LU R8, [R1+0x70] ;  /* 0x0000700001087983 */ /* 0x002f240000300800 */
[----:B------:R-:W4:Y:S02]  /*18940*/  LDL.LU R9, [R1+0x74] ;  /* 0x0000740001097983 */ /* 0x000f240000300800 */
[----:B------:R-:W5:Y:S01]  /*18950*/  LDL.LU R10, [R1+0x78] ;  /* 0x00007800010a7983 */ /* 0x000f620000300800 */
[----:B------:R-:W5:Y:S04]  /*18960*/  LDL.LU R11, [R1+0x7c] ;  /* 0x00007c00010b7983 */ /* 0x000f680000300800 */
[----:B-----5:R-:W-:Y:S01]  /*18970*/  STL.64 [R1+0x780], R10 ;  /* 0x0007800a01007387 */ /* 0x020fe20000100a00 */
[----:B----4-:R-:W-:Y:S02]  /*18980*/  STL.64 [R1+0x778], R8 ;  /* 0x0007780801007387 */ /* 0x010fe40000100a00 */
[----:B---3--:R-:W3:Y:S02]  /*18990*/  LDL R18, [R1+0x1a8] ;  /* 0x0001a80001127983 */ /* 0x008ee40000100800 */
[----:B------:R-:W3:Y:S02]  /*189a0*/  LDL R19, [R1+0x1ac] ;  /* 0x0001ac0001137983 */ /* 0x000ee40000100800 */
[----:B---3--:R1:W-:Y:S01]  /*189b0*/  STL.64 [R1+0x790], R18 ;  /* 0x0007901201007387 */ /* 0x0083e20000100a00 */
[----:B------:R-:W3:Y:S02]  /*189c0*/  LDL.LU R16, [R1+0xc0] ;  /* 0x0000c00001107983 */ /* 0x000ee40000300800 */
[----:B------:R-:W3:Y:S01]  /*189d0*/  LDL.LU R17, [R1+0xc4] ;  /* 0x0000c40001117983 */ /* 0x000ee20000300800 */
[----:B-1----:R-:W4:Y:S01]  /*189e0*/  LDL.LU R18, [R1+0xc8] ;  /* 0x0000c80001127983 */ /* 0x002f220000300800 */
[----:B------:R-:W4:Y:S03]  /*189f0*/  LDL.LU R19, [R1+0xcc] ;  /* 0x0000cc0001137983 */ /* 0x000f260000300800 */
[----:B----4-:R-:W-:Y:S01]  /*18a00*/  STL.64 [R1+0x7a8], R18 ;  /* 0x0007a81201007387 */ /* 0x010fe20000100a00 */
[----:B---3--:R-:W-:Y:S02]  /*18a10*/  STL.64 [R1+0x7a0], R16 ;  /* 0x0007a01001007387 */ /* 0x008fe40000100a00 */
[----:B------:R-:W3:Y:S02]  /*18a20*/  LDL R26, [R1+0x188] ;  /* 0x00018800011a7983 */ /* 0x000ee40000100800 */
[----:B------:R-:W3:Y:S02]  /*18a30*/  LDL R27, [R1+0x18c] ;  /* 0x00018c00011b7983 */ /* 0x000ee40000100800 */
[----:B---3--:R1:W-:Y:S04]  /*18a40*/  STL.64 [R1+0x7b0], R26 ;  /* 0x0007b01a01007387 */ /* 0x0083e80000100a00 */
[----:B-1----:R-:W3:Y:S04]  /*18a50*/  LDL.64 R26, [R1+0x178] ;  /* 0x00017800011a7983 */ /* 0x002ee80000100a00 */
[----:B---3--:R1:W-:Y:S01]  /*18a60*/  STL.64 [R1+0x7c8], R26 ;  /* 0x0007c81a01007387 */ /* 0x0083e20000100a00 */
[----:B------:R-:W3:Y:S02]  /*18a70*/  LDL.LU R16, [R1+0xd0] ;  /* 0x0000d00001107983 */ /* 0x000ee40000300800 */
[----:B------:R-:W3:Y:S02]  /*18a80*/  LDL.LU R17, [R1+0xd4] ;  /* 0x0000d40001117983 */ /* 0x000ee40000300800 */
[----:B------:R-:W4:Y:S01]  /*18a90*/  LDL.LU R18, [R1+0xd8] ;  /* 0x0000d80001127983 */ /* 0x000f220000300800 */
[----:B------:R-:W4:Y:S01]  /*18aa0*/  LDL.LU R19, [R1+0xdc] ;  /* 0x0000dc0001137983 */ /* 0x000f220000300800 */
[----:B------:R-:W2:Y:S02]  /*18ab0*/  LDL.LU R24, [R1+0x110] ;  /* 0x0001100001187983 */ /* 0x000ea40000300800 */
[----:B------:R-:W2:Y:S01]  /*18ac0*/  LDL.LU R25, [R1+0x114] ;  /* 0x0001140001197983 */ /* 0x000ea20000300800 */
[----:B-1----:R-:W2:Y:S01]  /*18ad0*/  LDL.LU R26, [R1+0x118] ;  /* 0x00011800011a7983 */ /* 0x002ea20000300800 */
[----:B------:R-:W2:Y:S01]  /*18ae0*/  LDL.LU R27, [R1+0x11c] ;  /* 0x00011c00011b7983 */ /* 0x000ea20000300800 */
[----:B------:R-:W-:Y:S01]  /*18af0*/  SEL R4, R4, RZ, !P5 ;  /* 0x000000ff04047207 */ /* 0x000fe20006800000 */
[----:B------:R-:W-:-:S03]  /*18b00*/  IMAD.X R3, R29, 0x1, R5, P6 ;  /* 0x000000011d037824 */ /* 0x000fc600030e0605 */
[----:B------:R-:W-:Y:S01]  /*18b10*/  ISETP.NE.U32.AND P6, PT, R4, RZ, PT ;  /* 0x000000ff0400720c */ /* 0x000fe20003fc5070 */
[----:B------:R-:W-:-:S04]  /*18b20*/  IMAD.MOV.U32 R21, RZ, RZ, c[0x0][0x188] ;  /* 0x00006200ff157624 */ /* 0x000fc800078e00ff */
[C---:B------:R-:W-:Y:S02]  /*18b30*/  IMAD R5, R21.reuse, 0x27, RZ ;  /* 0x0000002715057824 */ /* 0x040fe400078e02ff */
[----:B------:R-:W-:-:S03]  /*18b40*/  IMAD R21, R21, 0x27, RZ ;  /* 0x0000002715157824 */ /* 0x000fc600078e02ff */
[----:B------:R-:W-:-:S03]  /*18b50*/  SHF.R.S32.HI R5, RZ, 0x1f, R5 ;  /* 0x0000001fff057819 */ /* 0x000fc60000011405 */
[----:B------:R1:W-:Y:S01]  /*18b60*/  LDGSTS.E [R0+0x11800], [R2.64], P6 ;  /* 0x1180000002007fae */ /* 0x0003e2000b121844 */
[----:B------:R-:W-:Y:S01]  /*18b70*/  ISETP.GT.AND P6, PT, R28, 0x27, PT ;  /* 0x000000271c00780c */ /* 0x000fe20003fc4270 */
[----:B--2---:R-:W-:Y:S02]  /*18b80*/  HMMA.1688.F32.TF32 R24, R12, R22, R24 ;  /* 0x000000160c18723c */ /* 0x004fe40000081018 */
[----:B----4-:R-:W-:Y:S01]  /*18b90*/  STL.64 [R1+0x7c0], R18 ;  /* 0x0007c01201007387 */ /* 0x010fe20000100a00 */
[----:B---3--:R2:W-:Y:S03]  /*18ba0*/  STL.64 [R1+0x7b8], R16 ;  /* 0x0007b81001007387 */ /* 0x0085e60000100a00 */
[----:B--2---:R-:W2:Y:S01]  /*18bb0*/  LDL.LU R16, [R1+0xe0] ;  /* 0x0000e00001107983 */ /* 0x004ea20000300800 */
[----:B------:R-:W2:Y:S02]  /*18bc0*/  LDL.LU R17, [R1+0xe4] ;  /* 0x0000e40001117983 */ /* 0x000ea40000300800 */
[----:B------:R-:W2:Y:S02]  /*18bd0*/  LDL.LU R18, [R1+0xe8] ;  /* 0x0000e80001127983 */ /* 0x000ea40000300800 */
[----:B------:R-:W2:Y:S01]  /*18be0*/  LDL.LU R19, [R1+0xec] ;  /* 0x0000ec0001137983 */ /* 0x000ea20000300800 */
[----:B------:R-:W3:Y:S01]  /*18bf0*/  LDL.LU R8, [R1+0x80] ;  /* 0x0000800001087983 */ /* 0x000ee20000300800 */
[----:B------:R-:W3:Y:S02]  /*18c00*/  LDL.LU R9, [R1+0x84] ;  /* 0x0000840001097983 */ /* 0x000ee40000300800 */
[----:B------:R-:W3:Y:S02]  /*18c10*/  LDL.LU R10, [R1+0x88] ;  /* 0x00008800010a7983 */ /* 0x000ee40000300800 */
[----:B------:R-:W3:Y:S06]  /*18c20*/  LDL.LU R11, [R1+0x8c] ;  /* 0x00008c00010b7983 */ /* 0x000eec0000300800 */
[----:B------:R-:W-:Y:S01]  /*18c30*/  STL.64 [R1+0x150], R24 ;  /* 0x0001501801007387 */ /* 0x000fe20000100a00 */
[----:B------:R4:W-:Y:S03]  /*18c40*/  STL.64 [R1+0x158], R26 ;  /* 0x0001581a01007387 */ /* 0x0009e60000100a00 */
[----:B----4-:R-:W2:Y:S01]  /*18c50*/  LDL.LU.64 R26, [R1+0x7c8] ;  /* 0x0007c800011a7983 */ /* 0x010ea20000300a00 */
[----:B------:R-:W-:-:S02]  /*18c60*/  SEL R4, RZ, 0x4, !P6 ;  /* 0x00000004ff047807 */ /* 0x000fc40007000000 */
[C---:B------:R-:W-:Y:S01]  /*18c70*/  SHF.L.U64.HI R5, R21.reuse, 0x2, R5 ;  /* 0x0000000215057819 */ /* 0x040fe20000010205 */
[----:B-1----:R-:W-:Y:S01]  /*18c80*/  LEA R2, P6, R21, R20, 0x2 ;  /* 0x0000001415027211 */ /* 0x002fe200078c10ff */
[----:B------:R-:W-:-:S04]  /*18c90*/  SEL R4, R4, RZ, !P5 ;  /* 0x000000ff04047207 */ /* 0x000fc80006800000 */
[----:B------:R-:W-:Y:S01]  /*18ca0*/  IMAD.X R3, R29, 0x1, R5, P6 ;  /* 0x000000011d037824 */ /* 0x000fe200030e0605 */
[----:B------:R-:W-:Y:S01]  /*18cb0*/  ISETP.NE.U32.AND P6, PT, R4, RZ, PT ;  /* 0x000000ff0400720c */ /* 0x000fe20003fc5070 */
[----:B------:R-:W-:Y:S11]  /*18cc0*/  IMAD.MOV.U32 R5, RZ, RZ, c[0x0][0x188] ;  /* 0x00006200ff057624 */ /* 0x000ff600078e00ff */
[----:B------:R-:W-:Y:S01]  /*18cd0*/  @!UPT UIADD3 URZ, URZ, URZ, URZ ;  /* 0x0000003f3f3ff290 */ /* 0x000fe2000fffe03f */
[----:B------:R1:W-:Y:S01]  /*18ce0*/  LDGSTS.E [R0+0x13800], [R2.64], P6 ;  /* 0x1380000002007fae */ /* 0x0003e2000b121844 */
[----:B------:R-:W-:Y:S01]  /*18cf0*/  ISETP.GT.AND P6, PT, R28, 0x2b, PT ;  /* 0x0000002b1c00780c */ /* 0x000fe20003fc4270 */
[----:B------:R-:W-:Y:S02]  /*18d00*/  IMAD R5, R5, 0x2b, RZ ;  /* 0x0000002b05057824 */ /* 0x000fe400078e02ff */
[----:B-1----:R-:W-:-:S04]  /*18d10*/  IMAD.MOV.U32 R3, RZ, RZ, c[0x0][0x188] ;  /* 0x00006200ff037624 */ /* 0x002fc800078e00ff */
[----:B------:R-:W-:Y:S01]  /*18d20*/  IMAD R3, R3, 0x2b, RZ ;  /* 0x0000002b03037824 */ /* 0x000fe200078e02ff */
[----:B------:R-:W-:-:S04]  /*18d30*/  SEL R4, RZ, 0x4, !P6 ;  /* 0x00000004ff047807 */ /* 0x000fc80007000000 */
[----:B------:R-:W-:Y:S01]  /*18d40*/  SHF.R.S32.HI R3, RZ, 0x1f, R3 ;  /* 0x0000001fff037819 */ /* 0x000fe20000011403 */
[C---:B------:R-:W-:Y:S01]  /*18d50*/  LEA R2, P6, R5.reuse, R20, 0x2 ;  /* 0x0000001405027211 */ /* 0x040fe200078c10ff */
[----:B------:R-:W-:Y:S02]  /*18d60*/  SEL R4, R4, RZ, !P5 ;  /* 0x000000ff04047207 */ /* 0x000fe40006800000 */
[----:B------:R-:W-:-:S05]  /*18d70*/  SHF.L.U64.HI R3, R5, 0x2, R3 ;  /* 0x0000000205037819 */ /* 0x000fca0000010203 */
        /* <DEDUP_REMOVED lines=13> */
[----:B------:R-:W-:Y:S11]  /*18e50*/  ISETP.NE.U32.AND P6, PT, R4, RZ, PT ;  /* 0x000000ff0400720c */ /* 0x000ff60003fc5070 */
[----:B------:R-:W-:Y:S02]  /*18e60*/  @!UPT UIADD3 URZ, URZ, URZ, URZ ;  /* 0x0000003f3f3ff290 */ /* 0x000fe4000fffe03f */
[----:B------:R1:W-:Y:S01]  /*18e70*/  LDGSTS.E [R0+0x17800], [R2.64], P6 ;  /* 0x1780000002007fae */ /* 0x0003e2000b121844 */
[C---:B--2---:R-:W-:Y:S01]  /*18e80*/  HMMA.1688.F32.TF32 R16, R12.reuse, R26, R16 ;  /* 0x0000001a0c10723c */ /* 0x044fe20000081010 */
[----:B------:R-:W-:Y:S02]  /*18e90*/  IMAD.MOV.U32 R5, RZ, RZ, R26 ;  /* 0x000000ffff057224 */ /* 0x000fe400078e001a */
[----:B------:R-:W-:Y:S11]  /*18ea0*/  IMAD.MOV.U32 R4, RZ, RZ, R27 ;  /* 0x000000ffff047224 */ /* 0x000ff600078e001b */
[----:B------:R-:W-:Y:S09]  /*18eb0*/  @!UPT UIADD3 URZ, URZ, URZ, URZ ;  /* 0x0000003f3f3ff290 */ /* 0x000ff2000fffe03f */
[----:B------:R-:W-:Y:S01]  /*18ec0*/  STL.64 [R1+0x140], R16 ;  /* 0x0001401001007387 */ /* 0x000fe20000100a00 */
[----:B------:R2:W-:Y:S03]  /*18ed0*/  STL.64 [R1+0x148], R18 ;  /* 0x0001481201007387 */ /* 0x0005e60000100a00 */
[----:B--2---:R-:W2:Y:S01]  /*18ee0*/  LDL.LU.64 R18, [R1+0x7c0] ;  /* 0x0007c00001127983 */ /* 0x004ea20000300a00 */
[----:B------:R-:W2:Y:S02]  /*18ef0*/  LDL.LU.64 R16, [R1+0x7b8] ;  /* 0x0007b80001107983 */ /* 0x000ea40000300a00 */
[----:B------:R-:W2:Y:S02]  /*18f00*/  LDL.LU.64 R26, [R1+0x7b0] ;  /* 0x0007b000011a7983 */ /* 0x000ea40000300a00 */
[C---:B--2---:R-:W-:Y:S01]  /*18f10*/  HMMA.1688.F32.TF32 R24, R12.reuse, R26, R16 ;  /* 0x0000001a0c18723c */ /* 0x044fe20000081010 */
[----:B------:R-:W2:Y:S01]  /*18f20*/  LDL.LU.64 R18, [R1+0x7a8] ;  /* 0x0007a80001127983 */ /* 0x000ea20000300a00 */
[----:B------:R-:W2:Y:S11]  /*18f30*/  LDL.LU.64 R16, [R1+0x7a0] ;  /* 0x0007a00001107983 */ /* 0x000eb60000300a00 */
[----:B------:R-:W-:Y:S10]  /*18f40*/  @!UPT UIADD3 URZ, URZ, URZ, URZ ;  /* 0x0000003f3f3ff290 */ /* 0x000ff4000fffe03f */
[----:B------:R-:W-:Y:S01]  /*18f50*/  STL.64 [R1+0x130], R24 ;  /* 0x0001301801007387 */ /* 0x000fe20000100a00 */
[----:B------:R4:W-:Y:S03]  /*18f60*/  STL.64 [R1+0x138], R26 ;  /* 0x0001381a01007387 */ /* 0x0009e60000100a00 */
[----:B----4-:R-:W2:Y:S02]  /*18f70*/  LDL.LU.64 R26, [R1+0x798] ;  /* 0x00079800011a7983 */ /* 0x010ea40000300a00 */
[----:B--2---:R-:W-:Y:S11]  /*18f80*/  HMMA.1688.F32.TF32 R16, R12, R26, R16 ;  /* 0x0000001a0c10723c */ /* 0x004ff60000081010 */
[----:B------:R-:W-:Y:S11]  /*18f90*/  @!UPT UIADD3 URZ, URZ, URZ, URZ ;  /* 0x0000003f3f3ff290 */ /* 0x000ff6000fffe03f */
[----:B------:R-:W-:Y:S01]  /*18fa0*/  @!UPT UIADD3 URZ, URZ, URZ, URZ ;  /* 0x0000003f3f3ff290 */ /* 0x000fe2000fffe03f */
[----:B------:R-:W-:Y:S01]  /*18fb0*/  STL.64 [R1+0x120], R16 ;  /* 0x0001201001007387 */ /* 0x000fe20000100a00 */
[----:B------:R2:W-:Y:S03]  /*18fc0*/  STL.64 [R1+0x128], R18 ;  /* 0x0001281201007387 */ /* 0x0005e60000100a00 */
[----:B--2---:R-:W3:Y:S01]  /*18fd0*/  LDL.LU.64 R18, [R1+0x790] ;  /* 0x0007900001127983 */ /* 0x004ee20000300a00 */
[----:B------:R2:W-:Y:S02]  /*18fe0*/  STL.64 [R1+0x708], R26 ;  /* 0x0007081a01007387 */ /* 0x0005e40000100a00 */
[----:B------:R-:W4:Y:S02]  /*18ff0*/  LDL.LU R24, [R1+0x30] ;  /* 0x0000300001187983 */ /* 0x000f240000300800 */
[----:B------:R-:W4:Y:S02]  /*19000*/  LDL.LU R25, [R1+0x34] ;  /* 0x0000340001197983 */ /* 0x000f240000300800 */
[----:B--2---:R-:W-:-:S02]  /*19010*/  IMAD.MOV.U32 R26, RZ, RZ, R6 ;  /* 0x000000ffff1a7224 */ /* 0x004fc400078e0006 */
[----:B------:R-:W-:Y:S01]  /*19020*/  IMAD.MOV.U32 R27, RZ, RZ, R7 ;  /* 0x000000ffff1b7224 */ /* 0x000fe200078e0007 */
[----:B------:R-:W2:Y:S01]  /*19030*/  LDL.LU R6, [R1+0x78c] ;  /* 0x00078c0001067983 */ /* 0x000ea20000300800 */
[----:B------:R-:W2:Y:S01]  /*19040*/  LDL.LU R7, [R1+0x788] ;  /* 0x0007880001077983 */ /* 0x000ea20000300800 */
[C---:B---3--:R-:W-:Y:S02]  /*19050*/  HMMA.1688.F32.TF32 R16, R12.reuse, R18, R8 ;  /* 0x000000120c10723c */ /* 0x048fe40000081008 */
[----:B------:R-:W3:Y:S01]  /*19060*/  LDL.LU.64 R10, [R1+0x780] ;  /* 0x00078000010a7983 */ /* 0x000ee20000300a00 */
[----:B------:R-:W3:Y:S11]  /*19070*/  LDL.LU.64 R8, [R1+0x778] ;  /* 0x0007780001087983 */ /* 0x000ef60000300a00 */
[----:B------:R-:W-:Y:S09]  /*19080*/  @!UPT UIADD3 URZ, URZ, URZ, URZ ;  /* 0x0000003f3f3ff290 */ /* 0x000ff2000fffe03f */
[----:B------:R-:W-:Y:S01]  /*19090*/  STL.64 [R1+0x160], R16 ;  /* 0x0001601001007387 */ /* 0x000fe20000100a00 */
[----:B------:R5:W-:Y:S03]  /*190a0*/  STL.64 [R1+0x168], R18 ;  /* 0x0001681201007387 */ /* 0x000be60000100a00 */
[----:B-----5:R-:W3:Y:S02]  /*190b0*/  LDL.LU.64 R18, [R1+0x770] ;  /* 0x0007700001127983 */ /* 0x020ee40000300a00 */
[C---:B---3--:R-:W-:Y:S02]  /*190c0*/  HMMA.1688.F32.TF32 R16, R12.reuse, R18, R8 ;  /* 0x000000120c10723c */ /* 0x048fe40000081008 */
[----:B------:R-:W2:Y:S01]  /*190d0*/  LDL.LU.64 R10, [R1+0x768] ;  /* 0x00076800010a7983 */ /* 0x000ea20000300a00 */
[----:B------:R-:W2:Y:S11]  /*190e0*/  LDL.LU.64 R8, [R1+0x760] ;  /* 0x0007600001087983 */ /* 0x000eb60000300a00 */
[----:B------:R-:W-:Y:S09]  /*190f0*/  @!UPT UIADD3 URZ, URZ, URZ, URZ ;  /* 0x0000003f3f3ff290 */ /* 0x000ff2000fffe03f */
[----:B------:R-:W-:Y:S01]  /*19100*/  STL.64 [R1+0x1b0], R16 ;  /* 0x0001b01001007387 */ /* 0x000fe20000100a00 */
[----:B------:R3:W-:Y:S03]  /*19110*/  STL.64 [R1+0x1b8], R18 ;  /* 0x0001b81201007387 */ /* 0x0007e60000100a00 */
[----:B---3--:R-:W3:Y:S01]  /*19120*/  LDL.LU.64 R18, [R1+0x758] ;  /* 0x0007580001127983 */ /* 0x008ee20000300a00 */
[----:B------:R-:W3:Y:S01]  /*19130*/  LDL.LU.64 R16, [R1+0x750] ;  /* 0x0007500001107983 */ /* 0x000ee20000300a00 */
[C---:B--2---:R-:W-:Y:S11]  /*19140*/  HMMA.1688.F32.TF32 R8, R12.reuse, R6, R8 ;  /* 0x000000060c08723c */ /* 0x044ff60000081008 */
[----:B------:R-:W-:Y:S11]  /*19150*/  @!UPT UIADD3 URZ, URZ, URZ, URZ ;  /* 0x0000003f3f3ff290 */ /* 0x000ff6000fffe03f */
[----:B------:R-:W-:Y:S01]  /*19160*/  @!UPT UIADD3 URZ, URZ, URZ, URZ ;  /* 0x0000003f3f3ff290 */ /* 0x000fe2000fffe03f */
[----:B------:R-:W-:Y:S01]  /*19170*/  STL.64 [R1+0x1f0], R8 ;  /* 0x0001f00801007387 */ /* 0x000fe20000100a00 */
[----:B------:R2:W-:Y:S03]  /*19180*/  STL.64 [R1+0x1f8], R10 ;  /* 0x0001f80a01007387 */ /* 0x0005e60000100a00 */
[----:B--2---:R-:W4:Y:S02]  /*19190*/  LDL.LU.64 R10, [R1+0x748] ;  /* 0x00074800010a7983 */ /* 0x004f240000300a00 */
[----:B----4-:R-:W-:Y:S02]  /*191a0*/  HMMA.1688.F32.TF32 R12, R12, R10, R24 ;  /* 0x0000000a0c0c723c */ /* 0x010fe40000081018 */
[----:B------:R-:W2:Y:S11]  /*191b0*/  LDL.LU R24, [R1+0x280] ;  /* 0x0002800001187983 */ /* 0x000eb60000300800 */
[----:B------:R-:W-:Y:S10]  /*191c0*/  @!UPT UIADD3 URZ, URZ, URZ, URZ ;  /* 0x0000003f3f3ff290 */ /* 0x000ff4000fffe03f */
[----:B------:R-:W-:Y:S01]  /*191d0*/  STL.64 [R1+0x1d0], R12 ;  /* 0x0001d00c01007387 */ /* 0x000fe20000100a00 */
[----:B------:R-:W-:Y:S02]  /*191e0*/  STL.64 [R1+0x1d8], R14 ;  /* 0x0001d80e01007387 */ /* 0x000fe40000100a00 */
[----:B------:R-:W2:Y:S02]  /*191f0*/  LDL.LU R25, [R1+0x284] ;  /* 0x0002840001197983 */ /* 0x000ea40000300800 */
[----:B------:R-:W4:Y:S01]  /*19200*/  LDL.LU R26, [R1+0x288] ;  /* 0x00028800011a7983 */ /* 0x000f220000300800 */
[----:B------:R-:W4:Y:S04]  /*19210*/  LDL.LU R27, [R1+0x28c] ;  /* 0x00028c00011b7983 */ /* 0x000f280000300800 */
[----:B----4-:R4:W-:Y:S01]  /*19220*/  STL.64 [R1+0x718], R26 ;  /* 0x0007181a01007387 */ /* 0x0109e20000100a00 */
[----:B--2---:R2:W-:Y:S02]  /*19230*/  STL.64 [R1+0x710], R24 ;  /* 0x0007101801007387 */ /* 0x0045e40000100a00 */
[----:B----4-:R-:W-:-:S02]  /*19240*/  IMAD.MOV.U32 R26, RZ, RZ, R5 ;  /* 0x000000ffff1a7224 */ /* 0x010fc400078e0005 */
[----:B------:R-:W-:-:S05]  /*19250*/  IMAD.MOV.U32 R27, RZ, RZ, R4 ;  /* 0x000000ffff1b7224 */ /* 0x000fca00078e0004 */
[----:B------:R4:W-:Y:S01]  /*19260*/  STL.64 [R1+0x740], R26 ;  /* 0x0007401a01007387 */ /* 0x0009e20000100a00 */
[----:B--2---:R-:W3:Y:S02]  /*19270*/  LDL.LU R24, [R1+0x2d0] ;  /* 0x0002d00001187983 */ /* 0x004ee40000300800 */
[----:B------:R-:W3:Y:S01]  /*19280*/  LDL.LU R25, [R1+0x2d4] ;  /* 0x0002d40001197983 */ /* 0x000ee20000300800 */
[----:B----4-:R-:W3:Y:S01]  /*19290*/  LDL.LU R26, [R1+0x2d8] ;  /* 0x0002d800011a7983 */ /* 0x010ee20000300800 */
[----:B------:R-:W3:Y:S02]  /*192a0*/  LDL.LU R27, [R1+0x2dc] ;  /* 0x0002dc00011b7983 */ /* 0x000ee40000300800 */
[----:B------:R2:W-:Y:S02]  /*192b0*/  STL.64 [R1+0x6e8], R10 ;  /* 0x0006e80a01007387 */ /* 0x0005e40000100a00 */
[----:B------:R-:W4:Y:S01]  /*192c0*/  LDL.LU R8, [R1+0x220] ;  /* 0x0002200001087983 */ /* 0x000f220000300800 */
[----:B------:R-:W4:Y:S04]  /*192d0*/  LDL.LU R9, [R1+0x224] ;  /* 0x0002240001097983 */ /* 0x000f280000300800 */
[----:B--2---:R-:W2:Y:S01]  /*192e0*/  LDL.LU R10, [R1+0x228] ;  /* 0x00022800010a7983 */ /* 0x004ea20000300800 */
[----:B------:R-:W2:Y:S02]  /*192f0*/  LDL.LU R11, [R1+0x22c] ;  /* 0x00022c00010b7983 */ /* 0x000ea40000300800 */
[----:B------:R-:W-:Y:S01]  /*19300*/  IMAD.MOV.U32 R15, RZ, RZ, c[0x0][0x188] ;  /* 0x00006200ff0f7624 */ /* 0x000fe200078e00ff */
[----:B------:R-:W-:-:S03]  /*19310*/  ISETP.GT.AND P6, PT, R28, 0x33, PT ;  /* 0x000000331c00780c */ /* 0x000fc60003fc4270 */
[----:B------:R-:W-:Y:S01]  /*19320*/  IMAD R5, R15, 0x33, RZ ;  /* 0x000000330f057824 */ /* 0x000fe200078e02ff */
[----:B------:R-:W-:-:S04]  /*19330*/  SEL R4, RZ, 0x4, !P6 ;  /* 0x00000004ff047807 */ /* 0x000fc80007000000 */
[----:B-1----:R-:W-:Y:S01]  /*19340*/  LEA R2, P6, R5, R20, 0x2 ;  /* 0x0000001405027211 */ /* 0x002fe200078c10ff */
[----:B------:R-:W-:Y:S01]  /*19350*/  IMAD.MOV.U32 R20, RZ, RZ, R22 ;  /* 0x000000ffff147224 */ /* 0x000fe200078e0016 */
[----:B---3--:R-:W-:Y:S01]  /*19360*/  HMMA.1688.F32.TF32 R24, R16, R22, R24 ;  /* 0x000000161018723c */ /* 0x008fe20000081018 */
[----:B--2---:R-:W-:Y:S01]  /*19370*/  STL.64 [R1+0x728], R10 ;  /* 0x0007280a01007387 */ /* 0x004fe20000100a00 */
[----:B----4-:R1:W-:Y:S03]  /*19380*/  STL.64 [R1+0x720], R8 ;  /* 0x0007200801007387 */ /* 0x0103e60000100a00 */
[----:B-1----:R-:W2:Y:S01]  /*19390*/  LDL.LU R8, [R1+0x2b0] ;  /* 0x0002b00001087983 */ /* 0x002ea20000300800 */
[----:B------:R-:W2:Y:S02]  /*193a0*/  LDL.LU R9, [R1+0x2b4] ;  /* 0x0002b40001097983 */ /* 0x000ea40000300800 */
[----:B------:R-:W2:Y:S02]  /*193b0*/  LDL.LU R10, [R1+0x2b8] ;  /* 0x0002b800010a7983 */ /* 0x000ea40000300800 */
[----:B------:R-:W2:Y:S11]  /*193c0*/  LDL.LU R11, [R1+0x2bc] ;  /* 0x0002bc00010b7983 */ /* 0x000eb60000300800 */
[----:B------:R-:W-:Y:S02]  /*193d0*/  @!UPT UIADD3 URZ, URZ, URZ, URZ ;  /* 0x0000003f3f3ff290 */ /* 0x000fe4000fffe03f */
[----:B------:R-:W-:Y:S01]  /*193e0*/  STL.64 [R1+0x110], R24 ;  /* 0x0001101801007387 */ /* 0x000fe20000100a00 */
[----:B------:R1:W-:Y:S03]  /*193f0*/  STL.64 [R1+0x118], R26 ;  /* 0x0001181a01007387 */ /* 0x0003e60000100a00 */
[----:B-1----:R-:W2:Y:S01]  /*19400*/  LDL.LU.64 R26, [R1+0x740] ;  /* 0x00074000011a7983 */ /* 0x002ea20000300a00 */
[----:B------:R-:W3:Y:S02]  /*19410*/  LDL.LU.64 R22, [R1+0x738] ;  /* 0x0007380001167983 */ /* 0x000ee40000300a00 */
[----:B------:R-:W4:Y:S02]  /*19420*/  LDL.LU R21, [R1+0x730] ;  /* 0x0007300001157983 */ /* 0x000f240000300800 */
[----:B------:R-:W5:Y:S01]  /*19430*/  LDL.LU R12, [R1+0xb0] ;  /* 0x0000b000010c7983 */ /* 0x000f620000300800 */
[----:B------:R-:W5:Y:S01]  /*19440*/  LDL.LU R13, [R1+0xb4] ;  /* 0x0000b400010d7983 */ /* 0x000f620000300800 */
[----:B------:R-:W3:Y:S02]  /*19450*/  LDL.LU R14, [R1+0xb8] ;  /* 0x0000b800010e7983 */ /* 0x000ee40000300800 */
[----:B------:R-:W-:-:S02]  /*19460*/  IMAD R25, R15, 0x33, RZ ;  /* 0x000000330f197824 */ /* 0x000fc400078e02ff */
[----:B------:R-:W3:Y:S03]  /*19470*/  LDL.LU R15, [R1+0xbc] ;  /* 0x0000bc00010f7983 */ /* 0x000ee60000300800 */
[----:B------:R-:W-:-:S04]  /*19480*/  SHF.R.S32.HI R25, RZ, 0x1f, R25 ;  /* 0x0000001fff197819 */ /* 0x000fc80000011419 */
[----:B------:R-:W-:Y:S02]  /*19490*/  SHF.L.U64.HI R5, R5, 0x2, R25 ;  /* 0x0000000205057819 */ /* 0x000fe40000010219 */
[----:B------:R-:W-:-:S03]  /*194a0*/  SEL R4, R4, RZ, !P5 ;  /* 0x000000ff04047207 */ /* 0x000fc60006800000 */
[----:B------:R-:W-:Y:S01]  /*194b0*/  IMAD.X R3, R29, 0x1, R5, P6 ;  /* 0x000000011d037824 */ /* 0x000fe200030e0605 */
[----:B------:R-:W-:Y:S11]  /*194c0*/  ISETP.NE.U32.AND P6, PT, R4, RZ, PT ;  /* 0x000000ff0400720c */ /* 0x000ff60003fc5070 */
[----:B------:R-:W-:Y:S02]  /*194d0*/  @!UPT UIADD3 URZ, URZ, URZ, URZ ;  /* 0x0000003f3f3ff290 */ /* 0x000fe4000fffe03f */
[----:B------:R1:W-:Y:S01]  /*194e0*/  LDGSTS.E [R0+0x19800], [R2.64], P6 ;  /* 0x1980000002007fae */ /* 0x0003e2000b121844 */
[C---:B--2---:R-:W-:Y:S03]  /*194f0*/  HMMA.1688.F32.TF32 R24, R16.reuse, R26, R8 ;  /* 0x0000001a1018723c */ /* 0x044fe60000081008 */
[----:B---3--:R2:W-:Y:S01]  /*19500*/  STL.64 [R1+0x6f8], R14 ;  /* 0x0006f80e01007387 */ /* 0x0085e20000100a00 */
[----:B-----5:R-:W-:Y:S03]  /*19510*/  STL.64 [R1+0x6f0], R12 ;  /* 0x0006f00c01007387 */ /* 0x020fe60000100a00 */
[----:B--2---:R-:W2:Y:S04]  /*19520*/  LDL R14, [R1+0x1a8] ;  /* 0x0001a800010e7983 */ /* 0x004ea80000100800 */
[----:B------:R-:W2:Y:S01]  /*19530*/  LDL R15, [R1+0x1ac] ;  /* 0x0001ac00010f7983 */ /* 0x000ea20000100800 */
[----:B------:R3:W-:Y:S02]  /*19540*/  STL.64 [R1+0x6e0], R22 ;  /* 0x0006e01601007387 */ /* 0x0007e40000100a00 */
[----:B----4-:R-:W-:Y:S01]  /*19550*/  STL.64 [R1+0x6d8], R20 ;  /* 0x0006d81401007387 */ /* 0x010fe20000100a00 */
[----:B---3--:R-:W3:Y:S04]  /*19560*/  LDL R22, [R1+0x188] ;  /* 0x0001880001167983 */ /* 0x008ee80000100800 */
[----:B------:R-:W3:Y:S01]  /*19570*/  LDL R23, [R1+0x18c] ;  /* 0x00018c0001177983 */ /* 0x000ee20000100800 */
[----:B------:R4:W-:Y:S02]  /*19580*/  STL.64 [R1+0x700], R6 ;  /* 0x0007000601007387 */ /* 0x0009e40000100a00 */
[----:B------:R-:W2:Y:S02]  /*19590*/  LDL.LU R4, [R1+0x200] ;  /* 0x0002000001047983 */ /* 0x000ea40000300800 */
[----:B------:R-:W2:Y:S01]  /*195a0*/  LDL.LU R5, [R1+0x204] ;  /* 0x0002040001057983 */ /* 0x000ea20000300800 */
[----:B----4-:R-:W2:Y:S01]  /*195b0*/  LDL.LU R6, [R1+0x208] ;  /* 0x0002080001067983 */ /* 0x010ea20000300800 */
[----:B------:R-:W2:Y:S02]  /*195c0*/  LDL.LU R7, [R1+0x20c] ;  /* 0x00020c0001077983 */ /* 0x000ea40000300800 */
[----:B------:R-:W4:Y:S02]  /*195d0*/  LDL.LU.64 R10, [R1+0x728] ;  /* 0x00072800010a7983 */ /* 0x000f240000300a00 */
[----:B------:R-:W4:Y:S01]  /*195e0*/  LDL.LU.64 R8, [R1+0x720] ;  /* 0x0007200001087983 */ /* 0x000f220000300a00 */
[----:B------:R-:W-:Y:S01]  /*195f0*/  STL.64 [R1+0x100], R24 ;  /* 0x0001001801007387 */ /* 0x000fe20000100a00 */
[----:B------:R5:W-:Y:S03]  /*19600*/  STL.64 [R1+0x108], R26 ;  /* 0x0001081a01007387 */ /* 0x000be60000100a00 */
[----:B-----5:R-:W3:Y:S01]  /*19610*/  LDL.LU.64 R26, [R1+0x718] ;  /* 0x00071800011a7983 */ /* 0x020ee20000300a00 */
[----:B------:R-:W3:Y:S02]  /*19620*/  LDL.LU.64 R24, [R1+0x710] ;  /* 0x0007100001187983 */ /* 0x000ee40000300a00 */
[C---:B---3--:R-:W-:Y:S01]  /*19630*/  HMMA.1688.F32.TF32 R20, R16.reuse, R22, R24 ;  /* 0x000000161014723c */ /* 0x048fe20000081018 */
[----:B------:R-:W4:Y:S01]  /*19640*/  LDL.LU.64 R26, [R1+0x708] ;  /* 0x00070800011a7983 */ /* 0x000f220000300a00 */
[----:B------:R-:W3:Y:S11]  /*19650*/  LDL.LU R24, [R1+0x1e0] ;  /* 0x0001e00001187983 */ /* 0x000ef60000300800 */
[----:B------:R-:W-:Y:S10]  /*19660*/  @!UPT UIADD3 URZ, URZ, URZ, URZ ;  /* 0x0000003f3f3ff290 */ /* 0x000ff4000fffe03f */
[----:B------:R5:W-:Y:S01]  /*19670*/  STL.64 [R1+0xf0], R20 ;  /* 0x0000f01401007387 */ /* 0x000be20000100a00 */
[----:B------:R1:W-:Y:S01]  /*19680*/  STL.64 [R1+0xf8], R22 ;  /* 0x0000f81601007387 */ /* 0x0003e20000100a00 */
[C---:B----4-:R-:W-:Y:S11]  /*19690*/  HMMA.1688.F32.TF32 R8, R16.reuse, R26, R8 ;  /* 0x0000001a1008723c */ /* 0x050ff60000081008 */
[----:B------:R-:W-:Y:S11]  /*196a0*/  @!UPT UIADD3 URZ, URZ, URZ, URZ ;  /* 0x0000003f3f3ff290 */ /* 0x000ff6000fffe03f */
[----:B------:R-:W-:Y:S01]  /*196b0*/  @!UPT UIADD3 URZ, URZ, URZ, URZ ;  /* 0x0000003f3f3ff290 */ /* 0x000fe2000fffe03f */
[----:B------:R4:W-:Y:S01]  /*196c0*/  STL.64 [R1+0xe0], R8 ;  /* 0x0000e00801007387 */ /* 0x0009e20000100a00 */
[----:B------:R2:W-:Y:S02]  /*196d0*/  STL.64 [R1+0xe8], R10 ;  /* 0x0000e80a01007387 */ /* 0x0005e40000100a00 */
[----:B------:R-:W3:Y:S02]  /*196e0*/  LDL.LU R25, [R1+0x1e4] ;  /* 0x0001e40001197983 */ /* 0x000ee40000300800 */
[----:B------:R-:W3:Y:S01]  /*196f0*/  LDL.LU R26, [R1+0x1e8] ;  /* 0x0001e800011a7983 */ /* 0x000ee20000300800 */
[----:B------:R-:W3:Y:S01]  /*19700*/  LDL.LU R27, [R1+0x1ec] ;  /* 0x0001ec00011b7983 */ /* 0x000ee20000300800 */
[----:B-----5:R-:W5:Y:S02]  /*19710*/  LDL.LU R20, [R1+0x90] ;  /* 0x0000900001147983 */ /* 0x020f640000300800 */
[----:B------:R-:W5:Y:S02]  /*19720*/  LDL.LU R21, [R1+0x94] ;  /* 0x0000940001157983 */ /* 0x000f640000300800 */
[----:B-1----:R-:W5:Y:S01]  /*19730*/  LDL.LU R22, [R1+0x98] ;  /* 0x0000980001167983 */ /* 0x002f620000300800 */
[----:B------:R-:W5:Y:S04]  /*19740*/  LDL.LU R23, [R1+0x9c] ;  /* 0x00009c0001177983 */ /* 0x000f680000300800 */
[----:B----4-:R-:W4:Y:S01]  /*19750*/  LDL.LU R8, [R1+0xa0] ;  /* 0x0000a00001087983 */ /* 0x010f220000300800 */
[----:B------:R-:W4:Y:S02]  /*19760*/  LDL.LU R9, [R1+0xa4] ;  /* 0x0000a40001097983 */ /* 0x000f240000300800 */
[----:B--2---:R-:W4:Y:S02]  /*19770*/  LDL.LU R10, [R1+0xa8] ;  /* 0x0000a800010a7983 */ /* 0x004f240000300800 */
[----:B------:R-:W4:Y:S01]  /*19780*/  LDL.LU R11, [R1+0xac] ;  /* 0x0000ac00010b7983 */ /* 0x000f220000300800 */
[C---:B------:R-:W-:Y:S01]  /*19790*/  HMMA.1688.F32.TF32 R12, R16.reuse, R14, R4 ;  /* 0x0000000e100c723c */ /* 0x040fe20000081004 */
[----:B---3--:R-:W-:Y:S01]  /*197a0*/  STL.64 [R1+0x650], R26 ;  /* 0x0006501a01007387 */ /* 0x008fe20000100a00 */
[----:B------:R1:W-:Y:S03]  /*197b0*/  STL.64 [R1+0x648], R24 ;  /* 0x0006481801007387 */ /* 0x0003e60000100a00 */
[----:B-1----:R-:W2:Y:S01]  /*197c0*/  LDL.LU R24, [R1+0x240] ;  /* 0x0002400001187983 */ /* 0x002ea20000300800 */
[----:B------:R-:W2:Y:S02]  /*197d0*/  LDL.LU R25, [R1+0x244] ;  /* 0x0002440001197983 */ /* 0x000ea40000300800 */
[----:B------:R-:W3:Y:S02]  /*197e0*/  LDL.LU R26, [R1+0x248] ;  /* 0x00024800011a7983 */ /* 0x000ee40000300800 */
[----:B------:R-:W3:Y:S02]  /*197f0*/  LDL.LU R27, [R1+0x24c] ;  /* 0x00024c00011b7983 */ /* 0x000ee40000300800 */
[----:B---3--:R1:W-:Y:S01]  /*19800*/  STL.64 [R1+0x660], R26 ;  /* 0x0006601a01007387 */ /* 0x0083e20000100a00 */
[----:B--2---:R-:W-:Y:S03]  /*19810*/  STL.64 [R1+0x658], R24 ;  /* 0x0006581801007387 */ /* 0x004fe60000100a00 */
[----:B-1----:R-:W2:Y:S04]  /*19820*/  LDL R26, [R1+0x8] ;  /* 0x00000800011a7983 */ /* 0x002ea80000100800 */
[----:B------:R-:W2:Y:S01]  /*19830*/  LDL R27, [R1+0xc] ;  /* 0x00000c00011b7983 */ /* 0x000ea20000100800 */
[----:B------:R-:W4:Y:S02]  /*19840*/  LDL.LU.64 R6, [R1+0x700] ;  /* 0x0007000001067983 */ /* 0x000f240000300a00 */
[----:B------:R-:W-:Y:S02]  /*19850*/  STL.64 [R1+0xd0], R12 ;  /* 0x0000d00c01007387 */ /* 0x000fe40000100a00 */
[----:B------:R1:W-:Y:S02]  /*19860*/  STL.64 [R1+0xd8], R14 ;  /* 0x0000d80e01007387 */ /* 0x0003e40000100a00 */
[----:B-1----:R-:W2:Y:S01]  /*19870*/  LDL.LU.64 R14, [R1+0x6f8] ;  /* 0x0006f800010e7983 */ /* 0x002ea20000300a00 */
[----:B------:R-:W2:Y:S02]  /*19880*/  LDL.LU.64 R12, [R1+0x6f0] ;  /* 0x0006f000010c7983 */ /* 0x000ea40000300a00 */
[C---:B--2---:R-:W-:Y:S11]  /*19890*/  HMMA.1688.F32.TF32 R12, R16.reuse, R26, R12 ;  /* 0x0000001a100c723c */ /* 0x044ff6000008100c */
[----:B------:R-:W-:Y:S11]  /*198a0*/  @!UPT UIADD3 URZ, URZ, URZ, URZ ;  /* 0x0000003f3f3ff290 */ /* 0x000ff6000fffe03f */
[----:B------:R-:W-:Y:S01]  /*198b0*/  @!UPT UIADD3 URZ, URZ, URZ, URZ ;  /* 0x0000003f3f3ff290 */ /* 0x000fe2000fffe03f */
[----:B------:R1:W-:Y:S01]  /*198c0*/  STL.64 [R1+0x1c0], R12 ;  /* 0x0001c00c01007387 */ /* 0x0003e20000100a00 */
[----:B------:R2:W-:Y:S03]  /*198d0*/  STL.64 [R1+0x1c8], R14 ;  /* 0x0001c80e01007387 */ /* 0x0005e60000100a00 */
[----:B-1----:R-:W3:Y:S01]  /*198e0*/  LDL.LU R12, [R1+0x2c0] ;  /* 0x0002c000010c7983 */ /* 0x002ee20000300800 */
[----:B------:R-:W3:Y:S02]  /*198f0*/  LDL.LU R13, [R1+0x2c4] ;  /* 0x0002c400010d7983 */ /* 0x000ee40000300800 */
[----:B--2---:R-:W2:Y:S02]  /*19900*/  LDL.LU R14, [R1+0x2c8] ;  /* 0x0002c800010e7983 */ /* 0x004ea40000300800 */
[----:B------:R-:W2:Y:S01]  /*19910*/  LDL.LU R15, [R1+0x2cc] ;  /* 0x0002cc00010f7983 */ /* 0x000ea20000300800 */
[----:B------:R-:W3:Y:S04]  /*19920*/  LDL R24, [R1+0x210] ;  /* 0x0002100001187983 */ /* 0x000ee80000100800 */
[----:B--2---:R-:W-:Y:S01]  /*19930*/  STL.64 [R1+0x6c8], R14 ;  /* 0x0006c80e01007387 */ /* 0x004fe20000100a00 */
[----:B---3--:R1:W-:Y:S03]  /*19940*/  STL.64 [R1+0x6c0], R12 ;  /* 0x0006c00c01007387 */ /* 0x0083e60000100a00 */
[----:B-1----:R-:W2:Y:S01]  /*19950*/  LDL.LU R12, [R1+0x2f0] ;  /* 0x0002f000010c7983 */ /* 0x002ea20000300800 */
[----:B------:R-:W2:Y:S02]  /*19960*/  LDL.LU R13, [R1+0x2f4] ;  /* 0x0002f400010d7983 */ /* 0x000ea40000300800 */
[----:B------:R-:W2:Y:S02]  /*19970*/  LDL.LU R14, [R1+0x2f8] ;  /* 0x0002f800010e7983 */ /* 0x000ea40000300800 */
[----:B------:R-:W2:Y:S01]  /*19980*/  LDL.LU R15, [R1+0x2fc] ;  /* 0x0002fc00010f7983 */ /* 0x000ea20000300800 */
[----:B------:R1:W-:Y:S04]  /*19990*/  STL.64 [R1+0x678], R26 ;  /* 0x0006781a01007387 */ /* 0x0003e80000100a00 */
[----:B-1----:R-:W3:Y:S04]  /*199a0*/  LDL.LU.64 R26, [R1+0x1a8] ;  /* 0x0001a800011a7983 */ /* 0x002ee80000300a00 */
[----:B---3--:R1:W-:Y:S04]  /*199b0*/  STL.64 [R1+0x690], R26 ;  /* 0x0006901a01007387 */ /* 0x0083e80000100a00 */
[----:B-1----:R-:W3:Y:S01]  /*199c0*/  LDL.LU.64 R26, [R1+0x198] ;  /* 0x00019800011a7983 */ /* 0x002ee20000300a00 */
[C---:B----4-:R-:W-:Y:S03]  /*199d0*/  HMMA.1688.F32.TF32 R8, R16.reuse, R6, R8 ;  /* 0x000000061008723c */ /* 0x050fe60000081008 */
[----:B---3--:R1:W-:Y:S04]  /*199e0*/  STL.64 [R1+0x6a0], R26 ;  /* 0x0006a01a01007387 */ /* 0x0083e80000100a00 */
[----:B-1----:R-:W3:Y:S04]  /*199f0*/  LDL.LU.64 R26, [R1+0x188] ;  /* 0x00018800011a7983 */ /* 0x002ee80000300a00 */
[----:B---3--:R1:W-:Y:S04]  /*19a00*/  STL.64 [R1+0x6b8], R26 ;  /* 0x0006b81a01007387 */ /* 0x0083e80000100a00 */
[----:B-1----:R-:W3:Y:S08]  /*19a10*/  LDL.LU.64 R26, [R1+0x178] ;  /* 0x00017800011a7983 */ /* 0x002ef00000300a00 */
[----:B------:R-:W-:Y:S02]  /*19a20*/  STL.64 [R1+0x220], R8 ;  /* 0x0002200801007387 */ /* 0x000fe40000100a00 */
[----:B------:R1:W-:Y:S02]  /*19a30*/  STL.64 [R1+0x228], R10 ;  /* 0x0002280a01007387 */ /* 0x0003e40000100a00 */
[----:B-1----:R-:W5:Y:S02]  /*19a40*/  LDL.LU.64 R10, [R1+0x6e8] ;  /* 0x0006e800010a7983 */ /* 0x002f640000300a00 */
[----:B-----5:R-:W-:Y:S02]  /*19a50*/  HMMA.1688.F32.TF32 R16, R16, R10, R20 ;  /* 0x0000000a1010723c */ /* 0x020fe40000081014 */
[----:B------:R-:W2:Y:S01]  /*19a60*/  LDL.LU.64 R22, [R1+0x6e0] ;  /* 0x0006e00001167983 */ /* 0x000ea20000300a00 */
[----:B------:R-:W4:Y:S02]  /*19a70*/  LDL.LU.64 R20, [R1+0x6d8] ;  /* 0x0006d80001147983 */ /* 0x000f240000300a00 */
[----:B------:R1:W-:Y:S02]  /*19a80*/  STL.64 [R1+0x698], R10 ;  /* 0x0006980a01007387 */ /* 0x0003e40000100a00 */
[----:B------:R-:W5:Y:S11]  /*19a90*/  LDL.LU R8, [R1+0x270] ;  /* 0x0002700001087983 */ /* 0x000f760000300800 */
[----:B------:R-:W-:Y:S05]  /*19aa0*/  @!UPT UIADD3 URZ, URZ, URZ, URZ ;  /* 0x0000003f3f3ff290 */ /* 0x000fea000fffe03f */
[----:B------:R-:W-:Y:S01]  /*19ab0*/  STL.64 [R1+0x200], R16 ;  /* 0x0002001001007387 */ /* 0x000fe20000100a00 */
[----:B------:R4:W-:Y:S02]  /*19ac0*/  STL.64 [R1+0x208], R18 ;  /* 0x0002081201007387 */ /* 0x0009e40000100a00 */
[----:B------:R-:W5:Y:S02]  /*19ad0*/  LDL.LU R9, [R1+0x274] ;  /* 0x0002740001097983 */ /* 0x000f640000300800 */
[----:B-1----:R-:W2:Y:S01]  /*19ae0*/  LDL.LU R10, [R1+0x278] ;  /* 0x00027800010a7983 */ /* 0x002ea20000300800 */
[----:B------:R-:W2:Y:S01]  /*19af0*/  LDL.LU R11, [R1+0x27c] ;  /* 0x00027c00010b7983 */ /* 0x000ea20000300800 */
[----:B----4-:R-:W-:-:S03]  /*19b00*/  IMAD.MOV.U32 R18, RZ, RZ, R20 ;  /* 0x000000ffff127224 */ /* 0x010fc600078e0014 */
[----:B--2---:R-:W-:Y:S01]  /*19b10*/  STL.64 [R1+0x6b0], R10 ;  /* 0x0006b00a01007387 */ /* 0x004fe20000100a00 */
[----:B-----5:R1:W-:Y:S03]  /*19b20*/  STL.64 [R1+0x6a8], R8 ;  /* 0x0006a80801007387 */ /* 0x0203e60000100a00 */
[----:B-1----:R-:W2:Y:S01]  /*19b30*/  LDL.LU R8, [R1+0x2a0] ;  /* 0x0002a00001087983 */ /* 0x002ea20000300800 */
[----:B------:R-:W2:Y:S02]  /*19b40*/  LDL.LU R9, [R1+0x2a4] ;  /* 0x0002a40001097983 */ /* 0x000ea40000300800 */
[----:B------:R-:W2:Y:S02]  /*19b50*/  LDL.LU R10, [R1+0x2a8] ;  /* 0x0002a800010a7983 */ /* 0x000ea40000300800 */
[----:B------:R-:W2:Y:S01]  /*19b60*/  LDL.LU R11, [R1+0x2ac] ;  /* 0x0002ac00010b7983 */ /* 0x000ea20000300800 */
[----:B------:R-:W4:Y:S01]  /*19b70*/  LDL.LU R20, [R1+0x6d0] ;  /* 0x0006d00001147983 */ /* 0x000f220000300800 */
[----:B------:R-:W4:Y:S02]  /*19b80*/  LDL.LU R19, [R1+0x1c] ;  /* 0x00001c0001137983 */ /* 0x000f240000300800 */
[C---:B----4-:R-:W-:Y:S11]  /*19b90*/  HMMA.1688.F32.TF32 R12, R20.reuse, R18, R12 ;  /* 0x00000012140c723c */ /* 0x050ff6000008100c */
[----:B------:R-:W-:Y:S11]  /*19ba0*/  @!UPT UIADD3 URZ, URZ, URZ, URZ ;  /* 0x0000003f3f3ff290 */ /* 0x000ff6000fffe03f */
[----:B------:R-:W-:Y:S01]  /*19bb0*/  @!UPT UIADD3 URZ, URZ, URZ, URZ ;  /* 0x0000003f3f3ff290 */ /* 0x000fe2000fffe03f */
[----:B------:R-:W-:Y:S01]  /*19bc0*/  STL.64 [R1+0xc0], R12 ;  /* 0x0000c00c01007387 */ /* 0x000fe20000100a00 */
[----:B------:R1:W-:Y:S03]  /*19bd0*/  STL.64 [R1+0xc8], R14 ;  /* 0x0000c80e01007387 */ /* 0x0003e60000100a00 */
[----:B-1----:R-:W3:Y:S01]  /*19be0*/  LDL.LU.64 R14, [R1+0x6c8] ;  /* 0x0006c800010e7983 */ /* 0x002ee20000300a00 */
[----:B------:R-:W3:Y:S02]  /*19bf0*/  LDL.LU.64 R12, [R1+0x6c0] ;  /* 0x0006c000010c7983 */ /* 0x000ee40000300a00 */
[C---:B---3--:R-:W-:Y:S11]  /*19c00*/  HMMA.1688.F32.TF32 R12, R20.reuse, R26, R12 ;  /* 0x0000001a140c723c */ /* 0x048ff6000008100c */
[----:B------:R-:W-:Y:S11]  /*19c10*/  @!UPT UIADD3 URZ, URZ, URZ, URZ ;  /* 0x0000003f3f3ff290 */ /* 0x000ff6000fffe03f */
[----:B------:R-:W-:Y:S01]  /*19c20*/  @!UPT UIADD3 URZ, URZ, URZ, URZ ;  /* 0x0000003f3f3ff290 */ /* 0x000fe2000fffe03f */
[----:B------:R1:W-:Y:S01]  /*19c30*/  STL.64 [R1+0xb0], R12 ;  /* 0x0000b00c01007387 */ /* 0x0003e20000100a00 */
[----:B------:R3:W-:Y:S02]  /*19c40*/  STL.64 [R1+0xb8], R14 ;  /* 0x0000b80e01007387 */ /* 0x0007e40000100a00 */
[----:B-1----:R-:W-:Y:S02]  /*19c50*/  IMAD.MOV.U32 R12, RZ, RZ, R27 ;  /* 0x000000ffff0c7224 */ /* 0x002fe400078e001b */
[----:B---3--:R-:W-:Y:S02]  /*19c60*/  IMAD.MOV.U32 R14, RZ, RZ, R26 ;  /* 0x000000ffff0e7224 */ /* 0x008fe400078e001a */
[----:B------:R-:W2:Y:S02]  /*19c70*/  LDL.LU.64 R26, [R1+0x6b8] ;  /* 0x0006b800011a7983 */ /* 0x000ea40000300a00 */
[----:B--2---:R-:W-:Y:S01]  /*19c80*/  HMMA.1688.F32.TF32 R8, R20, R26, R8 ;  /* 0x0000001a1408723c */ /* 0x004fe20000081008 */
[----:B------:R-:W-:-:S02]  /*19c90*/  IMAD.MOV.U32 R16, RZ, RZ, R26 ;  /* 0x000000ffff107224 */ /* 0x000fc400078e001a */
[----:B------:R-:W-:Y:S11]  /*19ca0*/  IMAD.MOV.U32 R15, RZ, RZ, R27 ;  /* 0x000000ffff0f7224 */ /* 0x000ff600078e001b */
[----:B------:R-:W-:Y:S09]  /*19cb0*/  @!UPT UIADD3 URZ, URZ, URZ, URZ ;  /* 0x0000003f3f3ff290 */ /* 0x000ff2000fffe03f */
[----:B------:R-:W-:Y:S01]  /*19cc0*/  STL.64 [R1+0xa0], R8 ;  /* 0x0000a00801007387 */ /* 0x000fe20000100a00 */
[----:B------:R1:W-:Y:S03]  /*19cd0*/  STL.64 [R1+0xa8], R10 ;  /* 0x0000a80a01007387 */ /* 0x0003e60000100a00 */
[----:B-1----:R-:W2:Y:S01]  /*19ce0*/  LDL.LU.64 R10, [R1+0x6b0] ;  /* 0x0006b000010a7983 */ /* 0x002ea20000300a00 */
[----:B------:R-:W2:Y:S02]  /*19cf0*/  LDL.LU.64 R8, [R1+0x6a8] ;  /* 0x0006a80001087983 */ /* 0x000ea40000300a00 */
[----:B------:R-:W2:Y:S02]  /*19d00*/  LDL.LU.64 R26, [R1+0x6a0] ;  /* 0x0006a000011a7983 */ /* 0x000ea40000300a00 */
[----:B------:R-:W-:Y:S01]  /*19d10*/  IMAD.MOV.U32 R4, RZ, RZ, c[0x0][0x188] ;  /* 0x00006200ff047624 */ /* 0x000fe200078e00ff */
[----:B------:R-:W-:Y:S01]  /*19d20*/  STL.64 [R1+0x688], R14 ;  /* 0x0006880e01007387 */ /* 0x000fe20000100a00 */
[----:B------:R1:W-:Y:S02]  /*19d30*/  STL [R1+0x680], R12 ;  /* 0x0006800c01007387 */ /* 0x0003e40000100800 */
[----:B------:R-:W-:-:S02]  /*19d40*/  IMAD R5, R4, 0x37, RZ ;  /* 0x0000003704057824 */ /* 0x000fc400078e02ff */
[----:B------:R-:W-:Y:S01]  /*19d50*/  IMAD R25, R4, 0x37, RZ ;  /* 0x0000003704197824 */ /* 0x000fe200078e02ff */
[----:B------:R-:W-:Y:S02]  /*19d60*/  ISETP.GT.AND P6, PT, R28, 0x37, PT ;  /* 0x000000371c00780c */ /* 0x000fe40003fc4270 */
[----:B------:R-:W-:Y:S01]  /*19d70*/  SHF.R.S32.HI R5, RZ, 0x1f, R5 ;  /* 0x0000001fff057819 */ /* 0x000fe20000011405 */
[----:B-1----:R-:W3:Y:S01]  /*19d80*/  LDL.LU R12, [R1+0x250] ;  /* 0x00025000010c7983 */ /* 0x002ee20000300800 */
[----:B------:R-:W3:Y:S02]  /*19d90*/  LDL.LU R13, [R1+0x254] ;  /* 0x00025400010d7983 */ /* 0x000ee40000300800 */
[----:B------:R-:W3:Y:S02]  /*19da0*/  LDL.LU R14, [R1+0x258] ;  /* 0x00025800010e7983 */ /* 0x000ee40000300800 */
[----:B------:R-:W3:Y:S01]  /*19db0*/  LDL.LU R15, [R1+0x25c] ;  /* 0x00025c00010f7983 */ /* 0x000ee20000300800 */
[----:B------:R-:W-:Y:S01]  /*19dc0*/  STL.64 [R1+0x670], R18 ;  /* 0x0006701201007387 */ /* 0x000fe20000100a00 */
[----:B------:R-:W-:Y:S01]  /*19dd0*/  SEL R4, RZ, 0x4, !P6 ;  /* 0x00000004ff047807 */ /* 0x000fe20007000000 */
[----:B------:R1:W-:Y:S01]  /*19de0*/  STL [R1+0x668], R16 ;  /* 0x0006681001007387 */ /* 0x0003e20000100800 */
[----:B------:R-:W-:-:S02]  /*19df0*/  SHF.L.U64.HI R5, R25, 0x2, R5 ;  /* 0x0000000219057819 */ /* 0x000fc40000010205 */
[----:B------:R-:W-:Y:S01]  /*19e00*/  LEA R2, P6, R25, R24, 0x2 ;  /* 0x0000001819027211 */ /* 0x000fe200078c10ff */
[----:B-1----:R-:W4:Y:S01]  /*19e10*/  LDL.LU R16, [R1+0x230] ;  /* 0x0002300001107983 */ /* 0x002f220000300800 */
[----:B------:R-:W4:Y:S02]  /*19e20*/  LDL.LU R17, [R1+0x234] ;  /* 0x0002340001117983 */ /* 0x000f240000300800 */
[----:B------:R-:W4:Y:S02]  /*19e30*/  LDL.LU R18, [R1+0x238] ;  /* 0x0002380001127983 */ /* 0x000f240000300800 */
[----:B------:R-:W4:Y:S02]  /*19e40*/  LDL.LU R19, [R1+0x23c] ;  /* 0x00023c0001137983 */ /* 0x000f240000300800 */
[----:B------:R-:W-:Y:S01]  /*19e50*/  IMAD.X R3, R29, 0x1, R5, P6 ;  /* 0x000000011d037824 */ /* 0x000fe200030e0605 */
[C---:B--2---:R-:W-:Y:S01]  /*19e60*/  HMMA.1688.F32.TF32 R8, R20.reuse, R26, R8 ;  /* 0x0000001a1408723c */ /* 0x044fe20000081008 */
[----:B------:R-:W-:Y:S11]  /*19e70*/  IMAD.MOV.U32 R5, RZ, RZ, R27 ;  /* 0x000000ffff057224 */ /* 0x000ff600078e001b */
[----:B------:R-:W-:Y:S11]  /*19e80*/  @!UPT UIADD3 URZ, URZ, URZ, URZ ;  /* 0x0000003f3f3ff290 */ /* 0x000ff6000fffe03f */
[----:B------:R1:W-:Y:S01]  /*19e90*/  STL.64 [R1+0x90], R8 ;  /* 0x0000900801007387 */ /* 0x0003e20000100a00 */
[----:B------:R2:W-:Y:S02]  /*19ea0*/  STL.64 [R1+0x98], R10 ;  /* 0x0000980a01007387 */ /* 0x0005e40000100a00 */
[----:B-1----:R-:W-:Y:S01]  /*19eb0*/  IMAD.MOV.U32 R8, RZ, RZ, R26 ;  /* 0x000000ffff087224 */ /* 0x002fe200078e001a */
[----:B--2---:R-:W2:Y:S01]  /*19ec0*/  LDL.LU.64 R10, [R1+0x698] ;  /* 0x00069800010a7983 */ /* 0x004ea20000300a00 */
[----:B------:R-:W3:Y:S02]  /*19ed0*/  LDL.LU.64 R26, [R1+0x690] ;  /* 0x00069000011a7983 */ /* 0x000ee40000300a00 */
[C---:B---3--:R-:W-:Y:S01]  /*19ee0*/  HMMA.1688.F32.TF32 R12, R20.reuse, R26, R12 ;  /* 0x0000001a140c723c */ /* 0x048fe2000008100c */
[----:B------:R-:W-:Y:S11]  /*19ef0*/  IMAD.MOV.U32 R9, RZ, RZ, R27 ;  /* 0x000000ffff097224 */ /* 0x000ff600078e001b */
[----:B------:R-:W-:Y:S11]  /*19f00*/  @!UPT UIADD3 URZ, URZ, URZ, URZ ;  /* 0x0000003f3f3ff290 */ /* 0x000ff6000fffe03f */
[----:B------:R1:W-:Y:S01]  /*19f10*/  STL.64 [R1+0x80], R12 ;  /* 0x0000800c01007387 */ /* 0x0003e20000100a00 */
[----:B------:R3:W-:Y:S02]  /*19f20*/  STL.64 [R1+0x88], R14 ;  /* 0x0000880e01007387 */ /* 0x0007e40000100a00 */
[----:B-1----:R-:W-:Y:S01]  /*19f30*/  IMAD.MOV.U32 R13, RZ, RZ, R26 ;  /* 0x000000ffff0d7224 */ /* 0x002fe200078e001a */
[----:B---3--:R-:W3:Y:S01]  /*19f40*/  LDL.LU.64 R14, [R1+0x688] ;  /* 0x00068800010e7983 */ /* 0x008ee20000300a00 */
[----:B------:R-:W5:Y:S02]  /*19f50*/  LDL.LU R12, [R1+0x680] ;  /* 0x00068000010c7983 */ /* 0x000f640000300800 */
[----:B------:R-:W4:Y:S02]  /*19f60*/  LDL.LU.64 R26, [R1+0x678] ;  /* 0x00067800011a7983 */ /* 0x000f240000300a00 */
[C---:B----4-:R-:W-:Y:S01]  /*19f70*/  HMMA.1688.F32.TF32 R24, R20.reuse, R26, R16 ;  /* 0x0000001a1418723c */ /* 0x050fe20000081010 */
[----:B------:R-:W4:Y:S01]  /*19f80*/  LDL.LU.64 R18, [R1+0x670] ;  /* 0x0006700001127983 */ /* 0x000f220000300a00 */
[----:B------:R-:W2:Y:S11]  /*19f90*/  LDL.LU R16, [R1+0x668] ;  /* 0x0006680001107983 */ /* 0x000eb60000300800 */
[----:B------:R-:W-:Y:S10]  /*19fa0*/  @!UPT UIADD3 URZ, URZ, URZ, URZ ;  /* 0x0000003f3f3ff290 */ /* 0x000ff4000fffe03f */
        /* <DEDUP_REMOVED lines=11> */
[----:B------:R-:W-:Y:S02]  /*1a060*/  STL [R1+0x5b8], R6 ;  /* 0x0005b80601007387 */ /* 0x000fe40000100800 */
[----:B------:R-:W-:Y:S01]  /*1a070*/  STL [R1+0x5b4], R7 ;  /* 0x0005b40701007387 */ /* 0x000fe20000100800 */
[----:B--2---:R-:W-:Y:S01]  /*1a080*/  HMMA.1688.F32.TF32 R20, R20, R10, R24 ;  /* 0x0000000a1414723c */ /* 0x004fe20000081018 */
[----:B------:R-:W4:Y:S01]  /*1a090*/  LDL.LU.64 R26, [R1+0x640] ;  /* 0x00064000011a7983 */ /* 0x000f220000300a00 */
[----:B------:R-:W4:Y:S02]  /*1a0a0*/  LDL.LU.64 R24, [R1+0x638] ;  /* 0x0006380001187983 */ /* 0x000f240000300a00 */
[----:B------:R-:W-:Y:S11]  /*1a0b0*/  STL [R1+0x588], R10 ;  /* 0x0005880a01007387 */ /* 0x000ff60000100800 */
[----:B------:R-:W-:Y:S08]  /*1a0c0*/  @!UPT UIADD3 URZ, URZ, URZ, URZ ;  /* 0x0000003f3f3ff290 */ /* 0x000ff0000fffe03f */
[----:B------:R-:W-:Y:S01]  /*1a0d0*/  STL.64 [R1+0x240], R20 ;  /* 0x0002401401007387 */ /* 0x000fe20000100a00 */
[----:B------:R1:W-:Y:S02]  /*1a0e0*/  STL.64 [R1+0x248], R22 ;  /* 0x0002481601007387 */ /* 0x0003e40000100a00 */
[----:B------:R-:W-:Y:S01]  /*1a0f0*/  STL [R1+0x584], R11 ;  /* 0x0005840b01007387 */ /* 0x000fe20000100800 */
[----:B-1----:R-:W2:Y:S01]  /*1a100*/  LDL.LU R22, [R1+0x210] ;  /* 0x0002100001167983 */ /* 0x002ea20000300800 */
[----:B------:R-:W-:-:S04]  /*1a110*/  SEL R4, R4, RZ, !P5 ;  /* 0x000000ff04047207 */ /* 0x000fc80006800000 */
[----:B------:R-:W-:Y:S01]  /*1a120*/  ISETP.NE.U32.AND P6, PT, R4, RZ, PT ;  /* 0x000000ff0400720c */ /* 0x000fe20003fc5070 */
[----:B------:R-:W-:-:S04]  /*1a130*/  IMAD.MOV.U32 R4, RZ, RZ, c[0x0][0x188] ;  /* 0x00006200ff047624 */ /* 0x000fc800078e00ff */
[C---:B------:R-:W-:Y:S02]  /*1a140*/  IMAD R17, R4.reuse, 0x3b, RZ ;  /* 0x0000003b04117824 */ /* 0x040fe400078e02ff */
[----:B------:R-:W-:-:S06]  /*1a150*/  IMAD R6, R4, 0x3b, RZ ;  /* 0x0000003b04067824 */ /* 0x000fcc00078e02ff */
[----:B------:R1:W-:Y:S01]  /*1a160*/  LDGSTS.E [R0+0x1b800], [R2.64], P6 ;  /* 0x1b80000002007fae */ /* 0x0003e2000b121844 */
[----:B------:R-:W-:-:S04]  /*1a170*/  ISETP.GT.AND P6, PT, R28, 0x3b, PT ;  /* 0x0000003b1c00780c */ /* 0x000fc80003fc4270 */
[----:B------:R-:W-:Y:S01]  /*1a180*/  SEL R4, RZ, 0x4, !P6 ;  /* 0x00000004ff047807 */ /* 0x000fe20007000000 */
[----:B--2---:R2:W-:Y:S01]  /*1a190*/  STL [R1+0x630], R22 ;  /* 0x0006301601007387 */ /* 0x0045e20000100800 */
[----:B------:R-:W4:Y:S01]  /*1a1a0*/  LDL.LU R20, [R1+0x340] ;  /* 0x0003400001147983 */ /* 0x000f220000300800 */
[C---:B-1----:R-:W-:Y:S01]  /*1a1b0*/  LEA R2, P6, R17.reuse, R22, 0x2 ;  /* 0x0000001611027211 */ /* 0x042fe200078c10ff */
[----:B------:R-:W4:Y:S01]  /*1a1c0*/  LDL.LU R21, [R1+0x344] ;  /* 0x0003440001157983 */ /* 0x000f220000300800 */
[----:B--2---:R-:W4:Y:S01]  /*1a1d0*/  LDL.LU R22, [R1+0x348] ;  /* 0x0003480001167983 */ /* 0x004f220000300800 */
[----:B------:R-:W4:Y:S01]  /*1a1e0*/  LDL.LU R23, [R1+0x34c] ;  /* 0x00034c0001177983 */ /* 0x000f220000300800 */
[----:B------:R-:W-:Y:S01]  /*1a1f0*/  SHF.R.S32.HI R6, RZ, 0x1f, R6 ;  /* 0x0000001fff067819 */ /* 0x000fe20000011406 */
[----:B------:R-:W-:Y:S02]  /*1a200*/  IMAD.MOV.U32 R10, RZ, RZ, R16 ;  /* 0x000000ffff0a7224 */ /* 0x000fe400078e0010 */
[----:B---3--:R-:W-:Y:S01]  /*1a210*/  IMAD.MOV.U32 R11, RZ, RZ, R15 ;  /* 0x000000ffff0b7224 */ /* 0x008fe200078e000f */
[----:B------:R-:W-:-:S04]  /*1a220*/  SHF.L.U64.HI R17, R17, 0x2, R6 ;  /* 0x0000000211117819 */ /* 0x000fc80000010206 */
[----:B------:R1:W-:Y:S01]  /*1a230*/  STL.64 [R1+0x618], R10 ;  /* 0x0006180a01007387 */ /* 0x0003e20000100a00 */
[----:B------:R-:W-:Y:S02]  /*1a240*/  IMAD.X R3, R29, 0x1, R17, P6 ;  /* 0x000000011d037824 */ /* 0x000fe400030e0611 */
[----:B----4-:R-:W-:Y:S01]  /*1a250*/  HMMA.1688.F32.TF32 R16, R24, R18, R20 ;  /* 0x000000121810723c */ /* 0x010fe20000081014 */
[----:B------:R-:W2:Y:S01]  /*1a260*/  LDL.LU R22, [R1+0x630] ;  /* 0x0006300001167983 */ /* 0x000ea20000300800 */
[----:B-1----:R-:W-:Y:S11]  /*1a270*/  IMAD.MOV.U32 R10, RZ, RZ, R14 ;  /* 0x000000ffff0a7224 */ /* 0x002ff600078e000e */
[----:B------:R-:W-:Y:S10]  /*1a280*/  @!UPT UIADD3 URZ, URZ, URZ, URZ ;  /* 0x0000003f3f3ff290 */ /* 0x000ff4000fffe03f */
[----:B------:R-:W-:Y:S01]  /*1a290*/  STL.64 [R1+0x60], R16 ;  /* 0x0000601001007387 */ /* 0x000fe20000100a00 */
[----:B------:R1:W-:Y:S03]  /*1a2a0*/  STL.64 [R1+0x68], R18 ;  /* 0x0000681201007387 */ /* 0x0003e60000100a00 */
[----:B-1----:R-:W3:Y:S04]  /*1a2b0*/  LDL.LU R18, [R1+0x40c] ;  /* 0x00040c0001127983 */ /* 0x002ee80000300800 */
[----:B--2---:R-:W-:Y:S01]  /*1a2c0*/  STL [R1+0x564], R22 ;  /* 0x0005641601007387 */ /* 0x004fe20000100800 */
[----:B------:R-:W2:Y:S01]  /*1a2d0*/  LDL R14, [R1+0x388] ;  /* 0x00038800010e7983 */ /* 0x000ea20000100800 */
[----:B------:R-:W-:Y:S01]  /*1a2e0*/  SEL R4, R4, RZ, !P5 ;  /* 0x000000ff04047207 */ /* 0x000fe20006800000 */
[----:B-----5:R-:W-:-:S02]  /*1a2f0*/  IMAD.MOV.U32 R11, RZ, RZ, R12 ;  /* 0x000000ffff0b7224 */ /* 0x020fc400078e000c */
[----:B------:R-:W-:Y:S01]  /*1a300*/  IMAD.MOV.U32 R15, RZ, RZ, c[0x0][0x188] ;  /* 0x00006200ff0f7624 */ /* 0x000fe200078e00ff */
[----:B------:R-:W1:Y:S01]  /*1a310*/  S2R R12, SR_TID.X ;  /* 0x00000000000c7919 */ /* 0x000e620000002100 */
[----:B------:R-:W-:Y:S02]  /*1a320*/  ISETP.NE.U32.AND P6, PT, R4, RZ, PT ;  /* 0x000000ff0400720c */ /* 0x000fe40003fc5070 */
[----:B------:R-:W-:-:S05]  /*1a330*/  IMAD R15, R15, 0x3f, RZ ;  /* 0x0000003f0f0f7824 */ /* 0x000fca00078e02ff */
[----:B------:R-:W-:-:S04]  /*1a340*/  SHF.R.S32.HI R6, RZ, 0x1f, R15 ;  /* 0x0000001fff067819 */ /* 0x000fc8000001140f */
[C---:B------:R-:W-:Y:S02]  /*1a350*/  SHF.L.U64.HI R6, R15.reuse, 0x2, R6 ;  /* 0x000000020f067819 */ /* 0x040fe40000010206 */
[----:B------:R4:W-:Y:S02]  /*1a360*/  LDGSTS.E [R0+0x1d800], [R2.64], P6 ;  /* 0x1d80000002007fae */ /* 0x0009e4000b121844 */
[----:B----4-:R-:W-:Y:S01]  /*1a370*/  LEA R2, P6, R15, R22, 0x2 ;  /* 0x000000160f027211 */ /* 0x010fe200078c10ff */
[----:B------:R-:W-:Y:S01]  /*1a380*/  IMAD.MOV.U32 R15, RZ, RZ, R9 ;  /* 0x000000ffff0f7224 */ /* 0x000fe200078e0009 */
[----:B-1----:R-:W-:Y:S01]  /*1a390*/  LOP3.LUT R7, R12, 0x3f, RZ, 0xc0, !PT ;  /* 0x0000003f0c077812 */ /* 0x002fe200078ec0ff */
[----:B--2---:R1:W-:Y:S01]  /*1a3a0*/  STL [R1+0x5ec], R14 ;  /* 0x0005ec0e01007387 */ /* 0x0043e20000100800 */
[----:B------:R-:W-:Y:S02]  /*1a3b0*/  STL [R1+0x558], R29 ;  /* 0x0005581d01007387 */ /* 0x000fe40000100800 */
[----:B-1----:R-:W-:-:S05]  /*1a3c0*/  IMAD.MOV.U32 R14, RZ, RZ, R13 ;  /* 0x000000ffff0e7224 */ /* 0x002fca00078e000d */
[----:B------:R1:W-:Y:S01]  /*1a3d0*/  STL.64 [R1+0x600], R14 ;  /* 0x0006000e01007387 */ /* 0x0003e20000100a00 */
[----:B------:R2:W-:Y:S02]  /*1a3e0*/  STL [R1+0x5f8], R12 ;  /* 0x0005f80c01007387 */ /* 0x0005e40000100800 */
[----:B-1----:R-:W-:Y:S02]  /*1a3f0*/  IMAD.MOV.U32 R14, RZ, RZ, R8 ;  /* 0x000000ffff0e7224 */ /* 0x002fe400078e0008 */
[----:B------:R-:W-:-:S05]  /*1a400*/  IMAD.MOV.U32 R15, RZ, RZ, R5 ;  /* 0x000000ffff0f7224 */ /* 0x000fca00078e0005 */
[----:B------:R1:W-:Y:S01]  /*1a410*/  STL.64 [R1+0x610], R14 ;  /* 0x0006100e01007387 */ /* 0x0003e20000100a00 */
[----:B--2---:R-:W2:Y:S02]  /*1a420*/  LDL.LU R12, [R1+0x320] ;  /* 0x00032000010c7983 */ /* 0x004ea40000300800 */
[----:B------:R-:W2:Y:S01]  /*1a430*/  LDL.LU R13, [R1+0x324] ;  /* 0x00032400010d7983 */ /* 0x000ea20000300800 */
[----:B-1----:R-:W4:Y:S01]  /*1a440*/  LDL.LU R14, [R1+0x328] ;  /* 0x00032800010e7983 */ /* 0x002f220000300800 */
[----:B------:R-:W4:Y:S03]  /*1a450*/  LDL.LU R15, [R1+0x32c] ;  /* 0x00032c00010f7983 */ /* 0x000f260000300800 */
[----:B----4-:R-:W-:Y:S01]  /*1a460*/  STL.64 [R1+0x628], R14 ;  /* 0x0006280e01007387 */ /* 0x010fe20000100a00 */
[----:B--2---:R1:W-:Y:S03]  /*1a470*/  STL.64 [R1+0x620], R12 ;  /* 0x0006200c01007387 */ /* 0x0043e60000100a00 */
[----:B-1----:R-:W2:Y:S01]  /*1a480*/  LDL.LU R12, [R1+0x330] ;  /* 0x00033000010c7983 */ /* 0x002ea20000300800 */
[----:B------:R-:W2:Y:S02]  /*1a490*/  LDL.LU R13, [R1+0x334] ;  /* 0x00033400010d7983 */ /* 0x000ea40000300800 */
[----:B------:R-:W2:Y:S02]  /*1a4a0*/  LDL.LU R14, [R1+0x338] ;  /* 0x00033800010e7983 */ /* 0x000ea40000300800 */
[----:B------:R-:W2:Y:S02]  /*1a4b0*/  LDL.LU R15, [R1+0x33c] ;  /* 0x00033c00010f7983 */ /* 0x000ea40000300800 */
[----:B------:R-:W-:Y:S01]  /*1a4c0*/  IMAD.X R3, R29, 0x1, R6, P6 ;  /* 0x000000011d037824 */ /* 0x000fe200030e0606 */
[----:B------:R-:W-:Y:S01]  /*1a4d0*/  ISETP.GT.AND P6, PT, R28, 0x3f, PT ;  /* 0x0000003f1c00780c */ /* 0x000fe20003fc4270 */
[----:B------:R-:W4:Y:S01]  /*1a4e0*/  LDL.LU R29, [R1+0x404] ;  /* 0x00040400011d7983 */ /* 0x000f220000300800 */
[----:B------:R-:W5:Y:S02]  /*1a4f0*/  LDL.LU R23, [R1+0x408] ;  /* 0x0004080001177983 */ /* 0x000f640000300800 */
[----:B------:R1:W-:Y:S01]  /*1a500*/  STL [R1+0x55c], R28 ;  /* 0x00055c1c01007387 */ /* 0x0003e20000100800 */
[----:B------:R-:W-:Y:S01]  /*1a510*/  SEL R4, RZ, 0x4, !P6 ;  /* 0x00000004ff047807 */ /* 0x000fe20007000000 */
[----:B------:R-:W-:-:S02]  /*1a520*/  ISETP.GE.AND P6, PT, R7, R28, PT ;  /* 0x0000001c0700720c */ /* 0x000fc40003fc6270 */
[----:B-1----:R-:W3:Y:S01]  /*1a530*/  LDL.LU R28, [R1+0x410] ;  /* 0x00041000011c7983 */ /* 0x002ee20000300800 */
[----:B--2---:R-:W-:Y:S03]  /*1a540*/  HMMA.1688.F32.TF32 R8, R24, R10, R12 ;  /* 0x0000000a1808723c */ /* 0x004fe6000008100c */
[----:B------:R-:W2:Y:S01]  /*1a550*/  LDL.LU.64 R14, [R1+0x628] ;  /* 0x00062800010e7983 */ /* 0x000ea20000300a00 */
[----:B------:R-:W2:Y:S11]  /*1a560*/  LDL.LU.64 R12, [R1+0x620] ;  /* 0x00062000010c7983 */ /* 0x000eb60000300a00 */
[----:B------:R-:W-:Y:S08]  /*1a570*/  @!UPT UIADD3 URZ, URZ, URZ, URZ ;  /* 0x0000003f3f3ff290 */ /* 0x000ff0000fffe03f */
[----:B------:R-:W-:Y:S01]  /*1a580*/  STL.64 [R1+0x50], R8 ;  /* 0x0000500801007387 */ /* 0x000fe20000100a00 */
[----:B------:R1:W-:Y:S03]  /*1a590*/  STL.64 [R1+0x58], R10 ;  /* 0x0000580a01007387 */ /* 0x0003e60000100a00 */
[----:B-1----:R-:W2:Y:S01]  /*1a5a0*/  LDL.LU.64 R10, [R1+0x618] ;  /* 0x00061800010a7983 */ /* 0x002ea20000300a00 */
[----:B------:R-:W-:-:S04]  /*1a5b0*/  IMAD R19, R7, c[0x0][0x18c], RZ ;  /* 0x0000630007137a24 */ /* 0x000fc800078e02ff */
[----:B------:R-:W-:Y:S01]  /*1a5c0*/  IMAD.SHL.U32 R20, R19, 0x4, RZ ;  /* 0x0000000413147824 */ /* 0x000fe200078e00ff */
[----:B--2---:R-:W-:Y:S01]  /*1a5d0*/  HMMA.1688.F32.TF32 R8, R24, R10, R12 ;  /* 0x0000000a1808723c */ /* 0x004fe2000008100c */
[----:B------:R-:W2:Y:S01]  /*1a5e0*/  LDL.LU.64 R14, [R1+0x610] ;  /* 0x00061000010e7983 */ /* 0x000ea20000300a00 */
[----:B---3--:R1:W-:Y:S11]  /*1a5f0*/  STL.64 [R1+0x608], R18 ;  /* 0x0006081201007387 */ /* 0x0083f60000100a00 */
[----:B------:R-:W-:Y:S10]  /*1a600*/  @!UPT UIADD3 URZ, URZ, URZ, URZ ;  /* 0x0000003f3f3ff290 */ /* 0x000ff4000fffe03f */
[----:B------:R3:W-:Y:S01]  /*1a610*/  STL.64 [R1+0x40], R8 ;  /* 0x0000400801007387 */ /* 0x0007e20000100a00 */
[----:B------:R-:W-:Y:S02]  /*1a620*/  STL.64 [R1+0x48], R10 ;  /* 0x0000480a01007387 */ /* 0x000fe40000100a00 */
[----:B------:R-:W2:Y:S02]  /*1a630*/  LDL.LU R16, [R1+0x300] ;  /* 0x0003000001107983 */ /* 0x000ea40000300800 */
[----:B------:R-:W2:Y:S01]  /*1a640*/  LDL.LU R17, [R1+0x304] ;  /* 0x0003040001117983 */ /* 0x000ea20000300800 */
[----:B-1----:R-:W2:Y:S01]  /*1a650*/  LDL.LU R18, [R1+0x308] ;  /* 0x0003080001127983 */ /* 0x002ea20000300800 */
[----:B------:R-:W2:Y:S01]  /*1a660*/  LDL.LU R19, [R1+0x30c] ;  /* 0x00030c0001137983 */ /* 0x000ea20000300800 */
[----:B------:R-:W-:Y:S02]  /*1a670*/  SEL R4, R4, RZ, !P5 ;  /* 0x000000ff04047207 */ /* 0x000fe40006800000 */
[----:B------:R-:W-:Y:S01]  /*1a680*/  SEL R5, RZ, 0x4, P6 ;  /* 0x00000004ff057807 */ /* 0x000fe20003000000 */
[----:B------:R-:W4:Y:S04]  /*1a690*/  LDL.LU R22, [R1+0x3f4] ;  /* 0x0003f40001167983 */ /* 0x000f280000300800 */
[----:B---3--:R-:W1:Y:S01]  /*1a6a0*/  S2R R9, SR_TID.X ;  /* 0x0000000000097919 */ /* 0x008e620000002100 */
[----:B------:R-:W-:Y:S01]  /*1a6b0*/  ISETP.NE.U32.AND P6, PT, R4, RZ, PT ;  /* 0x000000ff0400720c */ /* 0x000fe20003fc5070 */
[----:B------:R-:W-:Y:S01]  /*1a6c0*/  SEL R4, R5, RZ, !P5 ;  /* 0x000000ff05047207 */ /* 0x000fe20006800000 */
[----:B------:R-:W-:Y:S01]  /*1a6d0*/  IADD3 R8, P5, R20, R28, RZ ;  /* 0x0000001c14087210 */ /* 0x000fe20007fbe0ff */
[----:B------:R3:W-:Y:S04]  /*1a6e0*/  STL [R1+0x568], R28 ;  /* 0x0005681c01007387 */ /* 0x0007e80000100800 */
[----:B---3--:R-:W3:Y:S06]  /*1a6f0*/  LDL.LU R28, [R1+0x400] ;  /* 0x00040000011c7983 */ /* 0x008eec0000300800 */
[----:B------:R2:W-:Y:S01]  /*1a700*/  LDGSTS.E [R0+0x1f800], [R2.64], P6 ;  /* 0x1f80000002007fae */ /* 0x0005e2000b121844 */
[----:B-1----:R-:W-:-:S02]  /*1a710*/  LOP3.LUT R9, R9, 0x3f, RZ, 0xc0, !PT ;  /* 0x0000003f09097812 */ /* 0x002fc400078ec0ff */
[----:B------:R-:W-:Y:S01]  /*1a720*/  ISETP.NE.U32.AND P6, PT, R4, RZ, PT ;  /* 0x000000ff0400720c */ /* 0x000fe20003fc5070 */
[----:B------:R-:W0:Y:S02]  /*1a730*/  LDGDEPBAR ;  /* 0x00000000000079af */ /* 0x000e240000000000 */
[----:B------:R-:W-:-:S05]  /*1a740*/  IMAD R13, R9, c[0x0][0x18c], RZ ;  /* 0x00006300090d7a24 */ /* 0x000fca00078e02ff */
[----:B------:R-:W-:-:S04]  /*1a750*/  SHF.R.S32.HI R6, RZ, 0x1f, R13 ;  /* 0x0000001fff067819 */ /* 0x000fc8000001140d */
[----:B------:R-:W-:Y:S02]  /*1a760*/  SHF.L.U64.HI R6, R13, 0x2, R6 ;  /* 0x000000020d067819 */ /* 0x000fe40000010206 */
[----:B--2---:R-:W-:Y:S01]  /*1a770*/  HMMA.1688.F32.TF32 R12, R24, R14, R16 ;  /* 0x0000000e180c723c */ /* 0x004fe20000081010 */
[----:B------:R-:W2:Y:S11]  /*1a780*/  LDL.LU.64 R18, [R1+0x608] ;  /* 0x0006080001127983 */ /* 0x000eb60000300a00 */
[----:B------:R-:W-:Y:S11]  /*1a790*/  @!UPT UIADD3 URZ, URZ, URZ, URZ ;  /* 0x0000003f3f3ff290 */ /* 0x000ff6000fffe03f */
[----:B------:R-:W-:Y:S01]  /*1a7a0*/  STL.64 [R1+0x30], R12 ;  /* 0x0000300c01007387 */ /* 0x000fe20000100a00 */
[----:B------:R1:W-:Y:S03]  /*1a7b0*/  STL.64 [R1+0x38], R14 ;  /* 0x0000380e01007387 */ /* 0x0003e60000100a00 */
[----:B-1----:R-:W3:Y:S01]  /*1a7c0*/  LDL.LU.64 R14, [R1+0x600] ;  /* 0x00060000010e7983 */ /* 0x002ee20000300a00 */
[----:B------:R-:W3:Y:S02]  /*1a7d0*/  LDL.LU R12, [R1+0x5f8] ;  /* 0x0005f800010c7983 */ /* 0x000ee40000300800 */
[----:B--2---:R-:W-:-:S05]  /*1a7e0*/  IMAD.X R9, R18, 0x1, R6, P5 ;  /* 0x0000000112097824 */ /* 0x004fca00028e0606 */
[----:B------:R1:W-:Y:S04]  /*1a7f0*/  STL.64 [R1+0x5f0], R8 ;  /* 0x0005f00801007387 */ /* 0x0003e80000100a00 */
[----:B-1----:R-:W2:Y:S01]  /*1a800*/  LDL.LU R8, [R1+0x2e0] ;  /* 0x0002e00001087983 */ /* 0x002ea20000300800 */
[----:B------:R-:W2:Y:S02]  /*1a810*/  LDL.LU R9, [R1+0x2e4] ;  /* 0x0002e40001097983 */ /* 0x000ea40000300800 */
[----:B------:R-:W2:Y:S02]  /*1a820*/  LDL.LU R10, [R1+0x2e8] ;  /* 0x0002e800010a7983 */ /* 0x000ea40000300800 */
[----:B------:R-:W2:Y:S01]  /*1a830*/  LDL.LU R11, [R1+0x2ec] ;  /* 0x0002ec00010b7983 */ /* 0x000ea20000300800 */
[----:B------:R-:W1:Y:S01]  /*1a840*/  S2R R13, SR_TID.X ;  /* 0x00000000000d7919 */ /* 0x000e620000002100 */
[----:B-----5:R-:W-:-:S05]  /*1a850*/  IADD3 R4, P5, R20, R23, RZ ;  /* 0x0000001714047210 */ /* 0x020fca0007fbe0ff */
[----:B----4-:R-:W-:Y:S01]  /*1a860*/  IMAD.X R5, R29, 0x1, R6, P5 ;  /* 0x000000011d057824 */ /* 0x010fe200028e0606 */
[----:B---3--:R-:W-:Y:S02]  /*1a870*/  LOP3.LUT R12, R12, 0x1c0, RZ, 0xc0, !PT ;  /* 0x000001c00c0c7812 */ /* 0x008fe400078ec0ff */
[----:B-1----:R-:W-:Y:S02]  /*1a880*/  LOP3.LUT R13, R13, 0x1ff, RZ, 0xc0, !PT ;  /* 0x000001ff0d0d7812 */ /* 0x002fe400078ec0ff */
[----:B------:R-:W-:-:S03]  /*1a890*/  SHF.R.U32.HI R12, RZ, 0x2, R12 ;  /* 0x00000002ff0c7819 */ /* 0x000fc6000001160c */
[----:B------:R-:W-:-:S05]  /*1a8a0*/  IMAD.SHL.U32 R13, R13, 0x4, RZ ;  /* 0x000000040d0d7824 */ /* 0x000fca00078e00ff */
[----:B------:R-:W-:Y:S01]  /*1a8b0*/  LOP3.LUT R6, R13, R12, RZ, 0x3c, !PT ;  /* 0x0000000c0d067212 */ /* 0x000fe200078e3cff */
[----:B------:R1:W-:Y:S01]  /*1a8c0*/  STL [R1+0x560], R18 ;  /* 0x0005601201007387 */ /* 0x0003e20000100800 */
[----:B------:R-:W-:-:S03]  /*1a8d0*/  IADD3 R16, P5, R20, R28, RZ ;  /* 0x0000001c14107210 */ /* 0x000fc60007fbe0ff */
[----:B-1----:R-:W3:Y:S01]  /*1a8e0*/  LDL.LU R18, [R1+0x3fc] ;  /* 0x0003fc0001127983 */ /* 0x002ee20000300800 */
[----:B------:R1:W-:Y:S03]  /*1a8f0*/  STL [R1+0x570], R23 ;  /* 0x0005701701007387 */ /* 0x0003e60000100800 */
[----:B-1----:R-:W4:Y:S01]  /*1a900*/  LDL.LU R23, [R1+0x3f8] ;  /* 0x0003f80001177983 */ /* 0x002f220000300800 */
[----:B------:R1:W-:Y:S03]  /*1a910*/  STL [R1+0x56c], R29 ;  /* 0x00056c1d01007387 */ /* 0x0003e60000100800 */
[----:B-1----:R-:W5:Y:S01]  /*1a920*/  LDL.LU R29, [R1+0x3ec] ;  /* 0x0003ec00011d7983 */ /* 0x002f620000300800 */
[----:B------:R1:W-:Y:S03]  /*1a930*/  STL [R1+0x578], R28 ;  /* 0x0005781c01007387 */ /* 0x0003e60000100800 */
[----:B-1----:R-:W5:Y:S01]  /*1a940*/  LDL.LU R28, [R1+0x3f0] ;  /* 0x0003f000011c7983 */ /* 0x002f620000300800 */
[----:B--2---:R-:W-:Y:S03]  /*1a950*/  HMMA.1688.F32.TF32 R12, R24, R14, R8 ;  /* 0x0000000e180c723c */ /* 0x004fe60000081008 */
[----:B------:R-:W2:Y:S11]  /*1a960*/  LDL.LU.64 R8, [R1+0x5f0] ;  /* 0x0005f00001087983 */ /* 0x000eb60000300a00 */
[----:B------:R-:W-:Y:S09]  /*1a970*/  @!UPT UIADD3 URZ, URZ, URZ, URZ ;  /* 0x0000003f3f3ff290 */ /* 0x000ff2000fffe03f */
[----:B------:R-:W-:Y:S01]  /*1a980*/  STL.64 [R1+0x20], R12 ;  /* 0x0000200c01007387 */ /* 0x000fe20000100a00 */
[----:B------:R1:W-:Y:S03]  /*1a990*/  STL.64 [R1+0x28], R14 ;  /* 0x0000280e01007387 */ /* 0x0003e60000100a00 */
[----:B-1----:R-:W2:Y:S01]  /*1a9a0*/  LDL.LU R14, [R1+0x5ec] ;  /* 0x0005ec00010e7983 */ /* 0x002ea20000300800 */
[----:B------:R-:W-:Y:S02]  /*1a9b0*/  IMAD R15, R7, c[0x0][0x18c], RZ ;  /* 0x00006300070f7a24 */ /* 0x000fe400078e02ff */
[----:B------:R1:W-:Y:S02]  /*1a9c0*/  STL [R1+0x5e8], R27 ;  /* 0x0005e81b01007387 */ /* 0x0003e40000100800 */
[----:B------:R-:W5:Y:S01]  /*1a9d0*/  LDL R21, [R1+0x3d0] ;  /* 0x0003d00001157983 */ /* 0x000f620000100800 */
[----:B-1----:R-:W-:-:S04]  /*1a9e0*/  SHF.R.S32.HI R27, RZ, 0x1f, R15 ;  /* 0x0000001fff1b7819 */ /* 0x002fc8000001140f */
[----:B------:R-:W-:-:S05]  /*1a9f0*/  SHF.L.U64.HI R27, R15, 0x2, R27 ;  /* 0x000000020f1b7819 */ /* 0x000fca000001021b */
[----:B---3--:R-:W-:Y:S01]  /*1aa00*/  IMAD.X R17, R18, 0x1, R27, P5 ;  /* 0x0000000112117824 */ /* 0x008fe200028e061b */
[----:B----4-:R-:W-:-:S05]  /*1aa10*/  IADD3 R2, P5, R20, R23, RZ ;  /* 0x0000001714027210 */ /* 0x010fca0007fbe0ff */
[--C-:B------:R-:W-:Y:S02]  /*1aa20*/  IMAD.X R3, R22, 0x1, R27.reuse, P5 ;  /* 0x0000000116037824 */ /* 0x100fe400028e061b */
[----:B--2---:R-:W-:Y:S02]  /*1aa30*/  IMAD R0, R14, 0x8000, R6 ;  /* 0x000080000e007824 */ /* 0x004fe400078e0206 */
[----:B------:R-:W2:Y:S01]  /*1aa40*/  LDL R6, [R1+0x3e8] ;  /* 0x0003e80001067983 */ /* 0x000ea20000100800 */
[----:B------:R-:W3:Y:S02]  /*1aa50*/  LDL.LU R10, [R1+0x3cc] ;  /* 0x0003cc00010a7983 */ /* 0x000ee40000300800 */
[----:B------:R-:W4:Y:S02]  /*1aa60*/  LDL.LU R11, [R1+0x3e0] ;  /* 0x0003e000010b7983 */ /* 0x000f240000300800 */
[----:B------:R1:W-:Y:S01]  /*1aa70*/  STL [R1+0x574], R18 ;  /* 0x0005741201007387 */ /* 0x0003e20000100800 */
[----:B-----5:R-:W-:Y:S01]  /*1aa80*/  IADD3 R14, P5, R20, R28, RZ ;  /* 0x0000001c140e7210 */ /* 0x020fe20007fbe0ff */
[----:B------:R5:W-:Y:S01]  /*1aa90*/  LDGSTS.E [R0+0x40000], [R8.64], P6 ;  /* 0x4000000008007fae */ /* 0x000be2000b121844 */
[----:B------:R2:W-:Y:S02]  /*1aaa0*/  LDGSTS.E [R0+0x40800], [R4.64], P6 ;  /* 0x4080000004007fae */ /* 0x0005e4000b121844 */
[----:B------:R4:W-:Y:S02]  /*1aab0*/  LDGSTS.E [R0+0x41000], [R16.64], P6 ;  /* 0x4100000010007fae */ /* 0x0009e4000b121844 */
[----:B------:R5:W-:Y:S01]  /*1aac0*/  LDGSTS.E [R0+0x41800], [R2.64], P6 ;  /* 0x4180000002007fae */ /* 0x000be2000b121844 */
[----:B-1----:R-:W3:Y:S01]  /*1aad0*/  LDL.LU R18, [R1+0x3e4] ;  /* 0x0003e40001127983 */ /* 0x002ee20000300800 */
[----:B------:R1:W-:Y:S03]  /*1aae0*/  STL [R1+0x580], R23 ;  /* 0x0005801701007387 */ /* 0x0003e60000100800 */
[----:B-1----:R-:W4:Y:S01]  /*1aaf0*/  LDL.LU R23, [R1+0x3d4] ;  /* 0x0003d40001177983 */ /* 0x002f220000300800 */
[----:B------:R1:W-:Y:S03]  /*1ab00*/  STL [R1+0x57c], R22 ;  /* 0x00057c1601007387 */ /* 0x0003e60000100800 */
[----:B-1----:R-:W4:Y:S01]  /*1ab10*/  LDL.LU R22, [R1+0x3dc] ;  /* 0x0003dc0001167983 */ /* 0x002f220000300800 */
[----:B------:R1:W-:Y:S03]  /*1ab20*/  STL [R1+0x58c], R28 ;  /* 0x00058c1c01007387 */ /* 0x0003e60000100800 */
[----:B-1----:R-:W4:Y:S01]  /*1ab30*/  LDL.LU R28, [R1+0x3d8] ;  /* 0x0003d800011c7983 */ /* 0x002f220000300800 */
[----:B------:R-:W-:-:S02]  /*1ab40*/  IMAD.X R15, R29, 0x1, R27, P5 ;  /* 0x000000011d0f7824 */ /* 0x000fc400028e061b */
[----:B------:R1:W-:Y:S03]  /*1ab50*/  STL [R1+0x590], R29 ;  /* 0x0005901d01007387 */ /* 0x0003e60000100800 */
[----:B------:R5:W-:Y:S04]  /*1ab60*/  LDGSTS.E [R0+0x42000], [R14.64], P6 ;  /* 0x420000000e007fae */ /* 0x000be8000b121844 */
[----:B-1----:R-:W4:Y:S01]  /*1ab70*/  LDL.LU R29, [R1+0x3c4] ;  /* 0x0003c400011d7983 */ /* 0x002f220000300800 */
[----:B-----5:R-:W-:-:S04]  /*1ab80*/  SHF.R.S32.HI R15, RZ, 0x1f, R19 ;  /* 0x0000001fff0f7819 */ /* 0x020fc80000011413 */
[----:B------:R-:W-:Y:S02]  /*1ab90*/  SHF.L.U64.HI R15, R19, 0x2, R15 ;  /* 0x00000002130f7819 */ /* 0x000fe4000001020f */
[----:B------:R-:W1:Y:S02]  /*1aba0*/  S2R R19, SR_TID.X ;  /* 0x0000000000137919 */ /* 0x000e640000002100 */
[----:B-1----:R-:W-:Y:S02]  /*1abb0*/  LOP3.LUT R3, R19, 0x3f, RZ, 0xc0, !PT ;  /* 0x0000003f13037812 */ /* 0x002fe400078ec0ff */
[----:B--2---:R-:W-:Y:S02]  /*1abc0*/  IADD3 R12, P5, R20, R6, RZ ;  /* 0x00000006140c7210 */ /* 0x004fe40007fbe0ff */
[----:B------:R-:W2:Y:S01]  /*1abd0*/  LDL.LU R6, [R1+0x3ac] ;  /* 0x0003ac0001067983 */ /* 0x000ea20000300800 */
[----:B------:R-:W5:Y:S02]  /*1abe0*/  LDL.LU R7, [R1+0x3c0] ;  /* 0x0003c00001077983 */ /* 0x000f640000300800 */
[----:B---3--:R-:W-:Y:S01]  /*1abf0*/  IMAD.X R13, R18, 0x1, R27, P5 ;  /* 0x00000001120d7824 */ /* 0x008fe200028e061b */
[----:B------:R1:W-:Y:S01]  /*1ac00*/  STL [R1+0x5a8], R18 ;  /* 0x0005a81201007387 */ /* 0x0003e20000100800 */
[----:B----4-:R-:W-:-:S03]  /*1ac10*/  IADD3 R16, P5, R20, R11, RZ ;  /* 0x0000000b14107210 */ /* 0x010fc60007fbe0ff */
[----:B------:R3:W-:Y:S04]  /*1ac20*/  LDGSTS.E [R0+0x42800], [R12.64], P6 ;  /* 0x428000000c007fae */ /* 0x0007e8000b121844 */
[----:B-1----:R-:W4:Y:S01]  /*1ac30*/  LDL.LU R18, [R1+0x3bc] ;  /* 0x0003bc0001127983 */ /* 0x002f220000300800 */
[----:B------:R1:W-:Y:S03]  /*1ac40*/  STL [R1+0x5ac], R11 ;  /* 0x0005ac0b01007387 */ /* 0x0003e60000100800 */
[----:B-1----:R-:W2:Y:S01]  /*1ac50*/  LDL.LU R11, [R1+0x3c8] ;  /* 0x0003c800010b7983 */ /* 0x002ea20000300800 */
[----:B------:R-:W-:Y:S02]  /*1ac60*/  IMAD.X R17, R22, 0x1, R27, P5 ;  /* 0x0000000116117824 */ /* 0x000fe400028e061b */
[----:B------:R1:W-:Y:S02]  /*1ac70*/  STL [R1+0x5b0], R22 ;  /* 0x0005b01601007387 */ /* 0x0003e40000100800 */
[----:B------:R-:W-:Y:S01]  /*1ac80*/  IMAD R14, R3, c[0x0][0x18c], RZ ;  /* 0x00006300030e7a24 */ /* 0x000fe200078e02ff */
[----:B------:R5:W-:Y:S01]  /*1ac90*/  LDGSTS.E [R0+0x43000], [R16.64], P6 ;  /* 0x4300000010007fae */ /* 0x000be2000b121844 */
[----:B------:R-:W-:-:S03]  /*1aca0*/  IADD3 R8, P5, R20, R28, RZ ;  /* 0x0000001c14087210 */ /* 0x000fc60007fbe0ff */
[----:B-1----:R-:W4:Y:S01]  /*1acb0*/  LDL.LU R22, [R1+0x3b4] ;  /* 0x0003b40001167983 */ /* 0x002f220000300800 */
[----:B------:R1:W-:Y:S02]  /*1acc0*/  STL [R1+0x5bc], R28 ;  /* 0x0005bc1c01007387 */ /* 0x0003e40000100800 */
[----:B------:R-:W-:Y:S01]  /*1acd0*/  IMAD.X R9, R23, 0x1, R15, P5 ;  /* 0x0000000117097824 */ /* 0x000fe200028e060f */
[----:B------:R-:W-:Y:S01]  /*1ace0*/  IADD3 R4, P5, R20, R21, RZ ;  /* 0x0000001514047210 */ /* 0x000fe20007fbe0ff */
[----:B---3--:R-:W-:-:S03]  /*1acf0*/  IMAD.SHL.U32 R13, R14, 0x4, RZ ;  /* 0x000000040e0d7824 */ /* 0x008fc600078e00ff */
[----:B------:R3:W-:Y:S04]  /*1ad00*/  LDGSTS.E [R0+0x43800], [R8.64], P6 ;  /* 0x4380000008007fae */ /* 0x0007e8000b121844 */
[----:B-1----:R-:W4:Y:S01]  /*1ad10*/  LDL.LU R28, [R1+0x3b8] ;  /* 0x0003b800011c7983 */ /* 0x002f220000300800 */
[----:B------:R1:W-:Y:S02]  /*1ad20*/  STL [R1+0x5c0], R23 ;  /* 0x0005c01701007387 */ /* 0x0003e40000100800 */
[----:B------:R-:W4:Y:S02]  /*1ad30*/  LDL.LU R21, [R1+0x3a0] ;  /* 0x0003a00001157983 */ /* 0x000f240000300800 */
[----:B------:R-:W4:Y:S01]  /*1ad40*/  LDL.LU R20, [R1+0x394] ;  /* 0x0003940001147983 */ /* 0x000f220000300800 */
[----:B------:R-:W4:Y:S01]  /*1ad50*/  LDL.LU R27, [R1+0x398] ;  /* 0x00039800011b7983 */ /* 0x000f220000300800 */
[----:B------:R-:W4:Y:S03]  /*1ad60*/  LDL.LU R19, [R1+0x3a8] ;  /* 0x0003a80001137983 */ /* 0x000f260000300800 */
[----:B-1----:R-:W4:Y:S01]  /*1ad70*/  LDL.LU R23, [R1+0x3a4] ;  /* 0x0003a40001177983 */ /* 0x002f220000300800 */
[----:B------:R-:W4:Y:S02]  /*1ad80*/  LDL R12, [R1+0x3b0] ;  /* 0x0003b000010c7983 */ /* 0x000f240000100800 */
[----:B------:R-:W-:Y:S01]  /*1ad90*/  IMAD.X R5, R10, 0x1, R15, P5 ;  /* 0x000000010a057824 */ /* 0x000fe200028e060f */
[----:B---3--:R-:W-:-:S04]  /*1ada0*/  SHF.R.S32.HI R9, RZ, 0x1f, R14 ;  /* 0x0000001fff097819 */ /* 0x008fc8000001140e */
[----:B------:R-:W-:Y:S01]  /*1adb0*/  SHF.L.U64.HI R9, R14, 0x2, R9 ;  /* 0x000000020e097819 */ /* 0x000fe20000010209 */
[----:B------:R1:W-:Y:S01]  /*1adc0*/  LDGSTS.E [R0+0x44000], [R4.64], P6 ;  /* 0x4400000004007fae */ /* 0x0003e2000b121844 */
[----:B--2---:R-:W-:-:S05]  /*1add0*/  IADD3 R2, P5, R13, R11, RZ ;  /* 0x0000000b0d027210 */ /* 0x004fca0007fbe0ff */
[----:B------:R-:W-:Y:S02]  /*1ade0*/  IMAD.X R3, R29, 0x1, R15, P5 ;  /* 0x000000011d037824 */ /* 0x000fe400028e060f */
[----:B------:R-:W2:Y:S01]  /*1adf0*/  S2R R15, SR_TID.X ;  /* 0x00000000000f7919 */ /* 0x000ea20000002100 */
[----:B-----5:R-:W-:-:S03]  /*1ae00*/  IADD3 R16, P5, R13, R7, RZ ;  /* 0x000000070d107210 */ /* 0x020fc60007fbe0ff */
[----:B------:R3:W-:Y:S02]  /*1ae10*/  LDGSTS.E [R0+0x44800], [R2.64], P6 ;  /* 0x4480000002007fae */ /* 0x0007e4000b121844 */
[----:B----4-:R-:W-:-:S05]  /*1ae20*/  IMAD.X R17, R18, 0x1, R9, P5 ;  /* 0x0000000112117824 */ /* 0x010fca00028e0609 */
[----:B------:R4:W-:Y:S01]  /*1ae30*/  LDGSTS.E [R0+0x45000], [R16.64], P6 ;  /* 0x4500000010007fae */ /* 0x0009e2000b121844 */
[----:B------:R-:W-:-:S03]  /*1ae40*/  IADD3 R14, P5, R13, R28, RZ ;  /* 0x0000001c0d0e7210 */ /* 0x000fc60007fbe0ff */
[----:B----4-:R-:W4:Y:S01]  /*1ae50*/  LDL.LU R17, [R1+0x39c] ;  /* 0x00039c0001117983 */ /* 0x010f220000300800 */
[----:B--2---:R-:W-:Y:S01]  /*1ae60*/  LOP3.LUT R8, R15, 0x3f, RZ, 0xc0, !PT ;  /* 0x0000003f0f087812 */ /* 0x004fe200078ec0ff */
[----:B------:R-:W-:Y:S01]  /*1ae70*/  IMAD.X R15, R22, 0x1, R9, P5 ;  /* 0x00000001160f7824 */ /* 0x000fe200028e0609 */
[----:B------:R-:W-:-:S04]  /*1ae80*/  IADD3 R12, P5, R13, R12, RZ ;  /* 0x0000000c0d0c7210 */ /* 0x000fc80007fbe0ff */
[----:B------:R2:W-:Y:S01]  /*1ae90*/  LDGSTS.E [R0+0x45800], [R14.64], P6 ;  /* 0x458000000e007fae */ /* 0x0005e2000b121844 */
[----:B------:R-:W-:-:S05]  /*1aea0*/  IMAD.X R13, R6, 0x1, R9, P5 ;  /* 0x00000001060d7824 */ /* 0x000fca00028e0609 */
[----:B------:R5:W-:Y:S04]  /*1aeb0*/  LDGSTS.E [R0+0x46000], [R12.64], P6 ;  /* 0x460000000c007fae */ /* 0x000be8000b121844 */
[----:B-----5:R-:W5:Y:S01]  /*1aec0*/  LDL.LU R12, [R1+0x260] ;  /* 0x00026000010c7983 */ /* 0x020f620000300800 */
[----:B------:R-:W5:Y:S02]  /*1aed0*/  LDL.LU R13, [R1+0x264] ;  /* 0x00026400010d7983 */ /* 0x000f640000300800 */
[----:B--2---:R-:W2:Y:S02]  /*1aee0*/  LDL.LU R14, [R1+0x268] ;  /* 0x00026800010e7983 */ /* 0x004ea40000300800 */
[----:B------:R-:W2:Y:S02]  /*1aef0*/  LDL.LU R15, [R1+0x26c] ;  /* 0x00026c00010f7983 */ /* 0x000ea40000300800 */
[----:B-1----:R-:W-:-:S04]  /*1af00*/  IMAD R5, R8, c[0x0][0x18c], RZ ;  /* 0x0000630008057a24 */ /* 0x002fc800078e02ff */
[----:B---3--:R-:W-:Y:S01]  /*1af10*/  IMAD.SHL.U32 R3, R5, 0x4, RZ ;  /* 0x0000000405037824 */ /* 0x008fe200078e00ff */
[----:B------:R-:W-:Y:S01]  /*1af20*/  SHF.R.S32.HI R16, RZ, 0x1f, R5 ;  /* 0x0000001fff107819 */ /* 0x000fe20000011405 */
[----:B--2---:R-:W-:Y:S01]  /*1af30*/  STL.64 [R1+0x5a0], R14 ;  /* 0x0005a00e01007387 */ /* 0x004fe20000100a00 */
[----:B-----5:R1:W-:Y:S03]  /*1af40*/  STL.64 [R1+0x598], R12 ;  /* 0x0005980c01007387 */ /* 0x0203e60000100a00 */
[----:B-1----:R-:W2:Y:S01]  /*1af50*/  LDL.LU R12, [R1+0x290] ;  /* 0x00029000010c7983 */ /* 0x002ea20000300800 */
[----:B------:R-:W2:Y:S02]  /*1af60*/  LDL.LU R13, [R1+0x294] ;  /* 0x00029400010d7983 */ /* 0x000ea40000300800 */
[----:B------:R-:W3:Y:S02]  /*1af70*/  LDL.LU R14, [R1+0x298] ;  /* 0x00029800010e7983 */ /* 0x000ee40000300800 */
[----:B------:R-:W3:Y:S01]  /*1af80*/  LDL.LU R15, [R1+0x29c] ;  /* 0x00029c00010f7983 */ /* 0x000ee20000300800 */
[----:B------:R-:W-:-:S02]  /*1af90*/  IADD3 R8, P5, R3, R19, RZ ;  /* 0x0000001303087210 */ /* 0x000fc40007fbe0ff */
[----:B------:R-:W-:-:S05]  /*1afa0*/  SHF.L.U64.HI R16, R5, 0x2, R16 ;  /* 0x0000000205107819 */ /* 0x000fca0000010210 */
[----:B------:R-:W-:Y:S01]  /*1afb0*/  IMAD.X R9, R23, 0x1, R16, P5 ;  /* 0x0000000117097824 */ /* 0x000fe200028e0610 */
[----:B------:R-:W-:-:S04]  /*1afc0*/  IADD3 R4, P5, R3, R21, RZ ;  /* 0x0000001503047210 */ /* 0x000fc80007fbe0ff */
[----:B------:R1:W-:Y:S01]  /*1afd0*/  LDGSTS.E [R0+0x46800], [R8.64], P6 ;  /* 0x4680000008007fae */ /* 0x0003e2000b121844 */
[----:B----4-:R-:W-:Y:S01]  /*1afe0*/  IMAD.X R5, R17, 0x1, R16, P5 ;  /* 0x0000000111057824 */ /* 0x010fe200028e0610 */
[----:B------:R-:W-:-:S04]  /*1aff0*/  IADD3 R2, P5, R3, R27, RZ ;  /* 0x0000001b03027210 */ /* 0x000fc80007fbe0ff */
[----:B------:R4:W-:Y:S01]  /*1b000*/  LDGSTS.E [R0+0x47000], [R4.64], P6 ;  /* 0x4700000004007fae */ /* 0x0009e2000b121844 */
[----:B------:R-:W-:-:S05]  /*1b010*/  IMAD.X R3, R20, 0x1, R16, P5 ;  /* 0x0000000114037824 */ /* 0x000fca00028e0610 */
[----:B------:R5:W-:Y:S01]  /*1b020*/  LDGSTS.E [R0+0x47800], [R2.64], P6 ;  /* 0x4780000002007fae */ /* 0x000be2000b121844 */
[----:B------:R-:W0:Y:S03]  /*1b030*/  LDGDEPBAR ;  /* 0x00000000000079af */ /* 0x000e260000000000 */
[----:B---3--:R-:W-:Y:S01]  /*1b040*/  STL.64 [R1+0x5d0], R14 ;  /* 0x0005d00e01007387 */ /* 0x008fe20000100a00 */
[----:B--2---:R2:W-:Y:S03]  /*1b050*/  STL.64 [R1+0x5c8], R12 ;  /* 0x0005c80c01007387 */ /* 0x0045e60000100a00 */
[----:B--2---:R-:W2:Y:S01]  /*1b060*/  LDL.LU R13, [R1+0x3b0] ;  /* 0x0003b000010d7983 */ /* 0x004ea20000300800 */
[----:B------:R-:W3:Y:S02]  /*1b070*/  LDL.LU R14, [R1+0x8] ;  /* 0x00000800010e7983 */ /* 0x000ee40000300800 */
[----:B------:R-:W3:Y:S02]  /*1b080*/  LDL.LU R15, [R1+0xc] ;  /* 0x00000c00010f7983 */ /* 0x000ee40000300800 */
[----:B------:R-:W2:Y:S01]  /*1b090*/  LDL.LU R16, [R1+0x3e8] ;  /* 0x0003e80001107983 */ /* 0x000ea20000300800 */
[----:B-1----:R-:W2:Y:S01]  /*1b0a0*/  LDL.LU R9, [R1+0x3d0] ;  /* 0x0003d00001097983 */ /* 0x002ea20000300800 */
[----:B------:R-:W-:-:S02]  /*1b0b0*/  IMAD.MOV.U32 R12, RZ, RZ, R17 ;  /* 0x000000ffff0c7224 */ /* 0x000fc400078e0011 */
[----:B------:R-:W-:-:S04]  /*1b0c0*/  IMAD.MOV.U32 R17, RZ, RZ, c[0x0][0x18c] ;  /* 0x00006300ff117624 */ /* 0x000fc800078e00ff */
[----:B------:R-:W-:-:S04]  /*1b0d0*/  IMAD.SHL.U32 R17, R17, 0x40, RZ ;  /* 0x0000004011117824 */ /* 0x000fc800078e00ff */
[----:B------:R-:W-:Y:S01]  /*1b0e0*/  IMAD.SHL.U32 R17, R17, 0x4, RZ ;  /* 0x0000000411117824 */ /* 0x000fe200078e00ff */
[----:B------:R-:W-:Y:S04]  /*1b0f0*/  STL.64 [R1+0x5e0], R10 ;  /* 0x0005e00a01007387 */ /* 0x000fe80000100a00 */
[----:B------:R-:W-:Y:S01]  /*1b100*/  IADD3 R27, P5, R27, R17, RZ ;  /* 0x000000111b1b7210 */ /* 0x000fe20007fbe0ff */
[----:B----4-:R-:W-:Y:S02]  /*1b110*/  IMAD.MOV.U32 R4, RZ, RZ, R21 ;  /* 0x000000ffff047224 */ /* 0x010fe400078e0015 */
[----:B------:R-:W-:Y:S02]  /*1b120*/  IMAD.MOV.U32 R21, RZ, RZ, c[0x0][0x18c] ;  /* 0x00006300ff157624 */ /* 0x000fe400078e00ff */
[----:B------:R-:W-:-:S02]  /*1b130*/  IMAD.MOV.U32 R5, RZ, RZ, R20 ;  /* 0x000000ffff057224 */ /* 0x000fc400078e0014 */
[----:B------:R-:W-:Y:S01]  /*1b140*/  IMAD.MOV.U32 R20, RZ, RZ, c[0x0][0x18c] ;  /* 0x00006300ff147624 */ /* 0x000fe200078e00ff */
[----:B--2---:R1:W-:Y:S01]  /*1b150*/  STL [R1+0x5d8], R9 ;  /* 0x0005d80901007387 */ /* 0x0043e20000100800 */
[----:B------:R-:W3:Y:S03]  /*1b160*/  LDL.LU R8, [R1+0x310] ;  /* 0x0003100001087983 */ /* 0x000ee60000300800 */
[----:B-1----:R-:W3:Y:S01]  /*1b170*/  LDL.LU R9, [R1+0x314] ;  /* 0x0003140001097983 */ /* 0x002ee20000300800 */
[----:B------:R-:W3:Y:S02]  /*1b180*/  LDL.LU R10, [R1+0x318] ;  /* 0x00031800010a7983 */ /* 0x000ee40000300800 */
[----:B------:R-:W3:Y:S02]  /*1b190*/  LDL.LU R11, [R1+0x31c] ;  /* 0x00031c00010b7983 */ /* 0x000ee40000300800 */
[----:B------:R1:W-:Y:S02]  /*1b1a0*/  STL [R1+0x398], R27 ;  /* 0x0003981b01007387 */ /* 0x0003e40000100800 */
[----:B-1----:R-:W3:Y:S01]  /*1b1b0*/  LDL.LU R27, [R1+0x5e8] ;  /* 0x0005e800011b7983 */ /* 0x002ee20000300800 */
[----:B------:R-:W-:-:S02]  /*1b1c0*/  IMAD.SHL.U32 R21, R21, 0x40, RZ ;  /* 0x0000004015157824 */ /* 0x000fc400078e00ff */
[----:B------:R-:W-:-:S03]  /*1b1d0*/  IMAD.SHL.U32 R20, R20, 0x40, RZ ;  /* 0x0000004014147824 */ /* 0x000fc600078e00ff */
[----:B------:R-:W-:-:S04]  /*1b1e0*/  SHF.R.S32.HI R21, RZ, 0x1f, R21 ;  /* 0x0000001fff157819 */ /* 0x000fc80000011415 */
[----:B------:R-:W-:Y:S02]  /*1b1f0*/  SHF.L.U64.HI R20, R20, 0x2, R21 ;  /* 0x0000000214147819 */ /* 0x000fe40000010215 */
[----:B------:R-:W-:-:S03]  /*1b200*/  IADD3 R4, P6, R4, R17, RZ ;  /* 0x0000001104047210 */ /* 0x000fc60007fde0ff */
[--C-:B------:R-:W-:Y:S01]  /*1b210*/  IMAD.X R5, R5, 0x1, R20.reuse, P5 ;  /* 0x0000000105057824 */ /* 0x100fe200028e0614 */
[-C--:B------:R-:W-:Y:S01]  /*1b220*/  IADD3 R19, P5, R19, R17.reuse, RZ ;  /* 0x0000001113137210 */ /* 0x080fe20007fbe0ff */
[----:B------:R-:W-:Y:S01]  /*1b230*/  IMAD.X R12, R12, 0x1, R20, P6 ;  /* 0x000000010c0c7824 */ /* 0x000fe200030e0614 */
[----:B------:R-:W-:-:S03]  /*1b240*/  IADD3 R13, P6, R13, R17, RZ ;  /* 0x000000110d0d7210 */ /* 0x000fc60007fde0ff */
[----:B------:R1:W-:Y:S01]  /*1b250*/  STL [R1+0x3a8], R19 ;  /* 0x0003a81301007387 */ /* 0x0003e20000100800 */
[----:B------:R-:W-:Y:S03]  /*1b260*/  STL [R1+0x3a0], R4 ;  /* 0x0003a00401007387 */ /* 0x000fe60000100800 */
[----:B-1----:R-:W2:Y:S01]  /*1b270*/  LDL.LU R19, [R1+0x390] ;  /* 0x0003900001137983 */ /* 0x002ea20000300800 */
[----:B------:R-:W-:Y:S02]  /*1b280*/  STL [R1+0x394], R5 ;  /* 0x0003940501007387 */ /* 0x000fe40000100800 */
[----:B------:R-:W-:Y:S02]  /*1b290*/  STL [R1+0x3b0], R13 ;  /* 0x0003b00d01007387 */ /* 0x000fe40000100800 */
[----:B------:R3:W-:Y:S02]  /*1b2a0*/  STL [R1+0x39c], R12 ;  /* 0x00039c0c01007387 */ /* 0x0007e40000100800 */
[--C-:B------:R-:W-:Y:S01]  /*1b2b0*/  IMAD.X R23, R23, 0x1, R20.reuse, P5 ;  /* 0x0000000117177824 */ /* 0x100fe200028e0614 */
[-C--:B------:R-:W-:Y:S01]  /*1b2c0*/  IADD3 R28, P5, R28, R17.reuse, RZ ;  /* 0x000000111c1c7210 */ /* 0x080fe20007fbe0ff */
[--C-:B------:R-:W-:Y:S01]  /*1b2d0*/  IMAD.X R6, R6, 0x1, R20.reuse, P6 ;  /* 0x0000000106067824 */ /* 0x100fe200030e0614 */
[----:B------:R-:W-:Y:S01]  /*1b2e0*/  IADD3 R7, P6, R7, R17, RZ ;  /* 0x0000001107077210 */ /* 0x000fe20007fde0ff */
[----:B---3--:R-:W-:Y:S01]  /*1b2f0*/  HMMA.1688.F32.TF32 R12, R24, R14, R8 ;  /* 0x0000000e180c723c */ /* 0x008fe20000081008 */
[----:B------:R-:W3:Y:S01]  /*1b300*/  LDL.LU.64 R10, [R1+0x5e0] ;  /* 0x0005e000010a7983 */ /* 0x000ee20000300a00 */
[----:B------:R-:W4:Y:S11]  /*1b310*/  LDL.LU R9, [R1+0x5d8] ;  /* 0x0005d80001097983 */ /* 0x000f360000300800 */
[----:B------:R-:W-:Y:S10]  /*1b320*/  @!UPT UIADD3 URZ, URZ, URZ, URZ ;  /* 0x0000003f3f3ff290 */ /* 0x000ff4000fffe03f */
[----:B------:R-:W-:Y:S01]  /*1b330*/  STL.64 [R1+0x190], R12 ;  /* 0x0001900c01007387 */ /* 0x000fe20000100a00 */
[----:B------:R1:W-:Y:S03]  /*1b340*/  STL.64 [R1+0x198], R14 ;  /* 0x0001980e01007387 */ /* 0x0003e60000100a00 */
[----:B-1----:R-:W2:Y:S01]  /*1b350*/  LDL.LU.64 R14, [R1+0x5d0] ;  /* 0x0005d000010e7983 */ /* 0x002ea20000300a00 */
[----:B------:R-:W2:Y:S02]  /*1b360*/  LDL.LU.64 R12, [R1+0x5c8] ;  /* 0x0005c800010c7983 */ /* 0x000ea40000300a00 */
[----:B------:R1:W-:Y:S02]  /*1b370*/  STL [R1+0x3a4], R23 ;  /* 0x0003a41701007387 */ /* 0x0003e40000100800 */
[----:B-1----:R-:W2:Y:S01]  /*1b380*/  LDL.LU R23, [R1+0x5c0] ;  /* 0x0005c00001177983 */ /* 0x002ea20000300800 */
[----:B------:R1:W-:Y:S03]  /*1b390*/  STL [R1+0x3b8], R28 ;  /* 0x0003b81c01007387 */ /* 0x0003e60000100800 */
[----:B-1----:R-:W2:Y:S01]  /*1b3a0*/  LDL.LU R28, [R1+0x5bc] ;  /* 0x0005bc00011c7983 */ /* 0x002ea20000300800 */
[----:B------:R1:W-:Y:S03]  /*1b3b0*/  STL [R1+0x3ac], R6 ;  /* 0x0003ac0601007387 */ /* 0x0003e60000100800 */
[----:B-1----:R-:W5:Y:S01]  /*1b3c0*/  LDL.LU R6, [R1+0x5b8] ;  /* 0x0005b80001067983 */ /* 0x002f620000300800 */
[----:B------:R1:W-:Y:S03]  /*1b3d0*/  STL [R1+0x3c0], R7 ;  /* 0x0003c00701007387 */ /* 0x0003e60000100800 */
[----:B-1----:R-:W5:Y:S01]  /*1b3e0*/  LDL.LU R7, [R1+0x5b4] ;  /* 0x0005b40001077983 */ /* 0x002f620000300800 */
[----:B------:R-:W-:-:S05]  /*1b3f0*/  IMAD.X R22, R22, 0x1, R20, P5 ;  /* 0x0000000116167824 */ /* 0x000fca00028e0614 */
[----:B------:R1:W-:Y:S04]  /*1b400*/  STL [R1+0x3b4], R22 ;  /* 0x0003b41601007387 */ /* 0x0003e80000100800 */
[----:B-1----:R-:W5:Y:S01]  /*1b410*/  LDL.LU R22, [R1+0x5b0] ;  /* 0x0005b00001167983 */ /* 0x002f620000300800 */
[----:B------:R-:W-:Y:S01]  /*1b420*/  IMAD.X R18, R18, 0x1, R20, P6 ;  /* 0x0000000112127824 */ /* 0x000fe200030e0614 */
[----:B---3--:R-:W-:-:S05]  /*1b430*/  IADD3 R11, P5, R11, R17, RZ ;  /* 0x000000110b0b7210 */ /* 0x008fca0007fbe0ff */
[----:B------:R1:W-:Y:S04]  /*1b440*/  STL [R1+0x3c8], R11 ;  /* 0x0003c80b01007387 */ /* 0x0003e80000100800 */
[----:B-1----:R-:W3:Y:S01]  /*1b450*/  LDL.LU R11, [R1+0x5ac] ;  /* 0x0005ac00010b7983 */ /* 0x002ee20000300800 */
[-C--:B----4-:R-:W-:Y:S01]  /*1b460*/  IADD3 R9, P6, R9, R17.reuse, RZ ;  /* 0x0000001109097210 */ /* 0x090fe20007fde0ff */
[----:B------:R1:W-:Y:S02]  /*1b470*/  STL [R1+0x3bc], R18 ;  /* 0x0003bc1201007387 */ /* 0x0003e40000100800 */
[--C-:B------:R-:W-:Y:S01]  /*1b480*/  IMAD.X R29, R29, 0x1, R20.reuse, P5 ;  /* 0x000000011d1d7824 */ /* 0x100fe200028e0614 */
[----:B-1----:R-:W4:Y:S01]  /*1b490*/  LDL.LU R18, [R1+0x5a8] ;  /* 0x0005a80001127983 */ /* 0x002f220000300800 */
[----:B--2---:R-:W-:Y:S01]  /*1b4a0*/  IADD3 R28, P5, R28, R17, RZ ;  /* 0x000000111c1c7210 */ /* 0x004fe20007fbe0ff */
[----:B-----5:R-:W-:Y:S02]  /*1b4b0*/  HMMA.1688.F32.TF32 R4, R24, R6, R12 ;  /* 0x000000061804723c */ /* 0x020fe4000008100c */
[----:B------:R-:W2:Y:S01]  /*1b4c0*/  LDL.LU.64 R14, [R1+0x5a0] ;  /* 0x0005a000010e7983 */ /* 0x000ea20000300a00 */
[----:B------:R-:W2:Y:S02]  /*1b4d0*/  LDL.LU.64 R12, [R1+0x598] ;  /* 0x00059800010c7983 */ /* 0x000ea40000300a00 */
[----:B------:R-:W-:Y:S02]  /*1b4e0*/  STL [R1+0x3d0], R9 ;  /* 0x0003d00901007387 */ /* 0x000fe40000100800 */
[----:B------:R1:W-:Y:S11]  /*1b4f0*/  STL [R1+0x3c4], R29 ;  /* 0x0003c41d01007387 */ /* 0x0003f60000100800 */
[----:B------:R-:W-:Y:S05]  /*1b500*/  @!UPT UIADD3 URZ, URZ, URZ, URZ ;  /* 0x0000003f3f3ff290 */ /* 0x000fea000fffe03f */
[----:B------:R-:W-:Y:S01]  /*1b510*/  STL.64 [R1+0x180], R4 ;  /* 0x0001800401007387 */ /* 0x000fe20000100a00 */
[----:B------:R-:W-:Y:S02]  /*1b520*/  STL.64 [R1+0x188], R6 ;  /* 0x0001880601007387 */ /* 0x000fe40000100a00 */
[----:B-1----:R-:W5:Y:S02]  /*1b530*/  LDL.LU R29, [R1+0x590] ;  /* 0x00059000011d7983 */ /* 0x002f640000300800 */
[----:B------:R1:W-:Y:S02]  /*1b540*/  STL [R1+0x3d8], R28 ;  /* 0x0003d81c01007387 */ /* 0x0003e40000100800 */
[----:B-1----:R-:W2:Y:S01]  /*1b550*/  LDL.LU R28, [R1+0x58c] ;  /* 0x00058c00011c7983 */ /* 0x002ea20000300800 */
[----:B------:R-:W-:-:S05]  /*1b560*/  IMAD.X R10, R10, 0x1, R20, P6 ;  /* 0x000000010a0a7824 */ /* 0x000fca00030e0614 */
[----:B------:R1:W-:Y:S04]  /*1b570*/  STL [R1+0x3cc], R10 ;  /* 0x0003cc0a01007387 */ /* 0x0003e80000100800 */
[----:B-1----:R-:W4:Y:S01]  /*1b580*/  LDL.LU R10, [R1+0x588] ;  /* 0x00058800010a7983 */ /* 0x002f220000300800 */
[----:B------:R-:W-:Y:S01]  /*1b590*/  IMAD.X R23, R23, 0x1, R20, P5 ;  /* 0x0000000117177824 */ /* 0x000fe200028e0614 */
[-C--:B------:R-:W-:Y:S02]  /*1b5a0*/  IADD3 R16, P5, R16, R17.reuse, RZ ;  /* 0x0000001110107210 */ /* 0x080fe40007fbe0ff */
[----:B---3--:R-:W-:-:S05]  /*1b5b0*/  IADD3 R11, P6, R11, R17, RZ ;  /* 0x000000110b0b7210 */ /* 0x008fca0007fde0ff */
[----:B------:R1:W-:Y:S04]  /*1b5c0*/  STL [R1+0x3e0], R11 ;  /* 0x0003e00b01007387 */ /* 0x0003e80000100800 */
[----:B-1----:R-:W3:Y:S01]  /*1b5d0*/  LDL.LU R11, [R1+0x584] ;  /* 0x00058400010b7983 */ /* 0x002ee20000300800 */
[----:B------:R1:W-:Y:S03]  /*1b5e0*/  STL [R1+0x3d4], R23 ;  /* 0x0003d41701007387 */ /* 0x0003e60000100800 */
[----:B-1----:R-:W3:Y:S01]  /*1b5f0*/  LDL.LU R23, [R1+0x580] ;  /* 0x0005800001177983 */ /* 0x002ee20000300800 */
[----:B------:R-:W-:-:S05]  /*1b600*/  IMAD.X R22, R22, 0x1, R20, P6 ;  /* 0x0000000116167824 */ /* 0x000fca00030e0614 */
[----:B------:R1:W-:Y:S04]  /*1b610*/  STL [R1+0x3dc], R22 ;  /* 0x0003dc1601007387 */ /* 0x0003e80000100800 */
[----:B-1----:R-:W3:Y:S01]  /*1b620*/  LDL.LU R22, [R1+0x57c] ;  /* 0x00057c0001167983 */ /* 0x002ee20000300800 */
[----:B------:R-:W-:Y:S01]  /*1b630*/  STL [R1+0x3e8], R16 ;  /* 0x0003e81001007387 */ /* 0x000fe20000100800 */
[----:B--2---:R-:W-:-:S05]  /*1b640*/  IADD3 R28, P6, R28, R17, RZ ;  /* 0x000000111c1c7210 */ /* 0x004fca0007fde0ff */
[----:B------:R1:W-:Y:S04]  /*1b650*/  STL [R1+0x3f0], R28 ;  /* 0x0003f01c01007387 */ /* 0x0003e80000100800 */
[----:B-1----:R-:W2:Y:S01]  /*1b660*/  LDL.LU R28, [R1+0x578] ;  /* 0x00057800011c7983 */ /* 0x002ea20000300800 */
[----:B----4-:R-:W-:-:S05]  /*1b670*/  IMAD.X R18, R18, 0x1, R20, P5 ;  /* 0x0000000112127824 */ /* 0x010fca00028e0614 */
[----:B------:R1:W-:Y:S01]  /*1b680*/  STL [R1+0x3e4], R18 ;  /* 0x0003e41201007387 */ /* 0x0003e20000100800 */
[----:B-----5:R-:W-:Y:S01]  /*1b690*/  IMAD.X R29, R29, 0x1, R20, P6 ;  /* 0x000000011d1d7824 */ /* 0x020fe200030e0614 */
[----:B---3--:R-:W-:Y:S01]  /*1b6a0*/  HMMA.1688.F32.TF32 R4, R24, R10, R12 ;  /* 0x0000000a1804723c */ /* 0x008fe2000008100c */
[-C--:B------:R-:W-:Y:S11]  /*1b6b0*/  IADD3 R23, P5, R23, R17.reuse, RZ ;  /* 0x0000001117177210 */ /* 0x080ff60007fbe0ff */
[----:B------:R-:W-:Y:S11]  /*1b6c0*/  @!UPT UIADD3 URZ, URZ, URZ, URZ ;  /* 0x0000003f3f3ff290 */ /* 0x000ff6000fffe03f */
[----:B------:R-:W-:Y:S01]  /*1b6d0*/  STL.64 [R1+0x170], R4 ;  /* 0x0001700401007387 */ /* 0x000fe20000100a00 */
[----:B------:R-:W-:Y:S02]  /*1b6e0*/  STL.64 [R1+0x178], R6 ;  /* 0x0001780601007387 */ /* 0x000fe40000100a00 */
[----:B-1----:R-:W3:Y:S02]  /*1b6f0*/  LDL.LU R18, [R1+0x574] ;  /* 0x0005740001127983 */ /* 0x002ee40000300800 */
[----:B------:R1:W-:Y:S02]  /*1b700*/  STL [R1+0x3f8], R23 ;  /* 0x0003f81701007387 */ /* 0x0003e40000100800 */
[----:B-1----:R-:W4:Y:S01]  /*1b710*/  LDL.LU R23, [R1+0x570] ;  /* 0x0005700001177983 */ /* 0x002f220000300800 */
[----:B------:R1:W-:Y:S03]  /*1b720*/  STL [R1+0x3ec], R29 ;  /* 0x0003ec1d01007387 */ /* 0x0003e60000100800 */
[----:B-1----:R-:W5:Y:S01]  /*1b730*/  LDL.LU R29, [R1+0x56c] ;  /* 0x00056c00011d7983 */ /* 0x002f620000300800 */
[----:B--2---:R-:W-:-:S05]  /*1b740*/  IADD3 R28, P6, R28, R17, RZ ;  /* 0x000000111c1c7210 */ /* 0x004fca0007fde0ff */
[----:B------:R1:W-:Y:S04]  /*1b750*/  STL [R1+0x400], R28 ;  /* 0x0004001c01007387 */ /* 0x0003e80000100800 */
[----:B-1----:R-:W2:Y:S01]  /*1b760*/  LDL.LU R28, [R1+0x568] ;  /* 0x00056800011c7983 */ /* 0x002ea20000300800 */
[----:B------:R-:W-:-:S05]  /*1b770*/  IMAD.X R22, R22, 0x1, R20, P5 ;  /* 0x0000000116167824 */ /* 0x000fca00028e0614 */
[----:B------:R1:W-:Y:S04]  /*1b780*/  STL [R1+0x3f4], R22 ;  /* 0x0003f41601007387 */ /* 0x0003e80000100800 */
[----:B-1----:R-:W2:Y:S01]  /*1b790*/  LDL.LU R22, [R1+0x564] ;  /* 0x0005640001167983 */ /* 0x002ea20000300800 */
[----:B---3--:R-:W-:Y:S01]  /*1b7a0*/  IMAD.X R18, R18, 0x1, R20, P6 ;  /* 0x0000000112127824 */ /* 0x008fe200030e0614 */
[----:B----4-:R-:W-:-:S05]  /*1b7b0*/  IADD3 R23, P5, R23, R17, RZ ;  /* 0x0000001117177210 */ /* 0x010fca0007fbe0ff */
[----:B------:R-:W-:Y:S01]  /*1b7c0*/  STL [R1+0x408], R23 ;  /* 0x0004081701007387 */ /* 0x000fe20000100800 */
[----:B------:R1:W-:Y:S03]  /*1b7d0*/  STL [R1+0x3fc], R18 ;  /* 0x0003fc1201007387 */ /* 0x0003e60000100800 */
[----:B-1----:R-:W3:Y:S01]  /*1b7e0*/  LDL.LU R18, [R1+0x560] ;  /* 0x0005600001127983 */ /* 0x002ee20000300800 */
[----:B-----5:R-:W-:Y:S01]  /*1b7f0*/  IMAD.X R29, R29, 0x1, R20, P5 ;  /* 0x000000011d1d7824 */ /* 0x020fe200028e0614 */
[----:B--2---:R-:W-:-:S05]  /*1b800*/  IADD3 R28, P6, R28, R17, RZ ;  /* 0x000000111c1c7210 */ /* 0x004fca0007fde0ff */
[----:B------:R1:W-:Y:S04]  /*1b810*/  STL [R1+0x410], R28 ;  /* 0x0004101c01007387 */ /* 0x0003e80000100800 */
[----:B-1----:R-:W2:Y:S01]  /*1b820*/  LDL.LU R28, [R1+0x55c] ;  /* 0x00055c00011c7983 */ /* 0x002ea20000300800 */
[----:B------:R1:W-:Y:S03]  /*1b830*/  STL [R1+0x404], R29 ;  /* 0x0004041d01007387 */ /* 0x0003e60000100800 */
[----:B-1----:R-:W4:Y:S01]  /*1b840*/  LDL.LU R29, [R1+0x558] ;  /* 0x00055800011d7983 */ /* 0x002f220000300800 */
[----:B------:R-:W-:Y:S02]  /*1b850*/  IMAD.MOV.U32 R23, RZ, RZ, 0x3f ;  /* 0x0000003fff177424 */ /* 0x000fe400078e00ff */
[----:B------:R-:W-:-:S04]  /*1b860*/  IMAD.MOV.U32 R16, RZ, RZ, c[0x0][0x188] ;  /* 0x00006200ff107624 */ /* 0x000fc800078e00ff */
[----:B------:R-:W-:Y:S01]  /*1b870*/  IMAD.SHL.U32 R3, R16, 0x40, RZ ;  /* 0x0000004010037824 */ /* 0x000fe200078e00ff */
[----:B------:R-:W-:Y:S02]  /*1b880*/  IADD3 R23, R23, c[0x0][0x180], RZ ;  /* 0x0000600017177a10 */ /* 0x000fe40007ffe0ff */
[----:B------:R-:W-:Y:S02]  /*1b890*/  IADD3 R19, R19, 0x1, RZ ;  /* 0x0000000113137810 */ /* 0x000fe40007ffe0ff */
[----:B------:R-:W-:Y:S02]  /*1b8a0*/  SHF.R.S32.HI R2, RZ, 0x1f, R23 ;  /* 0x0000001fff027819 */ /* 0x000fe40000011417 */
[----:B------:R-:W-:Y:S01]  /*1b8b0*/  LEA R22, P5, R3, R22, 0x2 ;  /* 0x0000001603167211 */ /* 0x000fe200078a10ff */
[----:B------:R1:W-:Y:S01]  /*1b8c0*/  STL [R1+0x390], R19 ;  /* 0x0003901301007387 */ /* 0x0003e20000100800 */
[----:B------:R-:W-:-:S03]  /*1b8d0*/  LEA.HI R2, R2, R23, RZ, 0x6 ;  /* 0x0000001702027211 */ /* 0x000fc600078f30ff */
[----:B------:R1:W-:Y:S01]  /*1b8e0*/  STL [R1+0x210], R22 ;  /* 0x0002101601007387 */ /* 0x0003e20000100800 */
[----:B------:R-:W-:Y:S02]  /*1b8f0*/  SHF.R.S32.HI R2, RZ, 0x6, R2 ;  /* 0x00000006ff027819 */ /* 0x000fe40000011402 */
[----:B------:R-:W-:-:S04]  /*1b900*/  SHF.R.S32.HI R0, RZ, 0x1f, R3 ;  /* 0x0000001fff007819 */ /* 0x000fc80000011403 */
[----:B------:R-:W-:Y:S01]  /*1b910*/  SHF.L.U64.HI R0, R3, 0x2, R0 ;  /* 0x0000000203007819 */ /* 0x000fe20000010200 */
[----:B---3--:R-:W-:-:S05]  /*1b920*/  IMAD.X R18, R18, 0x1, R20, P6 ;  /* 0x0000000112127824 */ /* 0x008fca00030e0614 */
[----:B------:R1:W-:Y:S01]  /*1b930*/  STL [R1+0x40c], R18 ;  /* 0x00040c1201007387 */ /* 0x0003e20000100800 */
[----:B------:R-:W-:Y:S02]  /*1b940*/  ISETP.NE.U32.AND P6, PT, R2, R19, PT ;  /* 0x000000130200720c */ /* 0x000fe40003fc5070 */
[----:B--2---:R-:W-:Y:S01]  /*1b950*/  IADD3 R28, R28, -0x40, RZ ;  /* 0xffffffc01c1c7810 */ /* 0x004fe20007ffe0ff */
[----:B----4-:R-:W-:-:S10]  /*1b960*/  IMAD.X R29, R29, 0x1, R0, P5 ;  /* 0x000000011d1d7824 */ /* 0x010fd400028e0600 */
[----:B-1----:R-:W-:Y:S01]  /*1b970*/  @!P6 CALL.REL.NOINC `(.L_x_0) ;  /* 0x000000100000e944 */ /* 0x002fe20003c00000 */
[----:B------:R-:W-:Y:S05]  /*1b980*/  BRA `(.L_x_1) ;  /* 0xfffed77000007947 */ /* 0x000fea000383ffff */
.L_x_0:
[----:B-1----:R-:W2:Y:S01]  /*1b990*/  LDL R25, [R1+0x418] ;  /* 0x0004180001197983 */ /* 0x002ea20000100800 */
[----:B------:R-:W-:-:S04]  /*1b9a0*/  DEPBAR.LE SB0, 0x0 ;  /* 0x000080000000791a */ /* 0x000fc80000000000 */
[----:B------:R-:W2:Y:S04]  /*1b9b0*/  LDL.LU R12, [R1+0x150] ;  /* 0x00015000010c7983 */ /* 0x000ea80000300800 */
[----:B------:R-:W2:Y:S04]  /*1b9c0*/  LDL.LU R13, [R1+0x154] ;  /* 0x00015400010d7983 */ /* 0x000ea80000300800 */
[----:B------:R-:W2:Y:S04]  /*1b9d0*/  LDL.LU R14, [R1+0x140] ;  /* 0x00014000010e7983 */ /* 0x000ea80000300800 */
[----:B------:R-:W2:Y:S04]  /*1b9e0*/  LDL.LU R15, [R1+0x144] ;  /* 0x00014400010f7983 */ /* 0x000ea80000300800 */
[----:B------:R-:W3:Y:S04]  /*1b9f0*/  LDL.LU R8, [R1+0x158] ;  /* 0x0001580001087983 */ /* 0x000ee80000300800 */
[----:B------:R-:W3:Y:S04]  /*1ba00*/  LDL.LU R9, [R1+0x15c] ;  /* 0x00015c0001097983 */ /* 0x000ee80000300800 */
[----:B------:R-:W3:Y:S04]  /*1ba10*/  LDL.LU R10, [R1+0x148] ;  /* 0x00014800010a7983 */ /* 0x000ee80000300800 */
[----:B------:R-:W3:Y:S04]  /*1ba20*/  LDL.LU R11, [R1+0x14c] ;  /* 0x00014c00010b7983 */ /* 0x000ee80000300800 */
[----:B------:R-:W4:Y:S04]  /*1ba30*/  LDL.LU R4, [R1+0x110] ;  /* 0x0001100001047983 */ /* 0x000f280000300800 */
[----:B------:R-:W4:Y:S04]  /*1ba40*/  LDL.LU R5, [R1+0x114] ;  /* 0x0001140001057983 */ /* 0x000f280000300800 */
[----:B------:R-:W4:Y:S04]  /*1ba50*/  LDL.LU R6, [R1+0x100] ;  /* 0x0001000001067983 */ /* 0x000f280000300800 */
[----:B------:R-:W4:Y:S04]  /*1ba60*/  LDL.LU R7, [R1+0x104] ;  /* 0x0001040001077983 */ /* 0x000f280000300800 */
[----:B------:R-:W-:Y:S06]  /*1ba70*/  BAR.SYNC.DEFER_BLOCKING 0x0 ;  /* 0x0000000000007b1d */ /* 0x000fec0000010000 */
[----:B------:R-:W5:Y:S04]  /*1ba80*/  LDL.LU R20, [R1+0x118] ;  /* 0x0001180001147983 */ /* 0x000f680000300800 */
[----:B------:R-:W5:Y:S04]  /*1ba90*/  LDL.LU R21, [R1+0x11c] ;  /* 0x00011c0001157983 */ /* 0x000f680000300800 */
[----:B------:R-:W5:Y:S04]  /*1baa0*/  LDL.LU R22, [R1+0x108] ;  /* 0x0001080001167983 */ /* 0x000f680000300800 */
[----:B------:R-:W5:Y:S04]  /*1bab0*/  LDL.LU R23, [R1+0x10c] ;  /* 0x00010c0001177983 */ /* 0x000f680000300800 */
[----:B------:R-:W5:Y:S04]  /*1bac0*/  LDL.LU R16, [R1+0xc0] ;  /* 0x0000c00001107983 */ /* 0x000f680000300800 */
[----:B------:R-:W5:Y:S04]  /*1bad0*/  LDL.LU R17, [R1+0xc4] ;  /* 0x0000c40001117983 */ /* 0x000f680000300800 */
[----:B------:R-:W5:Y:S04]  /*1bae0*/  LDL.LU R18, [R1+0xb0] ;  /* 0x0000b00001127983 */ /* 0x000f680000300800 */
[----:B------:R-:W5:Y:S04]  /*1baf0*/  LDL.LU R19, [R1+0xb4] ;  /* 0x0000b40001137983 */ /* 0x000f680000300800 */
[----:B--2---:R1:W-:Y:S04]  /*1bb00*/  STS.128 [R25], R12 ;  /* 0x0000000c19007388 */ /* 0x0043e80000000c00 */
[----:B-1----:R-:W2:Y:S04]  /*1bb10*/  LDL.LU R12, [R1+0xc8] ;  /* 0x0000c800010c7983 */ /* 0x002ea80000300800 */
[----:B------:R-:W2:Y:S04]  /*1bb20*/  LDL.LU R13, [R1+0xcc] ;  /* 0x0000cc00010d7983 */ /* 0x000ea80000300800 */
[----:B------:R-:W2:Y:S04]  /*1bb30*/  LDL.LU R14, [R1+0xb8] ;  /* 0x0000b800010e7983 */ /* 0x000ea80000300800 */
[----:B---3--:R1:W-:Y:S04]  /*1bb40*/  STS.128 [R25+0x80], R8 ;  /* 0x0000800819007388 */ /* 0x0083e80000000c00 */
[----:B------:R-:W2:Y:S04]  /*1bb50*/  LDL.LU R15, [R1+0xbc] ;  /* 0x0000bc00010f7983 */ /* 0x000ea80000300800 */
[----:B----4-:R3:W-:Y:S04]  /*1bb60*/  STS.128 [R25+0x800], R4 ;  /* 0x0008000419007388 */ /* 0x0107e80000000c00 */
[----:B-1----:R-:W4:Y:S04]  /*1bb70*/  LDL.LU R8, [R1+0x60] ;  /* 0x0000600001087983 */ /* 0x002f280000300800 */
[----:B------:R-:W4:Y:S04]  /*1bb80*/  LDL.LU R9, [R1+0x64] ;  /* 0x0000640001097983 */ /* 0x000f280000300800 */
[----:B------:R-:W4:Y:S04]  /*1bb90*/  LDL.LU R10, [R1+0x50] ;  /* 0x00005000010a7983 */ /* 0x000f280000300800 */
[----:B------:R-:W4:Y:S04]  /*1bba0*/  LDL.LU R11, [R1+0x54] ;  /* 0x00005400010b7983 */ /* 0x000f280000300800 */
[----:B---3--:R-:W3:Y:S04]  /*1bbb0*/  LDL.LU R4, [R1+0x68] ;  /* 0x0000680001047983 */ /* 0x008ee80000300800 */
[----:B------:R-:W3:Y:S04]  /*1bbc0*/  LDL.LU R5, [R1+0x6c] ;  /* 0x00006c0001057983 */ /* 0x000ee80000300800 */
[----:B------:R-:W3:Y:S04]  /*1bbd0*/  LDL.LU R6, [R1+0x58] ;  /* 0x0000580001067983 */ /* 0x000ee80000300800 */
[----:B------:R-:W3:Y:S04]  /*1bbe0*/  LDL.LU R7, [R1+0x5c] ;  /* 0x00005c0001077983 */ /* 0x000ee80000300800 */
[----:B-----5:R-:W-:Y:S04]  /*1bbf0*/  STS.128 [R25+0x880], R20 ;  /* 0x0008801419007388 */ /* 0x020fe80000000c00 */
[----:B------:R-:W-:Y:S04]  /*1bc00*/  STS.128 [R25+0x1000], R16 ;  /* 0x0010001019007388 */ /* 0x000fe80000000c00 */
[----:B------:R-:W1:Y:S02]  /*1bc10*/  S2R R0, SR_TID.X ;  /* 0x0000000000007919 */ /* 0x000e640000002100 */
[C---:B-1----:R-:W-:Y:S01]  /*1bc20*/  LOP3.LUT R2, R0.reuse, 0x1ff, RZ, 0xc0, !PT ;  /* 0x000001ff00027812 */ /* 0x042fe200078ec0ff */
[----:B------:R-:W-:-:S05]  /*1bc30*/  IMAD.SHL.U32 R0, R0, 0x2000, RZ ;  /* 0x0000200000007824 */ /* 0x000fca00078e00ff */
[----:B------:R-:W-:-:S05]  /*1bc40*/  LOP3.LUT R0, R0, 0xc000, RZ, 0xc0, !PT ;  /* 0x0000c00000007812 */ /* 0x000fca00078ec0ff */
[----:B------:R-:W-:-:S05]  /*1bc50*/  IMAD R0, R2, 0x10, R0 ;  /* 0x0000001002007824 */ /* 0x000fca00078e0200 */
[C---:B------:R-:W-:Y:S02]  /*1bc60*/  LOP3.LUT R24, R0.reuse, 0x20, RZ, 0x3c, !PT ;  /* 0x0000002000187812 */ /* 0x040fe400078e3cff */
[C---:B------:R-:W-:Y:S01]  /*1bc70*/  LOP3.LUT R3, R0.reuse, 0x40, RZ, 0x3c, !PT ;  /* 0x0000004000037812 */ /* 0x040fe200078e3cff */
[----:B--2---:R1:W-:Y:S04]  /*1bc80*/  STS.128 [R25+0x1080], R12 ;  /* 0x0010800c19007388 */ /* 0x0043e80000000c00 */
[----:B-1----:R-:W2:Y:S04]  /*1bc90*/  LDL.LU R12, [R1+0x130] ;  /* 0x00013000010c7983 */ /* 0x002ea80000300800 */
[----:B------:R-:W2:Y:S04]  /*1bca0*/  LDL.LU R13, [R1+0x134] ;  /* 0x00013400010d7983 */ /* 0x000ea80000300800 */
[----:B------:R-:W2:Y:S04]  /*1bcb0*/  LDL.LU R14, [R1+0x120] ;  /* 0x00012000010e7983 */ /* 0x000ea80000300800 */
[----:B----4-:R1:W-:Y:S04]  /*1bcc0*/  STS.128 [R25+0x1800], R8 ;  /* 0x0018000819007388 */ /* 0x0103e80000000c00 */
[----:B------:R-:W2:Y:S04]  /*1bcd0*/  LDL.LU R15, [R1+0x124] ;  /* 0x00012400010f7983 */ /* 0x000ea80000300800 */
[----:B---3--:R3:W-:Y:S04]  /*1bce0*/  STS.128 [R25+0x1880], R4 ;  /* 0x0018800419007388 */ /* 0x0087e80000000c00 */
[----:B-1----:R-:W4:Y:S04]  /*1bcf0*/  LDL.LU R8, [R1+0x138] ;  /* 0x0001380001087983 */ /* 0x002f280000300800 */
[----:B------:R-:W4:Y:S04]  /*1bd00*/  LDL.LU R9, [R1+0x13c] ;  /* 0x00013c0001097983 */ /* 0x000f280000300800 */
[----:B------:R-:W4:Y:S04]  /*1bd10*/  LDL.LU R10, [R1+0x128] ;  /* 0x00012800010a7983 */ /* 0x000f280000300800 */
[----:B------:R-:W4:Y:S04]  /*1bd20*/  LDL.LU R11, [R1+0x12c] ;  /* 0x00012c00010b7983 */ /* 0x000f280000300800 */
[----:B---3--:R-:W4:Y:S04]  /*1bd30*/  LDL.LU R4, [R1+0xf0] ;  /* 0x0000f00001047983 */ /* 0x008f280000300800 */
[----:B------:R-:W4:Y:S04]  /*1bd40*/  LDL.LU R5, [R1+0xf4] ;  /* 0x0000f40001057983 */ /* 0x000f280000300800 */
[----:B------:R-:W4:Y:S04]  /*1bd50*/  LDL.LU R6, [R1+0xe0] ;  /* 0x0000e00001067983 */ /* 0x000f280000300800 */
[----:B------:R-:W4:Y:S04]  /*1bd60*/  LDL.LU R7, [R1+0xe4] ;  /* 0x0000e40001077983 */ /* 0x000f280000300800 */
[----:B------:R-:W-:Y:S06]  /*1bd70*/  BAR.SYNC.DEFER_BLOCKING 0x0 ;  /* 0x0000000000007b1d */ /* 0x000fec0000010000 */
[----:B------:R-:W1:Y:S04]  /*1bd80*/  LDS.128 R20, [R0] ;  /* 0x0000000000147984 */ /* 0x000e680000000c00 */
[----:B------:R-:W5:Y:S04]  /*1bd90*/  LDS.128 R16, [R0+0x2000] ;  /* 0x0020000000107984 */ /* 0x000f680000000c00 */
[----:B-1----:R-:W-:Y:S04]  /*1bda0*/  STL.64 [R1+0x10], R20 ;  /* 0x0000101401007387 */ /* 0x002fe80000100a00 */
[----:B------:R-:W-:Y:S04]  /*1bdb0*/  STL.64 [R1+0x18], R22 ;  /* 0x0000181601007387 */ /* 0x000fe80000100a00 */
[----:B------:R-:W1:Y:S04]  /*1bdc0*/  LDS.128 R20, [R24] ;  /* 0x0000000018147984 */ /* 0x000e680000000c00 */
[----:B-----5:R-:W-:Y:S04]  /*1bdd0*/  STL.64 [R1+0xb0], R16 ;  /* 0x0000b01001007387 */ /* 0x020fe80000100a00 */
[----:B------:R-:W-:Y:S04]  /*1bde0*/  STL.64 [R1+0xb8], R18 ;  /* 0x0000b81201007387 */ /* 0x000fe80000100a00 */
[----:B------:R-:W5:Y:S04]  /*1bdf0*/  LDS.128 R16, [R24+0x2000] ;  /* 0x0020000018107984 */ /* 0x000f680000000c00 */
[----:B-1----:R-:W-:Y:S04]  /*1be00*/  STL.64 [R1+0x50], R20 ;  /* 0x0000501401007387 */ /* 0x002fe80000100a00 */
[----:B------:R-:W-:Y:S04]  /*1be10*/  STL.64 [R1+0x58], R22 ;  /* 0x0000581601007387 */ /* 0x000fe80000100a00 */
[----:B------:R-:W1:Y:S04]  /*1be20*/  LDS.128 R20, [R3] ;  /* 0x0000000003147984 */ /* 0x000e680000000c00 */
[----:B-----5:R-:W-:Y:S04]  /*1be30*/  STL.64 [R1+0xc0], R16 ;  /* 0x0000c01001007387 */ /* 0x020fe80000100a00 */
[----:B------:R-:W-:Y:S04]  /*1be40*/  STL.64 [R1+0xc8], R18 ;  /* 0x0000c81201007387 */ /* 0x000fe80000100a00 */
[----:B------:R-:W5:Y:S01]  /*1be50*/  LDS.128 R16, [R3+0x2000] ;  /* 0x0020000003107984 */ /* 0x000f620000000c00 */
[----:B------:R-:W-:-:S03]  /*1be60*/  LOP3.LUT R2, R0, 0x60, RZ, 0x3c, !PT ;  /* 0x0000006000027812 */ /* 0x000fc600078e3cff */
[----:B-1----:R-:W-:Y:S04]  /*1be70*/  STL.64 [R1+0x60], R20 ;  /* 0x0000601401007387 */ /* 0x002fe80000100a00 */
[----:B------:R-:W-:Y:S04]  /*1be80*/  STL.64 [R1+0x68], R22 ;  /* 0x0000681601007387 */ /* 0x000fe80000100a00 */
[----:B------:R-:W1:Y:S04]  /*1be90*/  LDS.128 R20, [R2] ;  /* 0x0000000002147984 */ /* 0x000e680000000c00 */
[----:B-----5:R-:W-:Y:S04]  /*1bea0*/  STL.64 [R1+0x100], R16 ;  /* 0x0001001001007387 */ /* 0x020fe80000100a00 */
[----:B------:R-:W-:Y:S04]  /*1beb0*/  STL.64 [R1+0x108], R18 ;  /* 0x0001081201007387 */ /* 0x000fe80000100a00 */
[----:B------:R-:W5:Y:S04]  /*1bec0*/  LDS.128 R16, [R2+0x2000] ;  /* 0x0020000002107984 */ /* 0x000f680000000c00 */
[----:B------:R-:W-:Y:S06]  /*1bed0*/  BAR.SYNC.DEFER_BLOCKING 0x0 ;  /* 0x0000000000007b1d */ /* 0x000fec0000010000 */
[----:B-1----:R1:W-:Y:S04]  /*1bee0*/  STL.64 [R1+0x70], R20 ;  /* 0x0000701401007387 */ /* 0x0023e80000100a00 */
[----:B------:R1:W-:Y:S04]  /*1bef0*/  STL.64 [R1+0x78], R22 ;  /* 0x0000781601007387 */ /* 0x0003e80000100a00 */
[----:B-----5:R5:W-:Y:S04]  /*1bf00*/  STL.64 [R1+0x110], R16 ;  /* 0x0001101001007387 */ /* 0x020be80000100a00 */
[----:B------:R5:W-:Y:S04]  /*1bf10*/  STL.64 [R1+0x118], R18 ;  /* 0x0001181201007387 */ /* 0x000be80000100a00 */
[----:B-1----:R-:W3:Y:S04]  /*1bf20*/  LDL.LU R20, [R1+0xf8] ;  /* 0x0000f80001147983 */ /* 0x002ee80000300800 */
[----:B------:R-:W3:Y:S04]  /*1bf30*/  LDL.LU R21, [R1+0xfc] ;  /* 0x0000fc0001157983 */ /* 0x000ee80000300800 */
[----:B------:R-:W3:Y:S04]  /*1bf40*/  LDL.LU R22, [R1+0xe8] ;  /* 0x0000e80001167983 */ /* 0x000ee80000300800 */
[----:B------:R-:W3:Y:S04]  /*1bf50*/  LDL.LU R23, [R1+0xec] ;  /* 0x0000ec0001177983 */ /* 0x000ee80000300800 */
[----:B-----5:R-:W5:Y:S04]  /*1bf60*/  LDL.LU R16, [R1+0xa0] ;  /* 0x0000a00001107983 */ /* 0x020f680000300800 */
[----:B------:R-:W5:Y:S04]  /*1bf70*/  LDL.LU R17, [R1+0xa4] ;  /* 0x0000a40001117983 */ /* 0x000f680000300800 */
[----:B------:R-:W5:Y:S04]  /*1bf80*/  LDL.LU R18, [R1+0x90] ;  /* 0x0000900001127983 */ /* 0x000f680000300800 */
[----:B--2---:R1:W-:Y:S04]  /*1bf90*/  STS.128 [R25], R12 ;  /* 0x0000000c19007388 */ /* 0x0043e80000000c00 */
[----:B------:R-:W5:Y:S04]  /*1bfa0*/  LDL.LU R19, [R1+0x94] ;  /* 0x0000940001137983 */ /* 0x000f680000300800 */
[----:B-1----:R-:W2:Y:S04]  /*1bfb0*/  LDL.LU R12, [R1+0xa8] ;  /* 0x0000a800010c7983 */ /* 0x002ea80000300800 */
[----:B------:R-:W2:Y:S04]  /*1bfc0*/  LDL.LU R13, [R1+0xac] ;  /* 0x0000ac00010d7983 */ /* 0x000ea80000300800 */
[----:B------:R-:W2:Y:S04]  /*1bfd0*/  LDL.LU R14, [R1+0x98] ;  /* 0x00009800010e7983 */ /* 0x000ea80000300800 */
[----:B----4-:R1:W-:Y:S04]  /*1bfe0*/  STS.128 [R25+0x80], R8 ;  /* 0x0000800819007388 */ /* 0x0103e80000000c00 */
[----:B------:R-:W2:Y:S04]  /*1bff0*/  LDL.LU R15, [R1+0x9c] ;  /* 0x00009c00010f7983 */ /* 0x000ea80000300800 */
[----:B------:R4:W-:Y:S04]  /*1c000*/  STS.128 [R25+0x800], R4 ;  /* 0x0008000419007388 */ /* 0x0009e80000000c00 */
[----:B-1----:R-:W2:Y:S04]  /*1c010*/  LDL.LU R8, [R1+0x40] ;  /* 0x0000400001087983 */ /* 0x002ea80000300800 */
[----:B------:R-:W2:Y:S04]  /*1c020*/  LDL.LU R9, [R1+0x44] ;  /* 0x0000440001097983 */ /* 0x000ea80000300800 */
[----:B------:R-:W2:Y:S04]  /*1c030*/  LDL.LU R10, [R1+0x30] ;  /* 0x00003000010a7983 */ /* 0x000ea80000300800 */
[----:B------:R-:W2:Y:S04]  /*1c040*/  LDL.LU R11, [R1+0x34] ;  /* 0x00003400010b7983 */ /* 0x000ea80000300800 */
[----:B----4-:R-:W4:Y:S04]  /*1c050*/  LDL.LU R4, [R1+0x48] ;  /* 0x0000480001047983 */ /* 0x010f280000300800 */
[----:B------:R-:W4:Y:S04]  /*1c060*/  LDL.LU R5, [R1+0x4c] ;  /* 0x00004c0001057983 */ /* 0x000f280000300800 */
[----:B------:R-:W4:Y:S04]  /*1c070*/  LDL.LU R6, [R1+0x38] ;  /* 0x0000380001067983 */ /* 0x000f280000300800 */
[----:B------:R-:W4:Y:S04]  /*1c080*/  LDL.LU R7, [R1+0x3c] ;  /* 0x00003c0001077983 */ /* 0x000f280000300800 */
[----:B---3--:R-:W-:Y:S04]  /*1c090*/  STS.128 [R25+0x880], R20 ;  /* 0x0008801419007388 */ /* 0x008fe80000000c00 */
[----:B-----5:R-:W-:Y:S04]  /*1c0a0*/  STS.128 [R25+0x1000], R16 ;  /* 0x0010001019007388 */ /* 0x020fe80000000c00 */
[----:B--2---:R1:W-:Y:S04]  /*1c0b0*/  STS.128 [R25+0x1080], R12 ;  /* 0x0010800c19007388 */ /* 0x0043e80000000c00 */
[----:B-1----:R-:W2:Y:S04]  /*1c0c0*/  LDL.LU R12, [R1+0x160] ;  /* 0x00016000010c7983 */ /* 0x002ea80000300800 */
[----:B------:R-:W2:Y:S04]  /*1c0d0*/  LDL.LU R13, [R1+0x164] ;  /* 0x00016400010d7983 */ /* 0x000ea80000300800 */
[----:B------:R-:W2:Y:S04]  /*1c0e0*/  LDL.LU R14, [R1+0x1b0] ;  /* 0x0001b000010e7983 */ /* 0x000ea80000300800 */
[----:B------:R1:W-:Y:S04]  /*1c0f0*/  STS.128 [R25+0x1800], R8 ;  /* 0x0018000819007388 */ /* 0x0003e80000000c00 */
[----:B------:R-:W2:Y:S04]  /*1c100*/  LDL.LU R15, [R1+0x1b4] ;  /* 0x0001b400010f7983 */ /* 0x000ea80000300800 */
[----:B----4-:R3:W-:Y:S04]  /*1c110*/  STS.128 [R25+0x1880], R4 ;  /* 0x0018800419007388 */ /* 0x0107e80000000c00 */
        /* <DEDUP_REMOVED lines=59> */
[----:B--2---:R-:W-:Y:S04]  /*1c4d0*/  STS.128 [R25+0x1080], R12 ;  /* 0x0010800c19007388 */ /* 0x004fe80000000c00 */
[----:B------:R1:W-:Y:S04]  /*1c4e0*/  STS.128 [R25+0x1800], R8 ;  /* 0x0018000819007388 */ /* 0x0003e80000000c00 */
[----:B----4-:R2:W-:Y:S04]  /*1c4f0*/  STS.128 [R25+0x1880], R4 ;  /* 0x0018800419007388 */ /* 0x0105e80000000c00 */
[----:B------:R-:W-:Y:S06]  /*1c500*/  BAR.SYNC.DEFER_BLOCKING 0x0 ;  /* 0x0000000000007b1d */ /* 0x000fec0000010000 */
[----:B-1----:R-:W3:Y:S04]  /*1c510*/  LDL.LU R8, [R1+0x1f0] ;  /* 0x0001f00001087983 */ /* 0x002ee80000300800 */
[----:B------:R-:W3:Y:S04]  /*1c520*/  LDL.LU R9, [R1+0x1f4] ;  /* 0x0001f40001097983 */ /* 0x000ee80000300800 */
[----:B------:R-:W3:Y:S04]  /*1c530*/  LDL.LU R10, [R1+0x1d0] ;  /* 0x0001d000010a7983 */ /* 0x000ee80000300800 */
[----:B------:R-:W3:Y:S04]  /*1c540*/  LDL.LU R11, [R1+0x1d4] ;  /* 0x0001d400010b7983 */ /* 0x000ee80000300800 */
[----:B--2---:R-:W2:Y:S04]  /*1c550*/  LDL.LU R4, [R1+0x1f8] ;  /* 0x0001f80001047983 */ /* 0x004ea80000300800 */
[----:B------:R-:W1:Y:S04]  /*1c560*/  LDS.128 R12, [R0] ;  /* 0x00000000000c7984 */ /* 0x000e680000000c00 */
[----:B------:R-:W2:Y:S04]  /*1c570*/  LDL.LU R5, [R1+0x1fc] ;  /* 0x0001fc0001057983 */ /* 0x000ea80000300800 */
[----:B------:R-:W2:Y:S04]  /*1c580*/  LDL.LU R6, [R1+0x1d8] ;  /* 0x0001d80001067983 */ /* 0x000ea80000300800 */
[----:B------:R-:W2:Y:S04]  /*1c590*/  LDL.LU R7, [R1+0x1dc] ;  /* 0x0001dc0001077983 */ /* 0x000ea80000300800 */
[----:B------:R4:W5:Y:S04]  /*1c5a0*/  LDS.128 R16, [R0+0x2000] ;  /* 0x0020000000107984 */ /* 0x0009680000000c00 */
[----:B------:R-:W-:Y:S04]  /*1c5b0*/  LDS.128 R20, [R3] ;  /* 0x0000000003147984 */ /* 0x000fe80000000c00 */
[----:B----4-:R-:W4:Y:S04]  /*1c5c0*/  LDL.LU R0, [R1+0x544] ;  /* 0x0005440001007983 */ /* 0x010f280000300800 */
[----:B-1----:R-:W-:Y:S04]  /*1c5d0*/  STL.64 [R1+0x80], R12 ;  /* 0x0000800c01007387 */ /* 0x002fe80000100a00 */
[----:B------:R-:W-:Y:S04]  /*1c5e0*/  STL.64 [R1+0x88], R14 ;  /* 0x0000880e01007387 */ /* 0x000fe80000100a00 */
[----:B------:R-:W-:Y:S04]  /*1c5f0*/  LDS.128 R12, [R24] ;  /* 0x00000000180c7984 */ /* 0x000fe80000000c00 */
[----:B------:R-:W1:Y:S04]  /*1c600*/  LDS.128 R24, [R24+0x2000] ;  /* 0x0020000018187984 */ /* 0x000e680000000c00 */
[----:B-----5:R-:W-:Y:S04]  /*1c610*/  STL.64 [R1+0x20], R16 ;  /* 0x0000201001007387 */ /* 0x020fe80000100a00 */
[----:B------:R-:W-:Y:S04]  /*1c620*/  STL.64 [R1+0x28], R18 ;  /* 0x0000281201007387 */ /* 0x000fe80000100a00 */
[----:B------:R-:W-:Y:S04]  /*1c630*/  LDS.128 R16, [R2] ;  /* 0x0000000002107984 */ /* 0x000fe80000000c00 */
[----:B-1----:R1:W-:Y:S04]  /*1c640*/  STL [R1+0x564], R25 ;  /* 0x0005641901007387 */ /* 0x0023e80000100800 */
[----:B------:R-:W-:Y:S04]  /*1c650*/  STL.64 [R1], R12 ;  /* 0x0000000c01007387 */ /* 0x000fe80000100a00 */
[----:B------:R-:W-:Y:S04]  /*1c660*/  STL.64 [R1+0x8], R14 ;  /* 0x0000080e01007387 */ /* 0x000fe80000100a00 */
[----:B-1----:R-:W3:Y:S04]  /*1c670*/  LDL.LU R25, [R1+0x418] ;  /* 0x0004180001197983 */ /* 0x002ee80000300800 */
[----:B------:R-:W1:Y:S04]  /*1c680*/  LDS.128 R12, [R3+0x2000] ;  /* 0x00200000030c7984 */ /* 0x000e680000000c00 */
[----:B------:R-:W-:Y:S04]  /*1c690*/  STL [R1+0x560], R26 ;  /* 0x0005601a01007387 */ /* 0x000fe80000100800 */
[----:B------:R-:W-:Y:S04]  /*1c6a0*/  STL [R1+0x55c], R27 ;  /* 0x00055c1b01007387 */ /* 0x000fe80000100800 */
[----:B-1----:R-:W-:Y:S04]  /*1c6b0*/  STL.64 [R1+0xd0], R12 ;  /* 0x0000d00c01007387 */ /* 0x002fe80000100a00 */
[----:B------:R-:W-:Y:S04]  /*1c6c0*/  STL.64 [R1+0xd8], R14 ;  /* 0x0000d80e01007387 */ /* 0x000fe80000100a00 */
[----:B------:R-:W1:Y:S04]  /*1c6d0*/  LDS.128 R12, [R2+0x2000] ;  /* 0x00200000020c7984 */ /* 0x000e680000000c00 */
[----:B------:R-:W-:Y:S06]  /*1c6e0*/  BAR.SYNC.DEFER_BLOCKING 0x0 ;  /* 0x0000000000007b1d */ /* 0x000fec0000010000 */
[----:B-1----:R1:W-:Y:S01]  /*1c6f0*/  STL.64 [R1+0x148], R14 ;  /* 0x0001480e01007387 */ /* 0x0023e20000100a00 */
[----:B------:R-:W-:-:S02]  /*1c700*/  IMAD.MOV.U32 R26, RZ, RZ, R12 ;  /* 0x000000ffff1a7224 */ /* 0x000fc400078e000c */
[----:B------:R-:W-:Y:S01]  /*1c710*/  IMAD.MOV.U32 R27, RZ, RZ, R13 ;  /* 0x000000ffff1b7224 */ /* 0x000fe200078e000d */
[----:B------:R-:W5:Y:S04]  /*1c720*/  LDL R28, [R1+0x38c] ;  /* 0x00038c00011c7983 */ /* 0x000f680000100800 */
[----:B------:R-:W4:Y:S04]  /*1c730*/  LDL.LU R12, [R1+0x220] ;  /* 0x00022000010c7983 */ /* 0x000f280000300800 */
[----:B------:R-:W4:Y:S04]  /*1c740*/  LDL.LU R13, [R1+0x224] ;  /* 0x00022400010d7983 */ /* 0x000f280000300800 */
[----:B-1----:R-:W4:Y:S04]  /*1c750*/  LDL.LU R14, [R1+0x200] ;  /* 0x00020000010e7983 */ /* 0x002f280000300800 */
[----:B------:R-:W4:Y:S04]  /*1c760*/  LDL.LU R15, [R1+0x204] ;  /* 0x00020400010f7983 */ /* 0x000f280000300800 */
[----:B---3--:R1:W-:Y:S04]  /*1c770*/  STS.128 [R25], R8 ;  /* 0x0000000819007388 */ /* 0x0083e80000000c00 */
[----:B--2---:R2:W-:Y:S04]  /*1c780*/  STS.128 [R25+0x80], R4 ;  /* 0x0000800419007388 */ /* 0x0045e80000000c00 */
[----:B-1----:R-:W3:Y:S04]  /*1c790*/  LDL.LU R8, [R1+0x228] ;  /* 0x0002280001087983 */ /* 0x002ee80000300800 */
[----:B------:R-:W3:Y:S04]  /*1c7a0*/  LDL.LU R9, [R1+0x22c] ;  /* 0x00022c0001097983 */ /* 0x000ee80000300800 */
[----:B------:R-:W3:Y:S04]  /*1c7b0*/  LDL.LU R10, [R1+0x208] ;  /* 0x00020800010a7983 */ /* 0x000ee80000300800 */
[----:B------:R-:W3:Y:S04]  /*1c7c0*/  LDL.LU R11, [R1+0x20c] ;  /* 0x00020c00010b7983 */ /* 0x000ee80000300800 */
[----:B--2---:R-:W2:Y:S04]  /*1c7d0*/  LDL.LU R4, [R1+0x250] ;  /* 0x0002500001047983 */ /* 0x004ea80000300800 */
[----:B------:R-:W2:Y:S04]  /*1c7e0*/  LDL.LU R5, [R1+0x254] ;  /* 0x0002540001057983 */ /* 0x000ea80000300800 */
[----:B------:R-:W2:Y:S04]  /*1c7f0*/  LDL.LU R6, [R1+0x240] ;  /* 0x0002400001067983 */ /* 0x000ea80000300800 */
[----:B------:R-:W2:Y:S04]  /*1c800*/  LDL.LU R7, [R1+0x244] ;  /* 0x0002440001077983 */ /* 0x000ea80000300800 */
[----:B----4-:R-:W-:Y:S04]  /*1c810*/  STS.128 [R25+0x800], R12 ;  /* 0x0008000c19007388 */ /* 0x010fe80000000c00 */
[----:B---3--:R-:W-:Y:S04]  /*1c820*/  STS.128 [R25+0x880], R8 ;  /* 0x0008800819007388 */ /* 0x008fe80000000c00 */
[----:B--2---:R1:W-:Y:S04]  /*1c830*/  STS.128 [R25+0x1000], R4 ;  /* 0x0010000419007388 */ /* 0x0043e80000000c00 */
        /* <DEDUP_REMOVED lines=12> */
[----:B--2---:R1:W-:Y:S02]  /*1c900*/  STS.128 [R25+0x1080], R4 ;  /* 0x0010800419007388 */ /* 0x0043e40000000c00 */
[----:B-1----:R-:W-:-:S02]  /*1c910*/  IMAD.MOV.U32 R6, RZ, RZ, R25 ;  /* 0x000000ffff067224 */ /* 0x002fc400078e0019 */
[----:B------:R-:W2:Y:S04]  /*1c920*/  LDL.LU R25, [R1+0x564] ;  /* 0x0005640001197983 */ /* 0x000ea80000300800 */
[----:B------:R-:W2:Y:S04]  /*1c930*/  LDL.LU R7, [R1+0x14] ;  /* 0x0000140001077983 */ /* 0x000ea80000300800 */
[----:B---3--:R1:W-:Y:S04]  /*1c940*/  STS.128 [R6+0x1800], R8 ;  /* 0x0018000806007388 */ /* 0x0083e80000000c00 */
[----:B-1----:R-:W3:Y:S04]  /*1c950*/  LDL.LU R11, [R1+0x10] ;  /* 0x00001000010b7983 */ /* 0x002ee80000300800 */
[----:B----4-:R1:W-:Y:S01]  /*1c960*/  STS.128 [R6+0x1880], R12 ;  /* 0x0018800c06007388 */ /* 0x0103e20000000c00 */
[----:B------:R-:W-:-:S03]  /*1c970*/  IMAD R2, R0, c[0x0][0x194], RZ ;  /* 0x0000650000027a24 */ /* 0x000fc600078e02ff */
[----:B------:R-:W-:Y:S01]  /*1c980*/  BAR.SYNC.DEFER_BLOCKING 0x0 ;  /* 0x0000000000007b1d */ /* 0x000fe20000010000 */
[----:B-----5:R-:W-:Y:S01]  /*1c990*/  IMAD R29, R28, c[0x0][0x198], RZ ;  /* 0x000066001c1d7a24 */ /* 0x020fe200078e02ff */
[----:B------:R-:W-:Y:S02]  /*1c9a0*/  LEA R0, P6, R2, c[0x0][0x170], 0x2 ;  /* 0x00005c0002007a11 */ /* 0x000fe400078c10ff */
[----:B------:R-:W-:Y:S02]  /*1c9b0*/  ISETP.LT.AND P5, PT, R28, c[0x0][0x17c], !P0 ;  /* 0x00005f001c007a0c */ /* 0x000fe400047a1270 */
[----:B------:R-:W-:Y:S02]  /*1c9c0*/  LEA.HI.X.SX32 R2, R2, c[0x0][0x174], 0x2, P6 ;  /* 0x00005d0002027a11 */ /* 0x000fe400030f16ff */
[C---:B------:R-:W-:Y:S02]  /*1c9d0*/  LEA R28, P6, R29.reuse, R0, 0x2 ;  /* 0x000000001d1c7211 */ /* 0x040fe400078c10ff */
[----:B------:R-:W-:-:S02]  /*1c9e0*/  IADD3 R3, R29, c[0x0][0x198], RZ ;  /* 0x000066001d037a10 */ /* 0x000fc40007ffe0ff */
[----:B------:R-:W-:Y:S01]  /*1c9f0*/  LEA.HI.X.SX32 R29, R29, R2, 0x2, P6 ;  /* 0x000000021d1d7211 */ /* 0x000fe200030f16ff */
[----:B-1----:R-:W4:Y:S04]  /*1ca00*/  LDL.LU R12, [R1+0x54] ;  /* 0x00005400010c7983 */ /* 0x002f280000300800 */
[----:B------:R-:W5:Y:S04]  /*1ca10*/  LDL.LU R13, [R1+0x60] ;  /* 0x00006000010d7983 */ /* 0x000f680000300800 */
[----:B------:R-:W2:Y:S04]  /*1ca20*/  LDL.LU R14, [R1+0x64] ;  /* 0x00006400010e7983 */ /* 0x000ea80000300800 */
[----:B---3--:R1:W-:Y:S04]  /*1ca30*/  @P5 STG.E [R28.64], R11 ;  /* 0x0000000b1c005986 */ /* 0x0083e8000c101904 */
[----:B-1----:R-:W3:Y:S04]  /*1ca40*/  LDL.LU R28, [R1+0x50] ;  /* 0x00005000011c7983 */ /* 0x002ee80000300800 */
[----:B------:R-:W4:Y:S04]  /*1ca50*/  LDL.LU R29, [R1+0x38c] ;  /* 0x00038c00011d7983 */ /* 0x000f280000300800 */
[----:B------:R-:W5:Y:S04]  /*1ca60*/  LDL.LU R15, [R1+0x70] ;  /* 0x00007000010f7983 */ /* 0x000f680000300800 */
[----:B------:R-:W5:Y:S01]  /*1ca70*/  LDL.LU R11, [R1+0x74] ;  /* 0x00007400010b7983 */ /* 0x000f620000300800 */
[----:B------:R-:W-:-:S02]  /*1ca80*/  LEA R4, P6, R3, R0, 0x2 ;  /* 0x0000000003047211 */ /* 0x000fc400078c10ff */
[C---:B------:R-:W-:Y:S02]  /*1ca90*/  IADD3 R6, R3.reuse, c[0x0][0x198], RZ ;  /* 0x0000660003067a10 */ /* 0x040fe40007ffe0ff */
[----:B------:R-:W-:Y:S02]  /*1caa0*/  LEA.HI.X.SX32 R5, R3, R2, 0x2, P6 ;  /* 0x0000000203057211 */ /* 0x000fe400030f16ff */
[----:B------:R-:W-:-:S03]  /*1cab0*/  IADD3 R3, R6, c[0x0][0x198], RZ ;  /* 0x0000660006037a10 */ /* 0x000fc60007ffe0ff */
[----:B--2---:R1:W-:Y:S01]  /*1cac0*/  @P1 STG.E [R4.64], R7 ;  /* 0x0000000704001986 */ /* 0x0043e2000c101904 */
[----:B------:R-:W-:-:S04]  /*1cad0*/  LEA R8, P6, R3, R0, 0x2 ;  /* 0x0000000003087211 */ /* 0x000fc800078c10ff */
[----:B------:R-:W-:Y:S02]  /*1cae0*/  LEA.HI.X.SX32 R9, R3, R2, 0x2, P6 ;  /* 0x0000000203097211 */ /* 0x000fe400030f16ff */
[----:B-1----:R-:W-:-:S04]  /*1caf0*/  LEA R4, P1, R6, R0, 0x2 ;  /* 0x0000000006047211 */ /* 0x002fc800078210ff */
[----:B------:R-:W-:Y:S02]  /*1cb00*/  LEA.HI.X.SX32 R5, R6, R2, 0x2, P1 ;  /* 0x0000000206057211 */ /* 0x000fe400008f16ff */
[----:B------:R-:W-:-:S03]  /*1cb10*/  IADD3 R3, R3, c[0x0][0x198], RZ ;  /* 0x0000660003037a10 */ /* 0x000fc60007ffe0ff */
[----:B---3--:R1:W-:Y:S01]  /*1cb20*/  @P4 STG.E [R4.64], R28 ;  /* 0x0000001c04004986 */ /* 0x0083e2000c101904 */
[----:B----4-:R-:W-:-:S03]  /*1cb30*/  IADD3 R7, R29, 0x5, RZ ;  /* 0x000000051d077810 */ /* 0x010fc60007ffe0ff */
[----:B------:R2:W-:Y:S01]  /*1cb40*/  @P2 STG.E [R8.64], R12 ;  /* 0x0000000c08002986 */ /* 0x0005e2000c101904 */
[----:B------:R-:W-:Y:S02]  /*1cb50*/  LEA R6, P2, R3, R0, 0x2 ;  /* 0x0000000003067211 */ /* 0x000fe400078410ff */
[----:B------:R-:W-:Y:S01]  /*1cb60*/  ISETP.LT.AND P5, PT, R7, c[0x0][0x17c], !P0 ;  /* 0x00005f0007007a0c */ /* 0x000fe200047a1270 */
[----:B-1----:R-:W3:Y:S01]  /*1cb70*/  LDL.LU R28, [R1+0xb0] ;  /* 0x0000b000011c7983 */ /* 0x002ee20000300800 */
[----:B------:R-:W-:-:S03]  /*1cb80*/  IADD3 R5, R3, c[0x0][0x198], RZ ;  /* 0x0000660003057a10 */ /* 0x000fc60007ffe0ff */
[----:B--2---:R-:W2:Y:S01]  /*1cb90*/  LDL.LU R12, [R1+0xb4] ;  /* 0x0000b400010c7983 */ /* 0x004ea20000300800 */
[----:B------:R-:W-:Y:S02]  /*1cba0*/  LEA R4, P6, R5, R0, 0x2 ;  /* 0x0000000005047211 */ /* 0x000fe400078c10ff */
[-C--:B------:R-:W-:Y:S02]  /*1cbb0*/  LEA.HI.X.SX32 R7, R3, R2.reuse, 0x2, P2 ;  /* 0x0000000203077211 */ /* 0x080fe400010f16ff */
[C---:B------:R-:W-:Y:S02]  /*1cbc0*/  IADD3 R3, R5.reuse, c[0x0][0x198], RZ ;  /* 0x0000660005037a10 */ /* 0x040fe40007ffe0ff */
[----:B------:R-:W-:Y:S02]  /*1cbd0*/  LEA.HI.X.SX32 R5, R5, R2, 0x2, P6 ;  /* 0x0000000205057211 */ /* 0x000fe400030f16ff */
[C---:B------:R-:W-:Y:S02]  /*1cbe0*/  IADD3 R10, R29.reuse, 0x6, RZ ;  /* 0x000000061d0a7810 */ /* 0x040fe40007ffe0ff */
[----:B------:R-:W-:-:S02]  /*1cbf0*/  IADD3 R8, R29, 0x8, RZ ;  /* 0x000000081d087810 */ /* 0x000fc40007ffe0ff */
[----:B------:R-:W-:Y:S01]  /*1cc00*/  IADD3 R9, R29, 0x7, RZ ;  /* 0x000000071d097810 */ /* 0x000fe20007ffe0ff */
[----:B-----5:R1:W-:Y:S01]  /*1cc10*/  @P3 STG.E [R6.64], R13 ;  /* 0x0000000d06003986 */ /* 0x0203e2000c101904 */
[----:B------:R-:W-:Y:S02]  /*1cc20*/  ISETP.LT.AND P1, PT, R10, c[0x0][0x17c], !P0 ;  /* 0x00005f000a007a0c */ /* 0x000fe40004721270 */
[----:B------:R-:W-:Y:S01]  /*1cc30*/  ISETP.LT.AND P2, PT, R8, c[0x0][0x17c], !P0 ;  /* 0x00005f0008007a0c */ /* 0x000fe20004741270 */
[----:B------:R4:W-:Y:S01]  /*1cc40*/  @P5 STG.E [R4.64], R14 ;  /* 0x0000000e04005986 */ /* 0x0009e2000c101904 */
[----:B------:R-:W-:Y:S02]  /*1cc50*/  ISETP.LT.AND P4, PT, R9, c[0x0][0x17c], !P0 ;  /* 0x00005f0009007a0c */ /* 0x000fe40004781270 */
[C---:B------:R-:W-:Y:S01]  /*1cc60*/  IADD3 R8, R3.reuse, c[0x0][0x198], RZ ;  /* 0x0000660003087a10 */ /* 0x040fe20007ffe0ff */
[----:B-1----:R-:W5:Y:S01]  /*1cc70*/  LDL.LU R13, [R1+0xc0] ;  /* 0x0000c000010d7983 */ /* 0x002f620000300800 */
[----:B------:R-:W-:-:S03]  /*1cc80*/  LEA R6, P3, R3, R0, 0x2 ;  /* 0x0000000003067211 */ /* 0x000fc600078610ff */
[----:B----4-:R-:W4:Y:S01]  /*1cc90*/  LDL.LU R14, [R1+0xc4] ;  /* 0x0000c400010e7983 */ /* 0x010f220000300800 */
[----:B------:R-:W-:Y:S02]  /*1cca0*/  IADD3 R5, R29, 0x9, RZ ;  /* 0x000000091d057810 */ /* 0x000fe40007ffe0ff */
[C---:B------:R-:W-:Y:S02]  /*1ccb0*/  LEA R4, P6, R8.reuse, R0, 0x2 ;  /* 0x0000000008047211 */ /* 0x040fe400078c10ff */
[-C--:B------:R-:W-:Y:S02]  /*1ccc0*/  LEA.HI.X.SX32 R7, R3, R2.reuse, 0x2, P3 ;  /* 0x0000000203077211 */ /* 0x080fe400018f16ff */
[----:B------:R-:W-:Y:S02]  /*1ccd0*/  ISETP.LT.AND P5, PT, R5, c[0x0][0x17c], !P0 ;  /* 0x00005f0005007a0c */ /* 0x000fe400047a1270 */
[C---:B------:R-:W-:Y:S01]  /*1cce0*/  LEA.HI.X.SX32 R5, R8.reuse, R2, 0x2, P6 ;  /* 0x0000000208057211 */ /* 0x040fe200030f16ff */
[----:B------:R1:W-:Y:S04]  /*1ccf0*/  @P1 STG.E [R6.64], R15 ;  /* 0x0000000f06001986 */ /* 0x0003e8000c101904 */
[----:B------:R1:W-:Y:S04]  /*1cd00*/  @P4 STG.E [R4.64], R11 ;  /* 0x0000000b04004986 */ /* 0x0003e8000c101904 */
[----:B-1----:R-:W4:Y:S04]  /*1cd10*/  LDL.LU R15, [R1+0x100] ;  /* 0x00010000010f7983 */ /* 0x002f280000300800 */
[----:B------:R-:W4:Y:S01]  /*1cd20*/  LDL.LU R11, [R1+0x104] ;  /* 0x00010400010b7983 */ /* 0x000f220000300800 */
[----:B------:R-:W-:-:S04]  /*1cd30*/  IADD3 R3, R8, c[0x0][0x198], RZ ;  /* 0x0000660008037a10 */ /* 0x000fc80007ffe0ff */
[C---:B------:R-:W-:Y:S02]  /*1cd40*/  IADD3 R5, R3.reuse, c[0x0][0x198], RZ ;  /* 0x0000660003057a10 */ /* 0x040fe40007ffe0ff */
[-C--:B------:R-:W-:Y:S02]  /*1cd50*/  LEA R6, P1, R3, R0.reuse, 0x2 ;  /* 0x0000000003067211 */ /* 0x080fe400078210ff */
[----:B------:R-:W-:Y:S02]  /*1cd60*/  LEA R4, P6, R5, R0, 0x2 ;  /* 0x0000000005047211 */ /* 0x000fe400078c10ff */
[----:B------:R-:W-:Y:S02]  /*1cd70*/  IADD3 R9, R29, 0xa, RZ ;  /* 0x0000000a1d097810 */ /* 0x000fe40007ffe0ff */
[----:B------:R-:W-:Y:S02]  /*1cd80*/  LEA.HI.X.SX32 R7, R3, R2, 0x2, P1 ;  /* 0x0000000203077211 */ /* 0x000fe400008f16ff */
[----:B------:R-:W-:-:S02]  /*1cd90*/  IADD3 R3, R5, c[0x0][0x198], RZ ;  /* 0x0000660005037a10 */ /* 0x000fc40007ffe0ff */
[----:B------:R-:W-:Y:S02]  /*1cda0*/  LEA.HI.X.SX32 R5, R5, R2, 0x2, P6 ;  /* 0x0000000205057211 */ /* 0x000fe400030f16ff */
[----:B------:R-:W-:Y:S02]  /*1cdb0*/  ISETP.LT.AND P3, PT, R9, c[0x0][0x17c], !P0 ;  /* 0x00005f0009007a0c */ /* 0x000fe40004761270 */
[C---:B------:R-:W-:Y:S02]  /*1cdc0*/  IADD3 R8, R29.reuse, 0xc, RZ ;  /* 0x0000000c1d087810 */ /* 0x040fe40007ffe0ff */
[----:B------:R-:W-:Y:S02]  /*1cdd0*/  IADD3 R9, R29, 0xb, RZ ;  /* 0x0000000b1d097810 */ /* 0x000fe40007ffe0ff */
[----:B------:R-:W-:Y:S02]  /*1cde0*/  ISETP.LT.AND P1, PT, R8, c[0x0][0x17c], !P0 ;  /* 0x00005f0008007a0c */ /* 0x000fe40004721270 */
[----:B------:R-:W-:-:S02]  /*1cdf0*/  ISETP.LT.AND P4, PT, R9, c[0x0][0x17c], !P0 ;  /* 0x00005f0009007a0c */ /* 0x000fc40004781270 */
[C---:B------:R-:W-:Y:S01]  /*1ce00*/  IADD3 R8, R3.reuse, c[0x0][0x198], RZ ;  /* 0x0000660003087a10 */ /* 0x040fe20007ffe0ff */
[----:B---3--:R1:W-:Y:S04]  /*1ce10*/  @P2 STG.E [R6.64], R28 ;  /* 0x0000001c06002986 */ /* 0x0083e8000c101904 */
[----:B--2---:R2:W-:Y:S04]  /*1ce20*/  @P5 STG.E [R4.64], R12 ;  /* 0x0000000c04005986 */ /* 0x0045e8000c101904 */
[----:B-1----:R-:W3:Y:S01]  /*1ce30*/  LDL.LU R28, [R1+0x110] ;  /* 0x00011000011c7983 */ /* 0x002ee20000300800 */
[----:B------:R-:W-:-:S03]  /*1ce40*/  LEA R6, P2, R3, R0, 0x2 ;  /* 0x0000000003067211 */ /* 0x000fc600078410ff */
[----:B--2---:R-:W2:Y:S01]  /*1ce50*/  LDL.LU R12, [R1+0x114] ;  /* 0x00011400010c7983 */ /* 0x004ea20000300800 */
[----:B------:R-:W-:Y:S02]  /*1ce60*/  IADD3 R5, R29, 0xd, RZ ;  /* 0x0000000d1d057810 */ /* 0x000fe40007ffe0ff */
[C---:B------:R-:W-:Y:S02]  /*1ce70*/  LEA R4, P6, R8.reuse, R0, 0x2 ;  /* 0x0000000008047211 */ /* 0x040fe400078c10ff */
[-C--:B------:R-:W-:Y:S02]  /*1ce80*/  LEA.HI.X.SX32 R7, R3, R2.reuse, 0x2, P2 ;  /* 0x0000000203077211 */ /* 0x080fe400010f16ff */
[----:B------:R-:W-:Y:S02]  /*1ce90*/  ISETP.LT.AND P5, PT, R5, c[0x0][0x17c], !P0 ;  /* 0x00005f0005007a0c */ /* 0x000fe400047a1270 */
[C---:B------:R-:W-:Y:S02]  /*1cea0*/  LEA.HI.X.SX32 R5, R8.reuse, R2, 0x2, P6 ;  /* 0x0000000208057211 */ /* 0x040fe400030f16ff */
[----:B------:R-:W-:Y:S01]  /*1ceb0*/  IADD3 R3, R8, c[0x0][0x198], RZ ;  /* 0x0000660008037a10 */ /* 0x000fe20007ffe0ff */
[----:B-----5:R1:W-:Y:S04]  /*1cec0*/  @P3 STG.E [R6.64], R13 ;  /* 0x0000000d06003986 */ /* 0x0203e8000c101904 */
[----:B----4-:R4:W-:Y:S04]  /*1ced0*/  @P4 STG.E [R4.64], R14 ;  /* 0x0000000e04004986 */ /* 0x0109e8000c101904 */
[----:B-1----:R-:W5:Y:S01]  /*1cee0*/  LDL.LU R13, [R1+0x18] ;  /* 0x00001800010d7983 */ /* 0x002f620000300800 */
[----:B------:R-:W-:-:S03]  /*1cef0*/  LEA R6, P3, R3, R0, 0x2 ;  /* 0x0000000003067211 */ /* 0x000fc600078610ff */
[----:B----4-:R-:W4:Y:S01]  /*1cf00*/  LDL.LU R14, [R1+0x1c] ;  /* 0x00001c00010e7983 */ /* 0x010f220000300800 */
[C---:B------:R-:W-:Y:S02]  /*1cf10*/  IADD3 R5, R3.reuse, c[0x0][0x198], RZ ;  /* 0x0000660003057a10 */ /* 0x040fe40007ffe0ff */
[----:B------:R-:W-:Y:S02]  /*1cf20*/  LEA.HI.X.SX32 R7, R3, R2, 0x2, P3 ;  /* 0x0000000203077211 */ /* 0x000fe400018f16ff */
[C---:B------:R-:W-:Y:S02]  /*1cf30*/  LEA R4, P6, R5.reuse, R0, 0x2 ;  /* 0x0000000005047211 */ /* 0x040fe400078c10ff */
[C---:B------:R-:W-:Y:S02]  /*1cf40*/  IADD3 R3, R5.reuse, c[0x0][0x198], RZ ;  /* 0x0000660005037a10 */ /* 0x040fe40007ffe0ff */
[----:B------:R-:W-:Y:S01]  /*1cf50*/  LEA.HI.X.SX32 R5, R5, R2, 0x2, P6 ;  /* 0x0000000205057211 */ /* 0x000fe200030f16ff */
[----:B------:R1:W-:Y:S04]  /*1cf60*/  @P1 STG.E [R6.64], R15 ;  /* 0x0000000f06001986 */ /* 0x0003e8000c101904 */
[----:B------:R1:W-:Y:S04]  /*1cf70*/  @P5 STG.E [R4.64], R11 ;  /* 0x0000000b04005986 */ /* 0x0003e8000c101904 */
[----:B-1----:R-:W4:Y:S04]  /*1cf80*/  LDL.LU R15, [R1+0x58] ;  /* 0x00005800010f7983 */ /* 0x002f280000300800 */
[----:B------:R-:W4:Y:S01]  /*1cf90*/  LDL.LU R11, [R1+0x5c] ;  /* 0x00005c00010b7983 */ /* 0x000f220000300800 */
[----:B------:R-:W-:-:S02]  /*1cfa0*/  IADD3 R9, R29, 0xe, RZ ;  /* 0x0000000e1d097810 */ /* 0x000fc40007ffe0ff */
[----:B------:R-:W-:Y:S02]  /*1cfb0*/  IADD3 R8, R29, 0x10, RZ ;  /* 0x000000101d087810 */ /* 0x000fe40007ffe0ff */
[----:B------:R-:W-:Y:S02]  /*1cfc0*/  ISETP.LT.AND P2, PT, R9, c[0x0][0x17c], !P0 ;  /* 0x00005f0009007a0c */ /* 0x000fe40004741270 */
[----:B------:R-:W-:Y:S02]  /*1cfd0*/  IADD3 R9, R29, 0xf, RZ ;  /* 0x0000000f1d097810 */ /* 0x000fe40007ffe0ff */
[----:B------:R-:W-:Y:S02]  /*1cfe0*/  ISETP.LT.AND P3, PT, R8, c[0x0][0x17c], !P0 ;  /* 0x00005f0008007a0c */ /* 0x000fe40004761270 */
[----:B------:R-:W-:Y:S02]  /*1cff0*/  ISETP.LT.AND P4, PT, R9, c[0x0][0x17c], !P0 ;  /* 0x00005f0009007a0c */ /* 0x000fe40004781270 */
[----:B------:R-:W-:-:S02]  /*1d000*/  IADD3 R8, R3, c[0x0][0x198], RZ ;  /* 0x0000660003087a10 */ /* 0x000fc40007ffe0ff */
[-C--:B------:R-:W-:Y:S02]  /*1d010*/  LEA R6, P1, R3, R0.reuse, 0x2 ;  /* 0x0000000003067211 */ /* 0x080fe400078210ff */
[----:B------:R-:W-:Y:S02]  /*1d020*/  IADD3 R5, R29, 0x11, RZ ;  /* 0x000000111d057810 */ /* 0x000fe40007ffe0ff */
[C---:B------:R-:W-:Y:S02]  /*1d030*/  LEA R4, P6, R8.reuse, R0, 0x2 ;  /* 0x0000000008047211 */ /* 0x040fe400078c10ff */
[-C--:B------:R-:W-:Y:S02]  /*1d040*/  LEA.HI.X.SX32 R7, R3, R2.reuse, 0x2, P1 ;  /* 0x0000000203077211 */ /* 0x080fe400008f16ff */
[----:B------:R-:W-:Y:S02]  /*1d050*/  ISETP.LT.AND P5, PT, R5, c[0x0][0x17c], !P0 ;  /* 0x00005f0005007a0c */ /* 0x000fe400047a1270 */
[----:B------:R-:W-:-:S02]  /*1d060*/  LEA.HI.X.SX32 R5, R8, R2, 0x2, P6 ;  /* 0x0000000208057211 */ /* 0x000fc400030f16ff */
[----:B------:R-:W-:Y:S02]  /*1d070*/  IADD3 R3, R8, c[0x0][0x198], RZ ;  /* 0x0000660008037a10 */ /* 0x000fe40007ffe0ff */
[C---:B------:R-:W-:Y:S02]  /*1d080*/  IADD3 R9, R29.reuse, 0x12, RZ ;  /* 0x000000121d097810 */ /* 0x040fe40007ffe0ff */
[----:B------:R-:W-:Y:S02]  /*1d090*/  IADD3 R8, R29, 0x14, RZ ;  /* 0x000000141d087810 */ /* 0x000fe40007ffe0ff */
[----:B------:R-:W-:Y:S02]  /*1d0a0*/  ISETP.LT.AND P1, PT, R9, c[0x0][0x17c], !P0 ;  /* 0x00005f0009007a0c */ /* 0x000fe40004721270 */
[----:B------:R-:W-:Y:S01]  /*1d0b0*/  IADD3 R9, R29, 0x13, RZ ;  /* 0x000000131d097810 */ /* 0x000fe20007ffe0ff */
[----:B---3--:R1:W-:Y:S04]  /*1d0c0*/  @P2 STG.E [R6.64], R28 ;  /* 0x0000001c06002986 */ /* 0x0083e8000c101904 */
[----:B--2---:R2:W-:Y:S04]  /*1d0d0*/  @P4 STG.E [R4.64], R12 ;  /* 0x0000000c04004986 */ /* 0x0045e8000c101904 */
[----:B-1----:R-:W3:Y:S01]  /*1d0e0*/  LDL.LU R28, [R1+0x68] ;  /* 0x00006800011c7983 */ /* 0x002ee20000300800 */
[----:B------:R-:W-:-:S03]  /*1d0f0*/  IADD3 R7, R3, c[0x0][0x198], RZ ;  /* 0x0000660003077a10 */ /* 0x000fc60007ffe0ff */
[----:B--2---:R-:W2:Y:S01]  /*1d100*/  LDL.LU R12, [R1+0x6c] ;  /* 0x00006c00010c7983 */ /* 0x004ea20000300800 */
[-C--:B------:R-:W-:Y:S02]  /*1d110*/  LEA R4, P2, R3, R0.reuse, 0x2 ;  /* 0x0000000003047211 */ /* 0x080fe400078410ff */
[----:B------:R-:W-:Y:S02]  /*1d120*/  LEA R6, P6, R7, R0, 0x2 ;  /* 0x0000000007067211 */ /* 0x000fe400078c10ff */
[-C--:B------:R-:W-:Y:S02]  /*1d130*/  LEA.HI.X.SX32 R5, R3, R2.reuse, 0x2, P2 ;  /* 0x0000000203057211 */ /* 0x080fe400010f16ff */
[C---:B------:R-:W-:Y:S02]  /*1d140*/  IADD3 R3, R7.reuse, c[0x0][0x198], RZ ;  /* 0x0000660007037a10 */ /* 0x040fe40007ffe0ff */
[----:B------:R-:W-:Y:S02]  /*1d150*/  LEA.HI.X.SX32 R7, R7, R2, 0x2, P6 ;  /* 0x0000000207077211 */ /* 0x000fe400030f16ff */
[----:B------:R-:W-:Y:S01]  /*1d160*/  ISETP.LT.AND P2, PT, R8, c[0x0][0x17c], !P0 ;  /* 0x00005f0008007a0c */ /* 0x000fe20004741270 */
[----:B-----5:R1:W-:Y:S01]  /*1d170*/  @P3 STG.E [R4.64], R13 ;  /* 0x0000000d04003986 */ /* 0x0203e2000c101904 */
[----:B------:R-:W-:-:S02]  /*1d180*/  ISETP.LT.AND P4, PT, R9, c[0x0][0x17c], !P0 ;  /* 0x00005f0009007a0c */ /* 0x000fc40004781270 */
[C---:B------:R-:W-:Y:S01]  /*1d190*/  IADD3 R8, R3.reuse, c[0x0][0x198], RZ ;  /* 0x0000660003087a10 */ /* 0x040fe20007ffe0ff */
[----:B----4-:R4:W-:Y:S04]  /*1d1a0*/  @P5 STG.E [R6.64], R14 ;  /* 0x0000000e06005986 */ /* 0x0109e8000c101904 */
        /* <DEDUP_REMOVED lines=72> */
[----:B------:R-:W-:-:S03]  /*1d630*/  LEA R4, P2, R3, R0, 0x2 ;  /* 0x0000000003047211 */ /* 0x000fc600078410ff */
[----:B--2---:R-:W2:Y:S01]  /*1d640*/  LDL.LU R12, [R1+0x34] ;  /* 0x00003400010c7983 */ /* 0x004ea20000300800 */
[C---:B------:R-:W-:Y:S02]  /*1d650*/  IADD3 R7, R3.reuse, c[0x0][0x198], RZ ;  /* 0x0000660003077a10 */ /* 0x040fe40007ffe0ff */
[----:B------:R-:W-:Y:S02]  /*1d660*/  LEA.HI.X.SX32 R5, R3, R2, 0x2, P2 ;  /* 0x0000000203057211 */ /* 0x000fe400010f16ff */
[C---:B------:R-:W-:Y:S02]  /*1d670*/  LEA R6, P6, R7.reuse, R0, 0x2 ;  /* 0x0000000007067211 */ /* 0x040fe400078c10ff */
        /* <DEDUP_REMOVED lines=47> */
[----:B------:R-:W-:-:S03]  /*1d970*/  IADD3 R5, R3, c[0x0][0x198], RZ ;  /* 0x0000660003057a10 */ /* 0x000fc60007ffe0ff */
[----:B----4-:R-:W4:Y:S01]  /*1d980*/  LDL.LU R14, [R1+0xe4] ;  /* 0x0000e400010e7983 */ /* 0x010f220000300800 */
[-C--:B------:R-:W-:Y:S02]  /*1d990*/  LEA R6, P3, R3, R0.reuse, 0x2 ;  /* 0x0000000003067211 */ /* 0x080fe400078610ff */
[----:B------:R-:W-:Y:S02]  /*1d9a0*/  LEA R4, P6, R5, R0, 0x2 ;  /* 0x0000000005047211 */ /* 0x000fe400078c10ff */
[-C--:B------:R-:W-:Y:S02]  /*1d9b0*/  LEA.HI.X.SX32 R7, R3, R2.reuse, 0x2, P3 ;  /* 0x0000000203077211 */ /* 0x080fe400018f16ff */
        /* <DEDUP_REMOVED lines=111> */
[----:B------:R-:W-:-:S02]  /*1e0b0*/  LEA R4, P2, R3, R0, 0x2 ;  /* 0x0000000003047211 */ /* 0x000fc400078410ff */
[C---:B--2---:R-:W-:Y:S01]  /*1e0c0*/  IADD3 R7, R3.reuse, c[0x0][0x198], RZ ;  /* 0x0000660003077a10 */ /* 0x044fe20007ffe0ff */
[----:B------:R-:W2:Y:S01]  /*1e0d0*/  LDL.LU R12, [R1+0xec] ;  /* 0x0000ec00010c7983 */ /* 0x000ea20000300800 */
[----:B------:R-:W-:Y:S02]  /*1e0e0*/  LEA.HI.X.SX32 R5, R3, R2, 0x2, P2 ;  /* 0x0000000203057211 */ /* 0x000fe400010f16ff */
[C---:B------:R-:W-:Y:S02]  /*1e0f0*/  LEA R6, P6, R7.reuse, R0, 0x2 ;  /* 0x0000000007067211 */ /* 0x040fe400078c10ff */
[C---:B------:R-:W-:Y:S02]  /*1e100*/  IADD3 R3, R7.reuse, c[0x0][0x198], RZ ;  /* 0x0000660007037a10 */ /* 0x040fe40007ffe0ff */
[----:B------:R-:W-:Y:S02]  /*1e110*/  LEA.HI.X.SX32 R7, R7, R2, 0x2, P6 ;  /* 0x0000000207077211 */ /* 0x000fe400030f16ff */
[----:B------:R-:W-:-:S02]  /*1e120*/  ISETP.LT.AND P2, PT, R8, c[0x0][0x17c], !P0 ;  /* 0x00005f0008007a0c */ /* 0x000fc40004741270 */
[----:B------:R-:W-:Y:S01]  /*1e130*/  ISETP.LT.AND P4, PT, R9, c[0x0][0x17c], !P0 ;  /* 0x00005f0009007a0c */ /* 0x000fe20004781270 */
[----:B-----5:R1:W-:Y:S01]  /*1e140*/  @P3 STG.E [R4.64], R13 ;  /* 0x0000000d04003986 */ /* 0x0203e2000c101904 */
[----:B------:R-:W-:-:S03]  /*1e150*/  IADD3 R8, R3, c[0x0][0x198], RZ ;  /* 0x0000660003087a10 */ /* 0x000fc60007ffe0ff */
        /* <DEDUP_REMOVED lines=13> */
[----:B------:R-:W-:-:S02]  /*1e230*/  IADD3 R3, R8, c[0x0][0x198], RZ ;  /* 0x0000660008037a10 */ /* 0x000fc40007ffe0ff */
[----:B------:R-:W-:Y:S02]  /*1e240*/  IADD3 R9, R29, 0x3a, RZ ;  /* 0x0000003a1d097810 */ /* 0x000fe40007ffe0ff */
[C---:B------:R-:W-:Y:S02]  /*1e250*/  IADD3 R7, R3.reuse, c[0x0][0x198], RZ ;  /* 0x0000660003077a10 */ /* 0x040fe40007ffe0ff */
[-C--:B------:R-:W-:Y:S02]  /*1e260*/  LEA R4, P1, R3, R0.reuse, 0x2 ;  /* 0x0000000003047211 */ /* 0x080fe400078210ff */
[----:B------:R-:W-:Y:S02]  /*1e270*/  LEA R6, P6, R7, R0, 0x2 ;  /* 0x0000000007067211 */ /* 0x000fe400078c10ff */
[----:B------:R-:W-:Y:S02]  /*1e280*/  ISETP.LT.AND P3, PT, R9, c[0x0][0x17c], !P0 ;  /* 0x00005f0009007a0c */ /* 0x000fe40004761270 */
[----:B------:R-:W-:-:S02]  /*1e290*/  IADD3 R8, R29, 0x3c, RZ ;  /* 0x0000003c1d087810 */ /* 0x000fc40007ffe0ff */
[-C--:B------:R-:W-:Y:S02]  /*1e2a0*/  LEA.HI.X.SX32 R5, R3, R2.reuse, 0x2, P1 ;  /* 0x0000000203057211 */ /* 0x080fe400008f16ff */
[----:B------:R-:W-:Y:S02]  /*1e2b0*/  IADD3 R9, R29, 0x3b, RZ ;  /* 0x0000003b1d097810 */ /* 0x000fe40007ffe0ff */
[C---:B------:R-:W-:Y:S02]  /*1e2c0*/  IADD3 R3, R7.reuse, c[0x0][0x198], RZ ;  /* 0x0000660007037a10 */ /* 0x040fe40007ffe0ff */
[----:B------:R-:W-:Y:S02]  /*1e2d0*/  LEA.HI.X.SX32 R7, R7, R2, 0x2, P6 ;  /* 0x0000000207077211 */ /* 0x000fe400030f16ff */
[----:B------:R-:W-:Y:S02]  /*1e2e0*/  ISETP.LT.AND P1, PT, R8, c[0x0][0x17c], !P0 ;  /* 0x00005f0008007a0c */ /* 0x000fe40004721270 */
[----:B------:R-:W-:-:S02]  /*1e2f0*/  ISETP.LT.AND P4, PT, R9, c[0x0][0x17c], !P0 ;  /* 0x00005f0009007a0c */ /* 0x000fc40004781270 */
[C---:B------:R-:W-:Y:S01]  /*1e300*/  IADD3 R8, R3.reuse, c[0x0][0x198], RZ ;  /* 0x0000660003087a10 */ /* 0x040fe20007ffe0ff */
[----:B---3--:R1:W-:Y:S04]  /*1e310*/  @P2 STG.E [R4.64], R28 ;  /* 0x0000001c04002986 */ /* 0x0083e8000c101904 */
[----:B--2---:R2:W-:Y:S04]  /*1e320*/  @P5 STG.E [R6.64], R12 ;  /* 0x0000000c06005986 */ /* 0x0045e8000c101904 */
[----:B-1----:R-:W3:Y:S01]  /*1e330*/  LDL.LU R28, [R1+0x138] ;  /* 0x00013800011c7983 */ /* 0x002ee20000300800 */
[----:B------:R-:W-:-:S02]  /*1e340*/  LEA R4, P2, R3, R0, 0x2 ;  /* 0x0000000003047211 */ /* 0x000fc400078410ff */
[----:B--2---:R-:W-:Y:S01]  /*1e350*/  IADD3 R7, R29, 0x3d, RZ ;  /* 0x0000003d1d077810 */ /* 0x004fe20007ffe0ff */
[----:B------:R-:W2:Y:S01]  /*1e360*/  LDL.LU R12, [R1+0x13c] ;  /* 0x00013c00010c7983 */ /* 0x000ea20000300800 */
        /* <DEDUP_REMOVED lines=8> */
[----:B------:R-:W-:-:S02]  /*1e3f0*/  LEA R4, P3, R3, R0, 0x2 ;  /* 0x0000000003047211 */ /* 0x000fc400078610ff */
[C---:B----4-:R-:W-:Y:S01]  /*1e400*/  IADD3 R7, R3.reuse, c[0x0][0x198], RZ ;  /* 0x0000660003077a10 */ /* 0x050fe20007ffe0ff */
[----:B------:R-:W4:Y:S01]  /*1e410*/  LDL.LU R14, [R1+0x84] ;  /* 0x00008400010e7983 */ /* 0x000f220000300800 */
[----:B------:R-:W-:Y:S02]  /*1e420*/  LEA.HI.X.SX32 R5, R3, R2, 0x2, P3 ;  /* 0x0000000203057211 */ /* 0x000fe400018f16ff */
[C---:B------:R-:W-:Y:S02]  /*1e430*/  LEA R6, P6, R7.reuse, R0, 0x2 ;  /* 0x0000000007067211 */ /* 0x040fe400078c10ff */
[C---:B------:R-:W-:Y:S02]  /*1e440*/  IADD3 R3, R7.reuse, c[0x0][0x198], RZ ;  /* 0x0000660007037a10 */ /* 0x040fe40007ffe0ff */
[----:B------:R-:W-:Y:S01]  /*1e450*/  LEA.HI.X.SX32 R7, R7, R2, 0x2, P6 ;  /* 0x0000000207077211 */ /* 0x000fe200030f16ff */
[----:B------:R1:W-:Y:S04]  /*1e460*/  @P1 STG.E [R4.64], R15 ;  /* 0x0000000f04001986 */ /* 0x0003e8000c101904 */
[----:B------:R1:W-:Y:S04]  /*1e470*/  @P5 STG.E [R6.64], R11 ;  /* 0x0000000b06005986 */ /* 0x0003e8000c101904 */
[----:B-1----:R-:W4:Y:S04]  /*1e480*/  LDL.LU R15, [R1] ;  /* 0x00000000010f7983 */ /* 0x002f280000300800 */
        /* <DEDUP_REMOVED lines=20> */
[----:B--2---:R2:W-:Y:S01]  /*1e5d0*/  @P4 STG.E [R6.64], R12 ;  /* 0x0000000c06004986 */ /* 0x0045e2000c101904 */
[----:B-1----:R-:W-:-:S04]  /*1e5e0*/  IADD3 R5, R3, c[0x0][0x198], RZ ;  /* 0x0000660003057a10 */ /* 0x002fc80007ffe0ff */
[-C--:B------:R-:W-:Y:S02]  /*1e5f0*/  LEA R4, P6, R5, R0.reuse, 0x2 ;  /* 0x0000000005047211 */ /* 0x080fe400078c10ff */
[----:B--2---:R-:W-:-:S04]  /*1e600*/  LEA R6, P2, R3, R0, 0x2 ;  /* 0x0000000003067211 */ /* 0x004fc800078410ff */
[-C--:B------:R-:W-:Y:S02]  /*1e610*/  LEA.HI.X.SX32 R7, R3, R2.reuse, 0x2, P2 ;  /* 0x0000000203077211 */ /* 0x080fe400010f16ff */
[C---:B------:R-:W-:Y:S02]  /*1e620*/  IADD3 R3, R5.reuse, c[0x0][0x198], RZ ;  /* 0x0000660005037a10 */ /* 0x040fe40007ffe0ff */
[----:B------:R-:W-:Y:S02]  /*1e630*/  LEA.HI.X.SX32 R5, R5, R2, 0x2, P6 ;  /* 0x0000000205057211 */ /* 0x000fe400030f16ff */
[----:B------:R-:W-:Y:S02]  /*1e640*/  ISETP.LT.AND P2, PT, R8, c[0x0][0x17c], !P0 ;  /* 0x00005f0008007a0c */ /* 0x000fe40004741270 */
[----:B------:R-:W-:Y:S01]  /*1e650*/  ISETP.LT.AND P4, PT, R9, c[0x0][0x17c], !P0 ;  /* 0x00005f0009007a0c */ /* 0x000fe20004781270 */
[----:B-----5:R1:W-:Y:S01]  /*1e660*/  @P3 STG.E [R6.64], R13 ;  /* 0x0000000d06003986 */ /* 0x0203e2000c101904 */
[----:B------:R-:W-:-:S03]  /*1e670*/  IADD3 R8, R3, c[0x0][0x198], RZ ;  /* 0x0000660003087a10 */ /* 0x000fc60007ffe0ff */
[----:B----4-:R2:W-:Y:S01]  /*1e680*/  @P5 STG.E [R4.64], R14 ;  /* 0x0000000e04005986 */ /* 0x0105e2000c101904 */
[----:B-1----:R-:W-:-:S03]  /*1e690*/  IADD3 R7, R29, 0x45, RZ ;  /* 0x000000451d077810 */ /* 0x002fc60007ffe0ff */
[----:B------:R-:W3:Y:S01]  /*1e6a0*/  LDL.LU R13, [R1+0x20] ;  /* 0x00002000010d7983 */ /* 0x000ee20000300800 */
[CC--:B------:R-:W-:Y:S02]  /*1e6b0*/  LEA R6, P6, R8.reuse, R0.reuse, 0x2 ;  /* 0x0000000008067211 */ /* 0x0c0fe400078c10ff */
[----:B--2---:R-:W-:Y:S02]  /*1e6c0*/  LEA R4, P3, R3, R0, 0x2 ;  /* 0x0000000003047211 */ /* 0x004fe400078610ff */
[----:B------:R-:W-:Y:S02]  /*1e6d0*/  ISETP.LT.AND P5, PT, R7, c[0x0][0x17c], !P0 ;  /* 0x00005f0007007a0c */ /* 0x000fe400047a1270 */
[-C--:B------:R-:W-:Y:S02]  /*1e6e0*/  LEA.HI.X.SX32 R5, R3, R2.reuse, 0x2, P3 ;  /* 0x0000000203057211 */ /* 0x080fe400018f16ff */
[----:B------:R-:W-:-:S03]  /*1e6f0*/  LEA.HI.X.SX32 R7, R8, R2, 0x2, P6 ;  /* 0x0000000208077211 */ /* 0x000fc600030f16ff */
[----:B------:R-:W-:Y:S04]  /*1e700*/  @P1 STG.E [R4.64], R15 ;  /* 0x0000000f04001986 */ /* 0x000fe8000c101904 */
[----:B------:R1:W-:Y:S04]  /*1e710*/  @P4 STG.E [R6.64], R11 ;  /* 0x0000000b06004986 */ /* 0x0003e8000c101904 */
[----:B-1----:R-:W2:Y:S04]  /*1e720*/  LDL.LU R11, [R1+0x24] ;  /* 0x00002400010b7983 */ /* 0x002ea80000300800 */
[----:B------:R-:W4:Y:S01]  /*1e730*/  LDL.LU R14, [R1+0xd0] ;  /* 0x0000d000010e7983 */ /* 0x000f220000300800 */
[----:B------:R-:W-:-:S02]  /*1e740*/  IADD3 R3, R8, c[0x0][0x198], RZ ;  /* 0x0000660008037a10 */ /* 0x000fc40007ffe0ff */
[----:B------:R-:W-:Y:S01]  /*1e750*/  IADD3 R9, R29, 0x46, RZ ;  /* 0x000000461d097810 */ /* 0x000fe20007ffe0ff */
[----:B------:R-:W5:Y:S01]  /*1e760*/  LDL.LU R15, [R1+0xd4] ;  /* 0x0000d400010f7983 */ /* 0x000f620000300800 */
        /* <DEDUP_REMOVED lines=9> */
[----:B------:R-:W-:Y:S01]  /*1e800*/  ISETP.LT.AND P1, PT, R8, c[0x0][0x17c], !P0 ;  /* 0x00005f0008007a0c */ /* 0x000fe20004721270 */
[----:B------:R1:W-:Y:S01]  /*1e810*/  @P2 STG.E [R4.64], R20 ;  /* 0x0000001404002986 */ /* 0x0003e2000c101904 */
[----:B------:R-:W-:-:S02]  /*1e820*/  ISETP.LT.AND P4, PT, R9, c[0x0][0x17c], !P0 ;  /* 0x00005f0009007a0c */ /* 0x000fc40004781270 */
[C---:B------:R-:W-:Y:S01]  /*1e830*/  IADD3 R8, R3.reuse, c[0x0][0x198], RZ ;  /* 0x0000660003087a10 */ /* 0x040fe20007ffe0ff */
[----:B------:R1:W-:Y:S02]  /*1e840*/  @P5 STG.E [R6.64], R21 ;  /* 0x0000001506005986 */ /* 0x0003e4000c101904 */
[-C--:B-1----:R-:W-:Y:S02]  /*1e850*/  LEA R4, P2, R3, R0.reuse, 0x2 ;  /* 0x0000000003047211 */ /* 0x082fe400078410ff */
[----:B------:R-:W-:Y:S02]  /*1e860*/  IADD3 R7, R29, 0x49, RZ ;  /* 0x000000491d077810 */ /* 0x000fe40007ffe0ff */
[----:B------:R-:W-:Y:S02]  /*1e870*/  LEA R6, P6, R8, R0, 0x2 ;  /* 0x0000000008067211 */ /* 0x000fe400078c10ff */
[----:B------:R-:W-:Y:S02]  /*1e880*/  LEA.HI.X.SX32 R5, R3, R2, 0x2, P2 ;  /* 0x0000000203057211 */ /* 0x000fe400010f16ff */
[----:B------:R-:W-:-:S02]  /*1e890*/  ISETP.LT.AND P5, PT, R7, c[0x0][0x17c], !P0 ;  /* 0x00005f0007007a0c */ /* 0x000fc400047a1270 */
[C---:B------:R-:W-:Y:S02]  /*1e8a0*/  LEA.HI.X.SX32 R7, R8.reuse, R2, 0x2, P6 ;  /* 0x0000000208077211 */ /* 0x040fe400030f16ff */
[----:B------:R-:W-:Y:S01]  /*1e8b0*/  IADD3 R3, R8, c[0x0][0x198], RZ ;  /* 0x0000660008037a10 */ /* 0x000fe20007ffe0ff */
[----:B------:R1:W-:Y:S04]  /*1e8c0*/  @P3 STG.E [R4.64], R16 ;  /* 0x0000001004003986 */ /* 0x0003e8000c101904 */
[----:B------:R1:W-:Y:S01]  /*1e8d0*/  @P4 STG.E [R6.64], R17 ;  /* 0x0000001106004986 */ /* 0x0003e2000c101904 */
[----:B------:R-:W-:Y:S02]  /*1e8e0*/  IADD3 R9, R29, 0x4a, RZ ;  /* 0x0000004a1d097810 */ /* 0x000fe40007ffe0ff */
[----:B-1----:R-:W-:-:S02]  /*1e8f0*/  LEA R4, P3, R3, R0, 0x2 ;  /* 0x0000000003047211 */ /* 0x002fc400078610ff */
[C---:B------:R-:W-:Y:S02]  /*1e900*/  IADD3 R7, R3.reuse, c[0x0][0x198], RZ ;  /* 0x0000660003077a10 */ /* 0x040fe40007ffe0ff */
[----:B------:R-:W-:Y:S02]  /*1e910*/  LEA.HI.X.SX32 R5, R3, R2, 0x2, P3 ;  /* 0x0000000203057211 */ /* 0x000fe400018f16ff */
[C---:B------:R-:W-:Y:S02]  /*1e920*/  LEA R6, P6, R7.reuse, R0, 0x2 ;  /* 0x0000000007067211 */ /* 0x040fe400078c10ff */
[C---:B------:R-:W-:Y:S02]  /*1e930*/  IADD3 R3, R7.reuse, c[0x0][0x198], RZ ;  /* 0x0000660007037a10 */ /* 0x040fe40007ffe0ff */
[----:B------:R-:W-:Y:S02]  /*1e940*/  LEA.HI.X.SX32 R7, R7, R2, 0x2, P6 ;  /* 0x0000000207077211 */ /* 0x000fe400030f16ff */
[----:B------:R-:W-:-:S02]  /*1e950*/  ISETP.LT.AND P2, PT, R9, c[0x0][0x17c], !P0 ;  /* 0x00005f0009007a0c */ /* 0x000fc40004741270 */
[C---:B------:R-:W-:Y:S02]  /*1e960*/  IADD3 R8, R29.reuse, 0x4c, RZ ;  /* 0x0000004c1d087810 */ /* 0x040fe40007ffe0ff */
[----:B------:R-:W-:Y:S02]  /*1e970*/  IADD3 R9, R29, 0x4b, RZ ;  /* 0x0000004b1d097810 */ /* 0x000fe40007ffe0ff */
[----:B------:R-:W-:Y:S02]  /*1e980*/  ISETP.LT.AND P3, PT, R8, c[0x0][0x17c], !P0 ;  /* 0x00005f0008007a0c */ /* 0x000fe40004761270 */
[----:B------:R-:W-:Y:S01]  /*1e990*/  ISETP.LT.AND P4, PT, R9, c[0x0][0x17c], !P0 ;  /* 0x00005f0009007a0c */ /* 0x000fe20004781270 */
[----:B---3--:R1:W-:Y:S02]  /*1e9a0*/  @P1 STG.E [R4.64], R13 ;  /* 0x0000000d04001986 */ /* 0x0083e4000c101904 */
[----:B-1----:R-:W-:Y:S02]  /*1e9b0*/  IADD3 R4, R3, c[0x0][0x198], RZ ;  /* 0x0000660003047a10 */ /* 0x002fe40007ffe0ff */
[----:B------:R-:W3:Y:S02]  /*1e9c0*/  LDL.LU R13, [R1+0x88] ;  /* 0x00008800010d7983 */ /* 0x000ee40000300800 */
[----:B------:R-:W-:-:S02]  /*1e9d0*/  LEA R8, P6, R4, R0, 0x2 ;  /* 0x0000000004087211 */ /* 0x000fc400078c10ff */
[----:B------:R-:W-:Y:S01]  /*1e9e0*/  IADD3 R5, R29, 0x4d, RZ ;  /* 0x0000004d1d057810 */ /* 0x000fe20007ffe0ff */
[----:B--2---:R1:W-:Y:S01]  /*1e9f0*/  @P5 STG.E [R6.64], R11 ;  /* 0x0000000b06005986 */ /* 0x0043e2000c101904 */
[C---:B------:R-:W-:Y:S02]  /*1ea00*/  LEA.HI.X.SX32 R9, R4.reuse, R2, 0x2, P6 ;  /* 0x0000000204097211 */ /* 0x040fe400030f16ff */
[C---:B-1----:R-:W-:Y:S01]  /*1ea10*/  LEA R6, P1, R3.reuse, R0, 0x2 ;  /* 0x0000000003067211 */ /* 0x042fe200078210ff */
[----:B------:R-:W2:Y:S03]  /*1ea20*/  LDL.LU R11, [R1+0x8c] ;  /* 0x00008c00010b7983 */ /* 0x000ea60000300800 */
[----:B------:R-:W-:Y:S02]  /*1ea30*/  LEA.HI.X.SX32 R7, R3, R2, 0x2, P1 ;  /* 0x0000000203077211 */ /* 0x000fe400008f16ff */
[----:B------:R-:W-:-:S03]  /*1ea40*/  IADD3 R3, R4, c[0x0][0x198], RZ ;  /* 0x0000660004037a10 */ /* 0x000fc60007ffe0ff */
[----:B------:R-:W-:Y:S01]  /*1ea50*/  @P2 STG.E [R6.64], R24 ;  /* 0x0000001806002986 */ /* 0x000fe2000c101904 */
[----:B------:R-:W-:Y:S02]  /*1ea60*/  LEA R4, P2, R3, R0, 0x2 ;  /* 0x0000000003047211 */ /* 0x000fe400078410ff */
[----:B------:R-:W-:Y:S02]  /*1ea70*/  ISETP.LT.AND P5, PT, R5, c[0x0][0x17c], !P0 ;  /* 0x00005f0005007a0c */ /* 0x000fe400047a1270 */
[C---:B------:R-:W-:Y:S01]  /*1ea80*/  LEA.HI.X.SX32 R5, R3.reuse, R2, 0x2, P2 ;  /* 0x0000000203057211 */ /* 0x040fe200010f16ff */
[----:B------:R-:W-:Y:S04]  /*1ea90*/  @P4 STG.E [R8.64], R25 ;  /* 0x0000001908004986 */ /* 0x000fe8000c101904 */
[----:B----4-:R1:W-:Y:S04]  /*1eaa0*/  @P3 STG.E [R4.64], R14 ;  /* 0x0000000e04003986 */ /* 0x0103e8000c101904 */
[----:B-1----:R-:W4:Y:S01]  /*1eab0*/  LDL.LU R14, [R1+0x8] ;  /* 0x00000800010e7983 */ /* 0x002f220000300800 */
[----:B------:R-:W-:-:S04]  /*1eac0*/  IADD3 R7, R3, c[0x0][0x198], RZ ;  /* 0x0000660003077a10 */ /* 0x000fc80007ffe0ff */
[C---:B------:R-:W-:Y:S02]  /*1ead0*/  LEA R6, P6, R7.reuse, R0, 0x2 ;  /* 0x0000000007067211 */ /* 0x040fe400078c10ff */
[C---:B------:R-:W-:Y:S02]  /*1eae0*/  IADD3 R3, R7.reuse, c[0x0][0x198], RZ ;  /* 0x0000660007037a10 */ /* 0x040fe40007ffe0ff */
[----:B------:R-:W-:Y:S02]  /*1eaf0*/  LEA.HI.X.SX32 R7, R7, R2, 0x2, P6 ;  /* 0x0000000207077211 */ /* 0x000fe400030f16ff */
[C---:B------:R-:W-:Y:S02]  /*1eb00*/  IADD3 R10, R29.reuse, 0x4e, RZ ;  /* 0x0000004e1d0a7810 */ /* 0x040fe40007ffe0ff */
[----:B------:R-:W-:Y:S01]  /*1eb10*/  IADD3 R8, R29, 0x50, RZ ;  /* 0x000000501d087810 */ /* 0x000fe20007ffe0ff */
[----:B-----5:R1:W-:Y:S01]  /*1eb20*/  @P5 STG.E [R6.64], R15 ;  /* 0x0000000f06005986 */ /* 0x0203e2000c101904 */
[----:B------:R-:W-:-:S02]  /*1eb30*/  ISETP.LT.AND P1, PT, R10, c[0x0][0x17c], !P0 ;  /* 0x00005f000a007a0c */ /* 0x000fc40004721270 */
[----:B------:R-:W-:Y:S02]  /*1eb40*/  IADD3 R9, R29, 0x4f, RZ ;  /* 0x0000004f1d097810 */ /* 0x000fe40007ffe0ff */
[C---:B------:R-:W-:Y:S02]  /*1eb50*/  IADD3 R4, R3.reuse, c[0x0][0x198], RZ ;  /* 0x0000660003047a10 */ /* 0x040fe40007ffe0ff */
[----:B------:R-:W-:Y:S01]  /*1eb60*/  ISETP.LT.AND P2, PT, R8, c[0x0][0x17c], !P0 ;  /* 0x00005f0008007a0c */ /* 0x000fe20004741270 */
[----:B-1----:R-:W5:Y:S01]  /*1eb70*/  LDL.LU R15, [R1+0xc] ;  /* 0x00000c00010f7983 */ /* 0x002f620000300800 */
[-C--:B------:R-:W-:Y:S02]  /*1eb80*/  LEA R6, P3, R3, R0.reuse, 0x2 ;  /* 0x0000000003067211 */ /* 0x080fe400078610ff */
[----:B------:R-:W-:Y:S02]  /*1eb90*/  ISETP.LT.AND P4, PT, R9, c[0x0][0x17c], !P0 ;  /* 0x00005f0009007a0c */ /* 0x000fe40004781270 */
[----:B------:R-:W-:-:S02]  /*1eba0*/  LEA R8, P6, R4, R0, 0x2 ;  /* 0x0000000004087211 */ /* 0x000fc400078c10ff */
[-C--:B------:R-:W-:Y:S02]  /*1ebb0*/  LEA.HI.X.SX32 R7, R3, R2.reuse, 0x2, P3 ;  /* 0x0000000203077211 */ /* 0x080fe400018f16ff */
[C---:B------:R-:W-:Y:S02]  /*1ebc0*/  LEA.HI.X.SX32 R9, R4.reuse, R2, 0x2, P6 ;  /* 0x0000000204097211 */ /* 0x040fe400030f16ff */
[----:B------:R-:W-:Y:S02]  /*1ebd0*/  IADD3 R4, R4, c[0x0][0x198], RZ ;  /* 0x0000660004047a10 */ /* 0x000fe40007ffe0ff */
[C---:B------:R-:W-:Y:S01]  /*1ebe0*/  IADD3 R5, R29.reuse, 0x51, RZ ;  /* 0x000000511d057810 */ /* 0x040fe20007ffe0ff */
[----:B------:R1:W-:Y:S01]  /*1ebf0*/  @P1 STG.E [R6.64], R26 ;  /* 0x0000001a06001986 */ /* 0x0003e2000c101904 */
[----:B------:R-:W-:Y:S02]  /*1ec00*/  IADD3 R3, R29, 0x53, RZ ;  /* 0x000000531d037810 */ /* 0x000fe40007ffe0ff */
[----:B------:R-:W-:-:S02]  /*1ec10*/  ISETP.LT.AND P5, PT, R5, c[0x0][0x17c], !P0 ;  /* 0x00005f0005007a0c */ /* 0x000fc400047a1270 */
[----:B------:R-:W-:Y:S02]  /*1ec20*/  IADD3 R10, R29, 0x52, RZ ;  /* 0x000000521d0a7810 */ /* 0x000fe40007ffe0ff */
[C---:B------:R-:W-:Y:S01]  /*1ec30*/  IADD3 R5, R4.reuse, c[0x0][0x198], RZ ;  /* 0x0000660004057a10 */ /* 0x040fe20007ffe0ff */
[----:B------:R1:W-:Y:S02]  /*1ec40*/  @P4 STG.E [R8.64], R27 ;  /* 0x0000001b08004986 */ /* 0x0003e4000c101904 */
[C---:B-1----:R-:W-:Y:S02]  /*1ec50*/  LEA R6, P1, R4.reuse, R0, 0x2 ;  /* 0x0000000004067211 */ /* 0x042fe400078210ff */
[----:B------:R-:W5:Y:S01]  /*1ec60*/  LDL.LU R26, [R1+0x560] ;  /* 0x00056000011a7983 */ /* 0x000f620000300800 */
[----:B------:R-:W-:Y:S02]  /*1ec70*/  ISETP.LT.AND P4, PT, R3, c[0x0][0x17c], !P0 ;  /* 0x00005f0003007a0c */ /* 0x000fe40004781270 */
[----:B------:R-:W-:-:S02]  /*1ec80*/  LEA.HI.X.SX32 R7, R4, R2, 0x2, P1 ;  /* 0x0000000204077211 */ /* 0x000fc400008f16ff */
[----:B------:R-:W-:Y:S02]  /*1ec90*/  ISETP.LT.AND P3, PT, R10, c[0x0][0x17c], !P0 ;  /* 0x00005f000a007a0c */ /* 0x000fe40004761270 */
[C---:B------:R-:W-:Y:S01]  /*1eca0*/  IADD3 R3, R5.reuse, c[0x0][0x198], RZ ;  /* 0x0000660005037a10 */ /* 0x040fe20007ffe0ff */
[----:B------:R-:W5:Y:S01]  /*1ecb0*/  LDL.LU R27, [R1+0x55c] ;  /* 0x00055c00011b7983 */ /* 0x000f620000300800 */
[----:B------:R-:W-:-:S03]  /*1ecc0*/  LEA R8, P6, R5, R0, 0x2 ;  /* 0x0000000005087211 */ /* 0x000fc600078c10ff */
[----:B------:R-:W5:Y:S01]  /*1ecd0*/  LDL.LU R28, [R1+0x28] ;  /* 0x00002800011c7983 */ /* 0x000f620000300800 */
[----:B------:R-:W-:-:S03]  /*1ece0*/  LEA.HI.X.SX32 R9, R5, R2, 0x2, P6 ;  /* 0x0000000205097211 */ /* 0x000fc600030f16ff */
[----:B---3--:R-:W-:Y:S01]  /*1ecf0*/  @P2 STG.E [R6.64], R13 ;  /* 0x0000000d06002986 */ /* 0x008fe2000c101904 */
[----:B------:R-:W-:-:S04]  /*1ed00*/  LEA R4, P2, R3, R0, 0x2 ;  /* 0x0000000003047211 */ /* 0x000fc800078410ff */
[----:B------:R-:W-:Y:S01]  /*1ed10*/  LEA.HI.X.SX32 R5, R3, R2, 0x2, P2 ;  /* 0x0000000203057211 */ /* 0x000fe200010f16ff */
[----:B--2---:R-:W-:Y:S04]  /*1ed20*/  @P5 STG.E [R8.64], R11 ;  /* 0x0000000b08005986 */ /* 0x004fe8000c101904 */
[----:B----4-:R1:W-:Y:S04]  /*1ed30*/  @P3 STG.E [R4.64], R14 ;  /* 0x0000000e04003986 */ /* 0x0103e8000c101904 */
[----:B-1----:R-:W2:Y:S01]  /*1ed40*/  LDL.LU R14, [R1+0x2c] ;  /* 0x00002c00010e7983 */ /* 0x002ea20000300800 */
[----:B------:R-:W-:-:S02]  /*1ed50*/  IADD3 R10, R29, 0x54, RZ ;  /* 0x000000541d0a7810 */ /* 0x000fc40007ffe0ff */
[----:B------:R-:W-:Y:S01]  /*1ed60*/  IADD3 R12, R29, 0x55, RZ ;  /* 0x000000551d0c7810 */ /* 0x000fe20007ffe0ff */
[----:B------:R-:W1:Y:S01]  /*1ed70*/  S2R R16, SR_TID.X ;  /* 0x0000000000107919 */ /* 0x000e620000002100 */
[----:B------:R-:W-:Y:S02]  /*1ed80*/  ISETP.LT.AND P1, PT, R10, c[0x0][0x17c], !P0 ;  /* 0x00005f000a007a0c */ /* 0x000fe40004721270 */
[----:B------:R-:W-:Y:S01]  /*1ed90*/  IADD3 R10, R3, c[0x0][0x198], RZ ;  /* 0x00006600030a7a10 */ /* 0x000fe20007ffe0ff */
[----:B------:R-:W3:Y:S03]  /*1eda0*/  LDL.LU R20, [R1+0xd8] ;  /* 0x0000d80001147983 */ /* 0x000ee60000300800 */
[C---:B------:R-:W-:Y:S01]  /*1edb0*/  LEA R6, P6, R10.reuse, R0, 0x2 ;  /* 0x000000000a067211 */ /* 0x040fe200078c10ff */
[----:B------:R-:W4:Y:S03]  /*1edc0*/  LDL.LU R17, [R1+0xdc] ;  /* 0x0000dc0001117983 */ /* 0x000f260000300800 */
[----:B------:R-:W-:-:S02]  /*1edd0*/  LEA.HI.X.SX32 R7, R10, R2, 0x2, P6 ;  /* 0x000000020a077211 */ /* 0x000fc400030f16ff */
[----:B------:R-:W-:Y:S02]  /*1ede0*/  IADD3 R10, R10, c[0x0][0x198], RZ ;  /* 0x000066000a0a7a10 */ /* 0x000fe40007ffe0ff */
[C---:B------:R-:W-:Y:S02]  /*1edf0*/  IADD3 R3, R29.reuse, 0x57, RZ ;  /* 0x000000571d037810 */ /* 0x040fe40007ffe0ff */
[----:B------:R-:W-:Y:S01]  /*1ee00*/  IADD3 R9, R10, c[0x0][0x198], RZ ;  /* 0x000066000a097a10 */ /* 0x000fe20007ffe0ff */
[----:B-----5:R5:W-:Y:S01]  /*1ee10*/  @P4 STG.E [R6.64], R15 ;  /* 0x0000000f06004986 */ /* 0x020be2000c101904 */
[----:B------:R-:W-:Y:S02]  /*1ee20*/  ISETP.LT.AND P5, PT, R12, c[0x0][0x17c], !P0 ;  /* 0x00005f000c007a0c */ /* 0x000fe400047a1270 */
[----:B------:R-:W-:Y:S02]  /*1ee30*/  LEA R4, P3, R10, R0, 0x2 ;  /* 0x000000000a047211 */ /* 0x000fe400078610ff */
[----:B------:R-:W-:-:S02]  /*1ee40*/  IADD3 R11, R29, 0x56, RZ ;  /* 0x000000561d0b7810 */ /* 0x000fc40007ffe0ff */
[----:B------:R-:W-:Y:S02]  /*1ee50*/  ISETP.LT.AND P4, PT, R3, c[0x0][0x17c], !P0 ;  /* 0x00005f0003007a0c */ /* 0x000fe40004781270 */
[C---:B------:R-:W-:Y:S02]  /*1ee60*/  IADD3 R3, R9.reuse, c[0x0][0x198], RZ ;  /* 0x0000660009037a10 */ /* 0x040fe40007ffe0ff */
[----:B------:R-:W-:Y:S02]  /*1ee70*/  LEA.HI.X.SX32 R5, R10, R2, 0x2, P3 ;  /* 0x000000020a057211 */ /* 0x000fe400018f16ff */
[----:B-----5:R-:W-:Y:S02]  /*1ee80*/  LEA R6, P6, R9, R0, 0x2 ;  /* 0x0000000009067211 */ /* 0x020fe400078c10ff */
[----:B------:R-:W-:Y:S02]  /*1ee90*/  IADD3 R8, R29, 0x58, RZ ;  /* 0x000000581d087810 */ /* 0x000fe40007ffe0ff */
[----:B------:R-:W-:-:S02]  /*1eea0*/  ISETP.LT.AND P2, PT, R11, c[0x0][0x17c], !P0 ;  /* 0x00005f000b007a0c */ /* 0x000fc40004741270 */
[----:B------:R-:W-:Y:S01]  /*1eeb0*/  IADD3 R13, R3, c[0x0][0x198], RZ ;  /* 0x00006600030d7a10 */ /* 0x000fe20007ffe0ff */
[----:B------:R5:W-:Y:S01]  /*1eec0*/  @P1 STG.E [R4.64], R22 ;  /* 0x0000001604001986 */ /* 0x000be2000c101904 */
[----:B------:R-:W-:Y:S02]  /*1eed0*/  LEA.HI.X.SX32 R7, R9, R2, 0x2, P6 ;  /* 0x0000000209077211 */ /* 0x000fe400030f16ff */
[----:B------:R-:W-:Y:S02]  /*1eee0*/  ISETP.LT.AND P3, PT, R8, c[0x0][0x17c], !P0 ;  /* 0x00005f0008007a0c */ /* 0x000fe40004761270 */
[-C--:B------:R-:W-:Y:S02]  /*1eef0*/  LEA R8, P1, R3, R0.reuse, 0x2 ;  /* 0x0000000003087211 */ /* 0x080fe400078210ff */
[----:B------:R-:W-:Y:S02]  /*1ef00*/  IADD3 R11, R29, 0x59, RZ ;  /* 0x000000591d0b7810 */ /* 0x000fe40007ffe0ff */
[----:B------:R-:W-:Y:S01]  /*1ef10*/  LEA R10, P6, R13, R0, 0x2 ;  /* 0x000000000d0a7211 */ /* 0x000fe200078c10ff */
[----:B------:R1:W-:Y:S01]  /*1ef20*/  @P5 STG.E [R6.64], R23 ;  /* 0x0000001706005986 */ /* 0x0003e2000c101904 */
[----:B------:R-:W-:-:S02]  /*1ef30*/  LEA.HI.X.SX32 R9, R3, R2, 0x2, P1 ;  /* 0x0000000203097211 */ /* 0x000fc400008f16ff */
[----:B------:R-:W-:Y:S02]  /*1ef40*/  ISETP.LT.AND P5, PT, R11, c[0x0][0x17c], !P0 ;  /* 0x00005f000b007a0c */ /* 0x000fe400047a1270 */
[C---:B------:R-:W-:Y:S02]  /*1ef50*/  LEA.HI.X.SX32 R11, R13.reuse, R2, 0x2, P6 ;  /* 0x000000020d0b7211 */ /* 0x040fe400030f16ff */
[----:B------:R-:W-:Y:S01]  /*1ef60*/  IADD3 R13, R13, c[0x0][0x198], RZ ;  /* 0x000066000d0d7a10 */ /* 0x000fe20007ffe0ff */
[----:B------:R1:W-:Y:S03]  /*1ef70*/  @P2 STG.E [R8.64], R18 ;  /* 0x0000001208002986 */ /* 0x0003e6000c101904 */
[C---:B-----5:R-:W-:Y:S02]  /*1ef80*/  LEA R4, P2, R13.reuse, R0, 0x2 ;  /* 0x000000000d047211 */ /* 0x060fe400078410ff */
[----:B------:R-:W-:-:S02]  /*1ef90*/  IADD3 R15, R13, c[0x0][0x198], RZ ;  /* 0x000066000d0f7a10 */ /* 0x000fc40007ffe0ff */
[----:B-1----:R-:W-:Y:S02]  /*1efa0*/  IADD3 R7, R29, 0x5b, RZ ;  /* 0x0000005b1d077810 */ /* 0x002fe40007ffe0ff */
[----:B------:R-:W-:Y:S02]  /*1efb0*/  LEA.HI.X.SX32 R5, R13, R2, 0x2, P2 ;  /* 0x000000020d057211 */ /* 0x000fe400010f16ff */
[----:B------:R-:W-:Y:S01]  /*1efc0*/  LEA R6, P6, R15, R0, 0x2 ;  /* 0x000000000f067211 */ /* 0x000fe200078c10ff */
[----:B------:R-:W-:Y:S01]  /*1efd0*/  @P4 STG.E [R10.64], R19 ;  /* 0x000000130a004986 */ /* 0x000fe2000c101904 */
[----:B------:R-:W-:Y:S02]  /*1efe0*/  IADD3 R12, R29, 0x5a, RZ ;  /* 0x0000005a1d0c7810 */ /* 0x000fe40007ffe0ff */
[----:B------:R-:W-:Y:S01]  /*1eff0*/  IADD3 R13, R15, c[0x0][0x198], RZ ;  /* 0x000066000f0d7a10 */ /* 0x000fe20007ffe0ff */
[----:B------:R1:W-:Y:S01]  /*1f000*/  @P3 STG.E [R4.64], R28 ;  /* 0x0000001c04003986 */ /* 0x0003e2000c101904 */
[----:B------:R-:W-:-:S02]  /*1f010*/  ISETP.LT.AND P4, PT, R7, c[0x0][0x17c], !P0 ;  /* 0x00005f0007007a0c */ /* 0x000fc40004781270 */
[----:B------:R-:W-:Y:S01]  /*1f020*/  LEA.HI.X.SX32 R7, R15, R2, 0x2, P6 ;  /* 0x000000020f077211 */ /* 0x000fe200030f16ff */
[----:B------:R-:W5:Y:S01]  /*1f030*/  LDL.LU R18, [R1+0x148] ;  /* 0x0001480001127983 */ /* 0x000f620000300800 */
[----:B------:R-:W-:Y:S02]  /*1f040*/  ISETP.LT.AND P1, PT, R12, c[0x0][0x17c], !P0 ;  /* 0x00005f000c007a0c */ /* 0x000fe40004721270 */
[C---:B------:R-:W-:Y:S01]  /*1f050*/  IADD3 R9, R13.reuse, c[0x0][0x198], RZ ;  /* 0x000066000d097a10 */ /* 0x040fe20007ffe0ff */
[C---:B-1----:R-:W-:Y:S01]  /*1f060*/  IMAD.SHL.U32 R28, R16.reuse, 0x2000, RZ ;  /* 0x00002000101c7824 */ /* 0x042fe200078e00ff */
[----:B------:R-:W-:Y:S02]  /*1f070*/  LEA R12, P3, R13, R0, 0x2 ;  /* 0x000000000d0c7211 */ /* 0x000fe400078610ff */
[----:B------:R-:W-:Y:S02]  /*1f080*/  LOP3.LUT R21, R16, 0x1ff, RZ, 0xc0, !PT ;  /* 0x000001ff10157812 */ /* 0x000fe400078ec0ff */
[----:B------:R-:W-:-:S02]  /*1f090*/  LOP3.LUT R28, R28, 0xc000, RZ, 0xc0, !PT ;  /* 0x0000c0001c1c7812 */ /* 0x000fc400078ec0ff */
[----:B------:R-:W-:-:S03]  /*1f0a0*/  LEA.HI.X.SX32 R13, R13, R2, 0x2, P3 ;  /* 0x000000020d0d7211 */ /* 0x000fc600018f16ff */
[----:B------:R-:W-:Y:S01]  /*1f0b0*/  IMAD R28, R21, 0x10, R28 ;  /* 0x00000010151c7824 */ /* 0x000fe200078e021c */
[----:B--2---:R1:W-:Y:S04]  /*1f0c0*/  @P5 STG.E [R6.64], R14 ;  /* 0x0000000e06005986 */ /* 0x0043e8000c101904 */
[----:B------:R-:W-:Y:S01]  /*1f0d0*/  @P1 STG.E [R12.64], R26 ;  /* 0x0000001a0c001986 */ /* 0x000fe2000c101904 */
[----:B-1----:R-:W-:-:S04]  /*1f0e0*/  LEA R14, P6, R9, R0, 0x2 ;  /* 0x00000000090e7211 */ /* 0x002fc800078c10ff */
[----:B------:R-:W-:-:S05]  /*1f0f0*/  LEA.HI.X.SX32 R15, R9, R2, 0x2, P6 ;  /* 0x00000002090f7211 */ /* 0x000fca00030f16ff */
[----:B------:R-:W-:Y:S04]  /*1f100*/  @P4 STG.E [R14.64], R27 ;  /* 0x0000001b0e004986 */ /* 0x000fe8000c101904 */
[----:B------:R-:W1:Y:S04]  /*1f110*/  LDS.128 R24, [R28] ;  /* 0x000000001c187984 */ /* 0x000e680000000c00 */
[----:B-1----:R-:W-:Y:S04]  /*1f120*/  STL.64 [R1+0x18], R26 ;  /* 0x0000181a01007387 */ /* 0x002fe80000100a00 */
[----:B------:R-:W2:Y:S01]  /*1f130*/  LDL.LU R22, [R1+0x14c] ;  /* 0x00014c0001167983 */ /* 0x000ea20000300800 */
[----:B------:R-:W-:-:S02]  /*1f140*/  IADD3 R3, R29, 0x5c, RZ ;  /* 0x0000005c1d037810 */ /* 0x000fc40007ffe0ff */
[----:B------:R-:W-:Y:S02]  /*1f150*/  IADD3 R8, R29, 0x5d, RZ ;  /* 0x0000005d1d087810 */ /* 0x000fe40007ffe0ff */
[----:B------:R-:W-:Y:S02]  /*1f160*/  IADD3 R9, R9, c[0x0][0x198], RZ ;  /* 0x0000660009097a10 */ /* 0x000fe40007ffe0ff */
[----:B------:R-:W-:Y:S02]  /*1f170*/  ISETP.LT.AND P2, PT, R3, c[0x0][0x17c], !P0 ;  /* 0x00005f0003007a0c */ /* 0x000fe40004741270 */
[----:B------:R-:W-:Y:S02]  /*1f180*/  ISETP.LT.AND P5, PT, R8, c[0x0][0x17c], !P0 ;  /* 0x00005f0008007a0c */ /* 0x000fe400047a1270 */
[C---:B------:R-:W-:Y:S02]  /*1f190*/  IADD3 R5, R9.reuse, c[0x0][0x198], RZ ;  /* 0x0000660009057a10 */ /* 0x040fe40007ffe0ff */
[----:B------:R-:W-:-:S02]  /*1f1a0*/  LEA R10, P1, R9, R0, 0x2 ;  /* 0x00000000090a7211 */ /* 0x000fc400078210ff */
[----:B------:R-:W-:Y:S02]  /*1f1b0*/  LEA R8, P6, R5, R0, 0x2 ;  /* 0x0000000005087211 */ /* 0x000fe400078c10ff */
[-C--:B------:R-:W-:Y:S02]  /*1f1c0*/  LEA.HI.X.SX32 R11, R9, R2.reuse, 0x2, P1 ;  /* 0x00000002090b7211 */ /* 0x080fe400008f16ff */
[----:B------:R-:W-:-:S03]  /*1f1d0*/  LEA.HI.X.SX32 R9, R5, R2, 0x2, P6 ;  /* 0x0000000205097211 */ /* 0x000fc600030f16ff */
[----:B---3--:R-:W-:Y:S01]  /*1f1e0*/  @P2 STG.E [R10.64], R20 ;  /* 0x000000140a002986 */ /* 0x008fe2000c101904 */
[----:B------:R-:W-:-:S03]  /*1f1f0*/  IADD3 R3, R29, 0x5e, RZ ;  /* 0x0000005e1d037810 */ /* 0x000fc60007ffe0ff */
[----:B----4-:R1:W-:Y:S01]  /*1f200*/  @P5 STG.E [R8.64], R17 ;  /* 0x0000001108005986 */ /* 0x0103e2000c101904 */
[----:B------:R-:W-:Y:S02]  /*1f210*/  ISETP.LT.AND P3, PT, R3, c[0x0][0x17c], !P0 ;  /* 0x00005f0003007a0c */ /* 0x000fe40004761270 */
[C---:B------:R-:W-:Y:S01]  /*1f220*/  IADD3 R3, R29.reuse, 0x60, RZ ;  /* 0x000000601d037810 */ /* 0x040fe20007ffe0ff */
[----:B-1----:R-:W1:Y:S01]  /*1f230*/  S2R R17, SR_TID.X ;  /* 0x0000000000117919 */ /* 0x002e620000002100 */
[----:B------:R-:W-:Y:S02]  /*1f240*/  IADD3 R4, R29, 0x5f, RZ ;  /* 0x0000005f1d047810 */ /* 0x000fe40007ffe0ff */
[----:B------:R-:W-:Y:S02]  /*1f250*/  ISETP.LT.AND P1, PT, R3, c[0x0][0x17c], !P0 ;  /* 0x00005f0003007a0c */ /* 0x000fe40004721270 */
[----:B------:R-:W-:Y:S01]  /*1f260*/  IADD3 R3, R5, c[0x0][0x198], RZ ;  /* 0x0000660005037a10 */ /* 0x000fe20007ffe0ff */
[----:B------:R-:W-:Y:S01]  /*1f270*/  IMAD.SHL.U32 R20, R16, 0x2000, RZ ;  /* 0x0000200010147824 */ /* 0x000fe200078e00ff */
[----:B------:R-:W-:-:S02]  /*1f280*/  ISETP.LT.AND P4, PT, R4, c[0x0][0x17c], !P0 ;  /* 0x00005f0004007a0c */ /* 0x000fc40004781270 */
[C---:B------:R-:W-:Y:S02]  /*1f290*/  LEA R4, P2, R3.reuse, R0, 0x2 ;  /* 0x0000000003047211 */ /* 0x040fe400078410ff */
[----:B------:R-:W-:Y:S02]  /*1f2a0*/  LOP3.LUT R20, R20, 0xc000, RZ, 0xc0, !PT ;  /* 0x0000c00014147812 */ /* 0x000fe400078ec0ff */
[C---:B------:R-:W-:Y:S02]  /*1f2b0*/  LEA.HI.X.SX32 R5, R3.reuse, R2, 0x2, P2 ;  /* 0x0000000203057211 */ /* 0x040fe400010f16ff */
[----:B------:R-:W-:Y:S01]  /*1f2c0*/  IADD3 R13, R3, c[0x0][0x198], RZ ;  /* 0x00006600030d7a10 */ /* 0x000fe20007ffe0ff */
[----:B------:R-:W-:Y:S01]  /*1f2d0*/  IMAD R20, R21, 0x10, R20 ;  /* 0x0000001015147824 */ /* 0x000fe200078e0214 */
[----:B------:R-:W-:Y:S01]  /*1f2e0*/  IADD3 R7, R29, 0x61, RZ ;  /* 0x000000611d077810 */ /* 0x000fe20007ffe0ff */
[----:B-----5:R3:W-:Y:S01]  /*1f2f0*/  @P3 STG.E [R4.64], R18 ;  /* 0x0000001204003986 */ /* 0x0207e2000c101904 */
[----:B------:R-:W-:-:S02]  /*1f300*/  LEA R6, P6, R13, R0, 0x2 ;  /* 0x000000000d067211 */ /* 0x000fc400078c10ff */
[C---:B-1----:R-:W-:Y:S01]  /*1f310*/  LOP3.LUT R23, R17.reuse, 0x1ff, RZ, 0xc0, !PT ;  /* 0x000001ff11177812 */ /* 0x042fe200078ec0ff */
[----:B------:R-:W-:Y:S01]  /*1f320*/  IMAD.SHL.U32 R17, R17, 0x2000, RZ ;  /* 0x0000200011117824 */ /* 0x000fe200078e00ff */
[----:B------:R-:W-:Y:S01]  /*1f330*/  ISETP.LT.AND P5, PT, R7, c[0x0][0x17c], !P0 ;  /* 0x00005f0007007a0c */ /* 0x000fe200047a1270 */
[----:B---3--:R-:W-:Y:S01]  /*1f340*/  IMAD.SHL.U32 R18, R16, 0x2000, RZ ;  /* 0x0000200010127824 */ /* 0x008fe200078e00ff */
[----:B------:R-:W-:Y:S02]  /*1f350*/  LOP3.LUT R20, R20, 0x20, RZ, 0x3c, !PT ;  /* 0x0000002014147812 */ /* 0x000fe400078e3cff */
[----:B------:R-:W-:Y:S02]  /*1f360*/  LEA.HI.X.SX32 R7, R13, R2, 0x2, P6 ;  /* 0x000000020d077211 */ /* 0x000fe400030f16ff */
[----:B------:R-:W-:Y:S02]  /*1f370*/  LOP3.LUT R17, R17, 0xc000, RZ, 0xc0, !PT ;  /* 0x0000c00011117812 */ /* 0x000fe400078ec0ff */
[----:B------:R-:W-:Y:S01]  /*1f380*/  LOP3.LUT R18, R18, 0xc000, RZ, 0xc0, !PT ;  /* 0x0000c00012127812 */ /* 0x000fe200078ec0ff */
[----:B------:R-:W-:Y:S01]  /*1f390*/  IMAD.MOV.U32 R15, RZ, RZ, R24 ;  /* 0x000000ffff0f7224 */ /* 0x000fe200078e0018 */
[----:B------:R-:W-:Y:S01]  /*1f3a0*/  STL [R1+0x558], R20 ;  /* 0x0005581401007387 */ /* 0x000fe20000100800 */
[----:B------:R-:W-:-:S02]  /*1f3b0*/  IMAD.MOV.U32 R14, RZ, RZ, R25 ;  /* 0x000000ffff0e7224 */ /* 0x000fc400078e0019 */
[----:B------:R-:W-:Y:S01]  /*1f3c0*/  IMAD R17, R23, 0x10, R17 ;  /* 0x0000001017117824 */ /* 0x000fe200078e0211 */
[----:B------:R-:W-:Y:S01]  /*1f3d0*/  LDS.128 R24, [R20] ;  /* 0x0000000014187984 */ /* 0x000fe20000000c00 */
[----:B------:R-:W-:-:S03]  /*1f3e0*/  IMAD R18, R21, 0x10, R18 ;  /* 0x0000001015127824 */ /* 0x000fc600078e0212 */
[----:B--2---:R-:W-:Y:S04]  /*1f3f0*/  @P4 STG.E [R6.64], R22 ;  /* 0x0000001606004986 */ /* 0x004fe8000c101904 */
[----:B------:R-:W1:Y:S02]  /*1f400*/  LDS.128 R20, [R28+0x2000] ;  /* 0x002000001c147984 */ /* 0x000e640000000c00 */
[----:B-1----:R-:W-:Y:S02]  /*1f410*/  IMAD.MOV.U32 R19, RZ, RZ, R20 ;  /* 0x000000ffff137224 */ /* 0x002fe400078e0014 */
[----:B------:R-:W-:Y:S04]  /*1f420*/  STL [R1+0x8], R22 ;  /* 0x0000081601007387 */ /* 0x000fe80000100800 */
[----:B------:R-:W2:Y:S01]  /*1f430*/  LDL.LU R20, [R1+0x558] ;  /* 0x0005580001147983 */ /* 0x000ea20000300800 */
[----:B------:R-:W-:-:S02]  /*1f440*/  IADD3 R3, R13, c[0x0][0x198], RZ ;  /* 0x000066000d037a10 */ /* 0x000fc40007ffe0ff */
[----:B------:R-:W-:Y:S02]  /*1f450*/  IADD3 R12, R29, 0x62, RZ ;  /* 0x000000621d0c7810 */ /* 0x000fe40007ffe0ff */
[C---:B------:R-:W-:Y:S02]  /*1f460*/  LEA R8, P3, R3.reuse, R0, 0x2 ;  /* 0x0000000003087211 */ /* 0x040fe400078610ff */
[----:B------:R-:W-:Y:S02]  /*1f470*/  IADD3 R13, R3, c[0x0][0x198], RZ ;  /* 0x00006600030d7a10 */ /* 0x000fe40007ffe0ff */
[----:B------:R-:W-:Y:S02]  /*1f480*/  ISETP.LT.AND P2, PT, R12, c[0x0][0x17c], !P0 ;  /* 0x00005f000c007a0c */ /* 0x000fe40004741270 */
[----:B------:R-:W-:Y:S02]  /*1f490*/  LOP3.LUT R17, R17, 0x40, RZ, 0x3c, !PT ;  /* 0x0000004011117812 */ /* 0x000fe400078e3cff */
[----:B------:R-:W-:-:S02]  /*1f4a0*/  LEA.HI.X.SX32 R9, R3, R2, 0x2, P3 ;  /* 0x0000000203097211 */ /* 0x000fc400018f16ff */
[----:B------:R-:W-:Y:S01]  /*1f4b0*/  IADD3 R12, R29, 0x64, RZ ;  /* 0x000000641d0c7810 */ /* 0x000fe20007ffe0ff */
[----:B------:R1:W3:Y:S01]  /*1f4c0*/  LDS.128 R4, [R17] ;  /* 0x0000000011047984 */ /* 0x0002e20000000c00 */
[----:B------:R-:W-:Y:S02]  /*1f4d0*/  IADD3 R3, R13, c[0x0][0x198], RZ ;  /* 0x000066000d037a10 */ /* 0x000fe40007ffe0ff */
[----:B------:R-:W-:Y:S01]  /*1f4e0*/  IADD3 R11, R29, 0x63, RZ ;  /* 0x000000631d0b7810 */ /* 0x000fe20007ffe0ff */
[----:B------:R-:W-:Y:S01]  /*1f4f0*/  @P1 STG.E [R8.64], R15 ;  /* 0x0000000f08001986 */ /* 0x000fe2000c101904 */
[-C--:B------:R-:W-:Y:S02]  /*1f500*/  LEA R10, P6, R13, R0.reuse, 0x2 ;  /* 0x000000000d0a7211 */ /* 0x080fe400078c10ff */
[----:B------:R-:W-:Y:S02]  /*1f510*/  ISETP.LT.AND P3, PT, R12, c[0x0][0x17c], !P0 ;  /* 0x00005f000c007a0c */ /* 0x000fe40004761270 */
[----:B------:R-:W-:-:S02]  /*1f520*/  LEA R12, P1, R3, R0, 0x2 ;  /* 0x00000000030c7211 */ /* 0x000fc400078210ff */
[----:B------:R-:W-:Y:S02]  /*1f530*/  ISETP.LT.AND P4, PT, R11, c[0x0][0x17c], !P0 ;  /* 0x00005f000b007a0c */ /* 0x000fe40004781270 */
[-C--:B------:R-:W-:Y:S02]  /*1f540*/  LEA.HI.X.SX32 R11, R13, R2.reuse, 0x2, P6 ;  /* 0x000000020d0b7211 */ /* 0x080fe400030f16ff */
[C---:B------:R-:W-:Y:S02]  /*1f550*/  LEA.HI.X.SX32 R13, R3.reuse, R2, 0x2, P1 ;  /* 0x00000002030d7211 */ /* 0x040fe400008f16ff */
[----:B------:R-:W-:Y:S01]  /*1f560*/  LOP3.LUT R18, R18, 0x60, RZ, 0x3c, !PT ;  /* 0x0000006012127812 */ /* 0x000fe200078e3cff */
[----:B------:R-:W-:Y:S04]  /*1f570*/  @P5 STG.E [R10.64], R14 ;  /* 0x0000000e0a005986 */ /* 0x000fe8000c101904 */
[----:B------:R4:W-:Y:S01]  /*1f580*/  @P2 STG.E [R12.64], R24 ;  /* 0x000000180c002986 */ /* 0x0009e2000c101904 */
[----:B-1----:R-:W-:-:S03]  /*1f590*/  IADD3 R17, R3, c[0x0][0x198], RZ ;  /* 0x0000660003117a10 */ /* 0x002fc60007ffe0ff */
[----:B------:R-:W1:Y:S04]  /*1f5a0*/  LDS.128 R8, [R18] ;  /* 0x0000000012087984 */ /* 0x000e680000000c00 */
[----:B----4-:R-:W4:Y:S01]  /*1f5b0*/  S2R R24, SR_TID.X ;  /* 0x0000000000187919 */ /* 0x010f220000002100 */
[----:B------:R-:W-:Y:S02]  /*1f5c0*/  IADD3 R15, R29, 0x65, RZ ;  /* 0x000000651d0f7810 */ /* 0x000fe40007ffe0ff */
[----:B------:R-:W-:Y:S02]  /*1f5d0*/  LEA R14, P6, R17, R0, 0x2 ;  /* 0x00000000110e7211 */ /* 0x000fe400078c10ff */
[----:B------:R-:W-:Y:S02]  /*1f5e0*/  IADD3 R16, R29, 0x66, RZ ;  /* 0x000000661d107810 */ /* 0x000fe40007ffe0ff */
[----:B------:R-:W-:-:S02]  /*1f5f0*/  ISETP.LT.AND P5, PT, R15, c[0x0][0x17c], !P0 ;  /* 0x00005f000f007a0c */ /* 0x000fc400047a1270 */
[C---:B------:R-:W-:Y:S02]  /*1f600*/  IADD3 R3, R17.reuse, c[0x0][0x198], RZ ;  /* 0x0000660011037a10 */ /* 0x040fe40007ffe0ff */
[----:B------:R-:W-:Y:S02]  /*1f610*/  LEA.HI.X.SX32 R15, R17, R2, 0x2, P6 ;  /* 0x00000002110f7211 */ /* 0x000fe400030f16ff */
[----:B------:R-:W-:Y:S02]  /*1f620*/  ISETP.LT.AND P1, PT, R16, c[0x0][0x17c], !P0 ;  /* 0x00005f0010007a0c */ /* 0x000fe40004721270 */
[C---:B------:R-:W-:Y:S01]  /*1f630*/  IADD3 R16, R3.reuse, c[0x0][0x198], RZ ;  /* 0x0000660003107a10 */ /* 0x040fe20007ffe0ff */
[----:B------:R5:W-:Y:S01]  /*1f640*/  @P4 STG.E [R14.64], R25 ;  /* 0x000000190e004986 */ /* 0x000be2000c101904 */
[----:B------:R-:W-:Y:S02]  /*1f650*/  LEA R12, P2, R3, R0, 0x2 ;  /* 0x00000000030c7211 */ /* 0x000fe400078410ff */
[----:B------:R-:W-:-:S02]  /*1f660*/  IADD3 R17, R29, 0x68, RZ ;  /* 0x000000681d117810 */ /* 0x000fc40007ffe0ff */
[----:B------:R-:W-:Y:S02]  /*1f670*/  LEA.HI.X.SX32 R13, R3, R2, 0x2, P2 ;  /* 0x00000002030d7211 */ /* 0x000fe400010f16ff */
[----:B------:R-:W-:Y:S02]  /*1f680*/  ISETP.LT.AND P2, PT, R17, c[0x0][0x17c], !P0 ;  /* 0x00005f0011007a0c */ /* 0x000fe40004741270 */
[----:B-----5:R-:W-:Y:S02]  /*1f690*/  IADD3 R15, R29, 0x67, RZ ;  /* 0x000000671d0f7810 */ /* 0x020fe40007ffe0ff */
[----:B------:R-:W-:Y:S02]  /*1f6a0*/  LEA R14, P6, R16, R0, 0x2 ;  /* 0x00000000100e7211 */ /* 0x000fe400078c10ff */
[----:B------:R-:W-:Y:S02]  /*1f6b0*/  ISETP.LT.AND P4, PT, R15, c[0x0][0x17c], !P0 ;  /* 0x00005f000f007a0c */ /* 0x000fe40004781270 */
[C---:B----4-:R-:W-:Y:S01]  /*1f6c0*/  LOP3.LUT R17, R24.reuse, 0x1ff, RZ, 0xc0, !PT ;  /* 0x000001ff18117812 */ /* 0x050fe200078ec0ff */
[----:B------:R-:W-:Y:S01]  /*1f6d0*/  IMAD.SHL.U32 R24, R24, 0x2000, RZ ;  /* 0x0000200018187824 */ /* 0x000fe200078e00ff */
[----:B------:R-:W-:-:S02]  /*1f6e0*/  LEA.HI.X.SX32 R15, R16, R2, 0x2, P6 ;  /* 0x00000002100f7211 */ /* 0x000fc400030f16ff */
[----:B------:R-:W-:Y:S01]  /*1f6f0*/  IADD3 R3, R16, c[0x0][0x198], RZ ;  /* 0x0000660010037a10 */ /* 0x000fe20007ffe0ff */
[----:B---3--:R3:W-:Y:S01]  /*1f700*/  @P3 STG.E [R12.64], R4 ;  /* 0x000000040c003986 */ /* 0x0087e2000c101904 */
[----:B------:R-:W-:-:S03]  /*1f710*/  LOP3.LUT R24, R24, 0xc000, RZ, 0xc0, !PT ;  /* 0x0000c00018187812 */ /* 0x000fc600078ec0ff */
[----:B------:R4:W-:Y:S01]  /*1f720*/  @P5 STG.E [R14.64], R5 ;  /* 0x000000050e005986 */ /* 0x0009e2000c101904 */
[----:B------:R-:W-:Y:S02]  /*1f730*/  IMAD.MOV.U32 R25, RZ, RZ, R21 ;  /* 0x000000ffff197224 */ /* 0x000fe400078e0015 */
[----:B------:R-:W-:Y:S02]  /*1f740*/  IMAD.MOV.U32 R28, RZ, RZ, R23 ;  /* 0x000000ffff1c7224 */ /* 0x000fe400078e0017 */
[----:B------:R-:W-:Y:S01]  /*1f750*/  IMAD R24, R17, 0x10, R24 ;  /* 0x0000001011187824 */ /* 0x000fe200078e0218 */
[C---:B---3--:R-:W-:Y:S02]  /*1f760*/  LEA R4, P3, R3.reuse, R0, 0x2 ;  /* 0x0000000003047211 */ /* 0x048fe400078610ff */
[----:B----4-:R-:W-:Y:S02]  /*1f770*/  IADD3 R14, R3, c[0x0][0x198], RZ ;  /* 0x00006600030e7a10 */ /* 0x010fe40007ffe0ff */
[----:B------:R-:W-:-:S02]  /*1f780*/  IADD3 R13, R29, 0x69, RZ ;  /* 0x000000691d0d7810 */ /* 0x000fc40007ffe0ff */
[C---:B------:R-:W-:Y:S02]  /*1f790*/  LEA R12, P6, R14.reuse, R0, 0x2 ;  /* 0x000000000e0c7211 */ /* 0x040fe400078c10ff */
[-C--:B------:R-:W-:Y:S02]  /*1f7a0*/  LEA.HI.X.SX32 R5, R3, R2.reuse, 0x2, P3 ;  /* 0x0000000203057211 */ /* 0x080fe400018f16ff */
[----:B------:R-:W-:Y:S02]  /*1f7b0*/  ISETP.LT.AND P5, PT, R13, c[0x0][0x17c], !P0 ;  /* 0x00005f000d007a0c */ /* 0x000fe400047a1270 */
[----:B------:R-:W-:Y:S02]  /*1f7c0*/  IADD3 R15, R29, 0x6a, RZ ;  /* 0x0000006a1d0f7810 */ /* 0x000fe40007ffe0ff */
[----:B------:R-:W-:Y:S02]  /*1f7d0*/  LEA.HI.X.SX32 R13, R14, R2, 0x2, P6 ;  /* 0x000000020e0d7211 */ /* 0x000fe400030f16ff */
[----:B------:R-:W-:-:S02]  /*1f7e0*/  LOP3.LUT R24, R24, 0x40, RZ, 0x3c, !PT ;  /* 0x0000004018187812 */ /* 0x000fc400078e3cff */
[----:B------:R-:W-:Y:S01]  /*1f7f0*/  IADD3 R3, R14, c[0x0][0x198], RZ ;  /* 0x000066000e037a10 */ /* 0x000fe20007ffe0ff */
[----:B-1----:R1:W-:Y:S01]  /*1f800*/  @P1 STG.E [R4.64], R8 ;  /* 0x0000000804001986 */ /* 0x0023e2000c101904 */
[----:B------:R-:W-:-:S03]  /*1f810*/  ISETP.LT.AND P3, PT, R15, c[0x0][0x17c], !P0 ;  /* 0x00005f000f007a0c */ /* 0x000fc60004761270 */
[----:B------:R3:W-:Y:S04]  /*1f820*/  @P4 STG.E [R12.64], R9 ;  /* 0x000000090c004986 */ /* 0x0007e8000c101904 */
[----:B------:R4:W-:Y:S01]  /*1f830*/  LDS.128 R12, [R24+0x2000] ;  /* 0x00200000180c7984 */ /* 0x0009e20000000c00 */
[----:B-1----:R-:W-:Y:S02]  /*1f840*/  LEA R8, P1, R3, R0, 0x2 ;  /* 0x0000000003087211 */ /* 0x002fe400078210ff */
[C---:B------:R-:W-:Y:S02]  /*1f850*/  IADD3 R16, R29.reuse, 0x6b, RZ ;  /* 0x0000006b1d107810 */ /* 0x040fe40007ffe0ff */
[----:B------:R-:W-:Y:S02]  /*1f860*/  IADD3 R17, R29, 0x6c, RZ ;  /* 0x0000006c1d117810 */ /* 0x000fe40007ffe0ff */
[----:B---3--:R-:W-:-:S02]  /*1f870*/  LEA.HI.X.SX32 R9, R3, R2, 0x2, P1 ;  /* 0x0000000203097211 */ /* 0x008fc400008f16ff */
[----:B------:R-:W-:Y:S02]  /*1f880*/  IADD3 R5, R3, c[0x0][0x198], RZ ;  /* 0x0000660003057a10 */ /* 0x000fe40007ffe0ff */
[----:B------:R-:W-:Y:S01]  /*1f890*/  ISETP.LT.AND P4, PT, R16, c[0x0][0x17c], !P0 ;  /* 0x00005f0010007a0c */ /* 0x000fe20004781270 */
[----:B------:R1:W-:Y:S01]  /*1f8a0*/  @P2 STG.E [R8.64], R19 ;  /* 0x0000001308002986 */ /* 0x0003e2000c101904 */
[----:B------:R-:W-:Y:S02]  /*1f8b0*/  ISETP.LT.AND P1, PT, R17, c[0x0][0x17c], !P0 ;  /* 0x00005f0011007a0c */ /* 0x000fe40004721270 */
[C---:B------:R-:W-:Y:S01]  /*1f8c0*/  LEA R4, P6, R5.reuse, R0, 0x2 ;  /* 0x0000000005047211 */ /* 0x040fe200078c10ff */
[----:B------:R-:W-:Y:S01]  /*1f8d0*/  LDS.128 R16, [R18+0x2000] ;  /* 0x0020000012107984 */ /* 0x000fe20000000c00 */
[C---:B----4-:R-:W-:Y:S02]  /*1f8e0*/  IADD3 R24, R5.reuse, c[0x0][0x198], RZ ;  /* 0x0000660005187a10 */ /* 0x050fe40007ffe0ff */
[----:B------:R-:W-:-:S02]  /*1f8f0*/  LEA.HI.X.SX32 R5, R5, R2, 0x2, P6 ;  /* 0x0000000205057211 */ /* 0x000fc400030f16ff */
[----:B------:R-:W-:-:S03]  /*1f900*/  IADD3 R3, R24, c[0x0][0x198], RZ ;  /* 0x0000660018037a10 */ /* 0x000fc60007ffe0ff */
[----:B------:R3:W-:Y:S01]  /*1f910*/  @P5 STG.E [R4.64], R25 ;  /* 0x0000001904005986 */ /* 0x0007e2000c101904 */
[----:B-1----:R-:W-:-:S04]  /*1f920*/  LEA R8, P2, R24, R0, 0x2 ;  /* 0x0000000018087211 */ /* 0x002fc800078410ff */
[----:B------:R-:W-:Y:S02]  /*1f930*/  LEA.HI.X.SX32 R9, R24, R2, 0x2, P2 ;  /* 0x0000000218097211 */ /* 0x000fe400010f16ff */
[----:B---3--:R-:W-:Y:S02]  /*1f940*/  IADD3 R5, R29, 0x6d, RZ ;  /* 0x0000006d1d057810 */ /* 0x008fe40007ffe0ff */
[----:B------:R-:W-:Y:S02]  /*1f950*/  LEA R4, P6, R3, R0, 0x2 ;  /* 0x0000000003047211 */ /* 0x000fe400078c10ff */
[----:B------:R-:W-:Y:S02]  /*1f960*/  ISETP.LT.AND P5, PT, R5, c[0x0][0x17c], !P0 ;  /* 0x00005f0005007a0c */ /* 0x000fe400047a1270 */
[C---:B------:R-:W-:Y:S02]  /*1f970*/  LEA.HI.X.SX32 R5, R3.reuse, R2, 0x2, P6 ;  /* 0x0000000203057211 */ /* 0x040fe400030f16ff */
[----:B------:R-:W-:-:S02]  /*1f980*/  IADD3 R3, R3, c[0x0][0x198], RZ ;  /* 0x0000660003037a10 */ /* 0x000fc40007ffe0ff */
[----:B------:R-:W-:-:S04]  /*1f990*/  IADD3 R25, R29, 0x6e, RZ ;  /* 0x0000006e1d197810 */ /* 0x000fc80007ffe0ff */
[----:B------:R-:W-:Y:S02]  /*1f9a0*/  ISETP.LT.AND P2, PT, R25, c[0x0][0x17c], !P0 ;  /* 0x00005f0019007a0c */ /* 0x000fe40004741270 */
[----:B------:R-:W-:Y:S01]  /*1f9b0*/  IADD3 R24, R29, 0x74, RZ ;  /* 0x000000741d187810 */ /* 0x000fe20007ffe0ff */
[----:B--2---:R-:W1:Y:S04]  /*1f9c0*/  LDS.128 R20, [R20+0x2000] ;  /* 0x0020000014147984 */ /* 0x004e680000000c00 */
[----:B-1----:R1:W-:Y:S04]  /*1f9d0*/  @P3 STG.E [R8.64], R20 ;  /* 0x0000001408003986 */ /* 0x0023e8000c101904 */
[----:B------:R2:W-:Y:S01]  /*1f9e0*/  @P4 STG.E [R4.64], R21 ;  /* 0x0000001504004986 */ /* 0x0005e2000c101904 */
[----:B-1----:R-:W-:-:S02]  /*1f9f0*/  IADD3 R9, R3, c[0x0][0x198], RZ ;  /* 0x0000660003097a10 */ /* 0x002fc40007ffe0ff */
[----:B--2---:R-:W-:-:S04]  /*1fa00*/  LEA R4, P3, R3, R0, 0x2 ;  /* 0x0000000003047211 */ /* 0x004fc800078610ff */
[----:B------:R-:W-:Y:S02]  /*1fa10*/  LEA.HI.X.SX32 R5, R3, R2, 0x2, P3 ;  /* 0x0000000203057211 */ /* 0x000fe400018f16ff */
[C---:B------:R-:W-:Y:S02]  /*1fa20*/  IADD3 R3, R9.reuse, c[0x0][0x198], RZ ;  /* 0x0000660009037a10 */ /* 0x040fe40007ffe0ff */
[C---:B------:R-:W-:Y:S01]  /*1fa30*/  LEA R8, P6, R9.reuse, R0, 0x2 ;  /* 0x0000000009087211 */ /* 0x040fe200078c10ff */
[----:B------:R1:W-:Y:S03]  /*1fa40*/  @P1 STG.E [R4.64], R12 ;  /* 0x0000000c04001986 */ /* 0x0003e6000c101904 */
[----:B------:R-:W-:Y:S02]  /*1fa50*/  LEA.HI.X.SX32 R9, R9, R2, 0x2, P6 ;  /* 0x0000000209097211 */ /* 0x000fe400030f16ff */
[----:B-1----:R-:W-:-:S04]  /*1fa60*/  LEA R4, P1, R3, R0, 0x2 ;  /* 0x0000000003047211 */ /* 0x002fc800078210ff */
[----:B------:R-:W-:Y:S01]  /*1fa70*/  LEA.HI.X.SX32 R5, R3, R2, 0x2, P1 ;  /* 0x0000000203057211 */ /* 0x000fe200008f16ff */
[----:B------:R-:W-:Y:S04]  /*1fa80*/  @P5 STG.E [R8.64], R13 ;  /* 0x0000000d08005986 */ /* 0x000fe8000c101904 */
[----:B------:R1:W-:Y:S04]  /*1fa90*/  @P2 STG.E [R4.64], R16 ;  /* 0x0000001004002986 */ /* 0x0003e8000c101904 */
[----:B-1----:R-:W2:Y:S04]  /*1faa0*/  LDL.LU R4, [R1+0x18] ;  /* 0x0000180001047983 */ /* 0x002ea80000300800 */
[----:B------:R-:W3:Y:S01]  /*1fab0*/  LDL.LU R5, [R1+0x1c] ;  /* 0x00001c0001057983 */ /* 0x000ee20000300800 */
[----:B------:R-:W-:-:S02]  /*1fac0*/  IADD3 R20, R29, 0x6f, RZ ;  /* 0x0000006f1d147810 */ /* 0x000fc40007ffe0ff */
[----:B------:R-:W-:Y:S02]  /*1fad0*/  IADD3 R12, R3, c[0x0][0x198], RZ ;  /* 0x00006600030c7a10 */ /* 0x000fe40007ffe0ff */
[C---:B------:R-:W-:Y:S02]  /*1fae0*/  IADD3 R21, R29.reuse, 0x70, RZ ;  /* 0x000000701d157810 */ /* 0x040fe40007ffe0ff */
[----:B------:R-:W-:Y:S02]  /*1faf0*/  ISETP.LT.AND P4, PT, R20, c[0x0][0x17c], !P0 ;  /* 0x00005f0014007a0c */ /* 0x000fe40004781270 */
[----:B------:R-:W-:Y:S02]  /*1fb00*/  IADD3 R20, R29, 0x72, RZ ;  /* 0x000000721d147810 */ /* 0x000fe40007ffe0ff */
[----:B------:R-:W-:Y:S02]  /*1fb10*/  IADD3 R3, R12, c[0x0][0x198], RZ ;  /* 0x000066000c037a10 */ /* 0x000fe40007ffe0ff */
[----:B------:R-:W-:-:S02]  /*1fb20*/  ISETP.LT.AND P3, PT, R21, c[0x0][0x17c], !P0 ;  /* 0x00005f0015007a0c */ /* 0x000fc40004761270 */
[----:B------:R-:W-:Y:S02]  /*1fb30*/  IADD3 R21, R29, 0x71, RZ ;  /* 0x000000711d157810 */ /* 0x000fe40007ffe0ff */
[----:B------:R-:W-:Y:S02]  /*1fb40*/  ISETP.LT.AND P1, PT, R20, c[0x0][0x17c], !P0 ;  /* 0x00005f0014007a0c */ /* 0x000fe40004721270 */
[----:B------:R-:W-:Y:S02]  /*1fb50*/  LEA R20, P2, R3, R0, 0x2 ;  /* 0x0000000003147211 */ /* 0x000fe400078410ff */
[----:B------:R-:W-:Y:S02]  /*1fb60*/  ISETP.LT.AND P5, PT, R21, c[0x0][0x17c], !P0 ;  /* 0x00005f0015007a0c */ /* 0x000fe400047a1270 */
[----:B------:R-:W-:Y:S02]  /*1fb70*/  LEA.HI.X.SX32 R21, R3, R2, 0x2, P2 ;  /* 0x0000000203157211 */ /* 0x000fe400010f16ff */
[----:B------:R-:W-:-:S02]  /*1fb80*/  ISETP.LT.AND P2, PT, R24, c[0x0][0x17c], !P0 ;  /* 0x00005f0018007a0c */ /* 0x000fc40004741270 */
[----:B------:R-:W4:Y:S01]  /*1fb90*/  LDL.LU R24, [R1+0x8] ;  /* 0x0000080001187983 */ /* 0x000f220000300800 */
[C---:B------:R-:W-:Y:S02]  /*1fba0*/  LEA R8, P6, R12.reuse, R0, 0x2 ;  /* 0x000000000c087211 */ /* 0x040fe400078c10ff */
[----:B------:R-:W-:Y:S02]  /*1fbb0*/  IADD3 R25, R3, c[0x0][0x198], RZ ;  /* 0x0000660003197a10 */ /* 0x000fe40007ffe0ff */
[----:B------:R-:W-:Y:S02]  /*1fbc0*/  LEA.HI.X.SX32 R9, R12, R2, 0x2, P6 ;  /* 0x000000020c097211 */ /* 0x000fe400030f16ff */
[----:B------:R-:W-:Y:S02]  /*1fbd0*/  IADD3 R13, R29, 0x73, RZ ;  /* 0x000000731d0d7810 */ /* 0x000fe40007ffe0ff */
[C---:B------:R-:W-:Y:S01]  /*1fbe0*/  LEA R12, P6, R25.reuse, R0, 0x2 ;  /* 0x00000000190c7211 */ /* 0x040fe200078c10ff */
[----:B------:R1:W-:Y:S01]  /*1fbf0*/  @P4 STG.E [R8.64], R17 ;  /* 0x0000001108004986 */ /* 0x0003e2000c101904 */
[----:B------:R-:W-:-:S02]  /*1fc00*/  IADD3 R3, R25, c[0x0][0x198], RZ ;  /* 0x0000660019037a10 */ /* 0x000fc40007ffe0ff */
[----:B------:R-:W-:Y:S02]  /*1fc10*/  ISETP.LT.AND P4, PT, R13, c[0x0][0x17c], !P0 ;  /* 0x00005f000d007a0c */ /* 0x000fe40004781270 */
[----:B------:R-:W-:Y:S02]  /*1fc20*/  LEA.HI.X.SX32 R13, R25, R2, 0x2, P6 ;  /* 0x00000002190d7211 */ /* 0x000fe400030f16ff */
[----:B-1----:R-:W-:Y:S02]  /*1fc30*/  IADD3 R17, R3, c[0x0][0x198], RZ ;  /* 0x0000660003117a10 */ /* 0x002fe40007ffe0ff */
[----:B------:R-:W-:Y:S02]  /*1fc40*/  IADD3 R9, R29, 0x75, RZ ;  /* 0x000000751d097810 */ /* 0x000fe40007ffe0ff */
[-C--:B------:R-:W-:Y:S02]  /*1fc50*/  LEA R8, P6, R17, R0.reuse, 0x2 ;  /* 0x0000000011087211 */ /* 0x080fe400078c10ff */
[----:B------:R-:W-:Y:S01]  /*1fc60*/  IADD3 R16, R29, 0x76, RZ ;  /* 0x000000761d107810 */ /* 0x000fe20007ffe0ff */
[----:B--2---:R1:W-:Y:S04]  /*1fc70*/  @P3 STG.E [R20.64], R4 ;  /* 0x0000000414003986 */ /* 0x0043e8000c101904 */
[----:B---3--:R2:W-:Y:S01]  /*1fc80*/  @P5 STG.E [R12.64], R5 ;  /* 0x000000050c005986 */ /* 0x0085e2000c101904 */
[----:B-1----:R-:W-:-:S02]  /*1fc90*/  LEA R4, P3, R3, R0, 0x2 ;  /* 0x0000000003047211 */ /* 0x002fc400078610ff */
[----:B------:R-:W-:Y:S02]  /*1fca0*/  IADD3 R21, R17, c[0x0][0x198], RZ ;  /* 0x0000660011157a10 */ /* 0x000fe40007ffe0ff */
[-C--:B--2---:R-:W-:Y:S02]  /*1fcb0*/  LEA.HI.X.SX32 R5, R3, R2.reuse, 0x2, P3 ;  /* 0x0000000203057211 */ /* 0x084fe400018f16ff */
[----:B------:R-:W-:Y:S02]  /*1fcc0*/  ISETP.LT.AND P5, PT, R9, c[0x0][0x17c], !P0 ;  /* 0x00005f0009007a0c */ /* 0x000fe400047a1270 */
[----:B------:R-:W-:Y:S01]  /*1fcd0*/  IADD3 R25, R21, c[0x0][0x198], RZ ;  /* 0x0000660015197a10 */ /* 0x000fe20007ffe0ff */
[----:B------:R1:W-:Y:S01]  /*1fce0*/  @P1 STG.E [R4.64], R26 ;  /* 0x0000001a04001986 */ /* 0x0003e2000c101904 */
[----:B------:R-:W-:Y:S02]  /*1fcf0*/  LEA.HI.X.SX32 R9, R17, R2, 0x2, P6 ;  /* 0x0000000211097211 */ /* 0x000fe400030f16ff */
[----:B------:R-:W-:-:S02]  /*1fd00*/  LEA R12, P1, R21, R0, 0x2 ;  /* 0x00000000150c7211 */ /* 0x000fc400078210ff */
[----:B------:R-:W-:Y:S02]  /*1fd10*/  ISETP.LT.AND P3, PT, R16, c[0x0][0x17c], !P0 ;  /* 0x00005f0010007a0c */ /* 0x000fe40004761270 */
[----:B------:R-:W-:Y:S02]  /*1fd20*/  IADD3 R17, R29, 0x77, RZ ;  /* 0x000000771d117810 */ /* 0x000fe40007ffe0ff */
[----:B------:R-:W-:Y:S01]  /*1fd30*/  LEA R16, P6, R25, R0, 0x2 ;  /* 0x0000000019107211 */ /* 0x000fe200078c10ff */
[----:B------:R2:W-:Y:S01]  /*1fd40*/  @P4 STG.E [R8.64], R27 ;  /* 0x0000001b08004986 */ /* 0x0005e2000c101904 */
[----:B------:R-:W-:Y:S02]  /*1fd50*/  LEA.HI.X.SX32 R13, R21, R2, 0x2, P1 ;  /* 0x00000002150d7211 */ /* 0x000fe400008f16ff */
[----:B------:R-:W-:Y:S02]  /*1fd60*/  IADD3 R21, R25, c[0x0][0x198], RZ ;  /* 0x0000660019157a10 */ /* 0x000fe40007ffe0ff */
[----:B------:R-:W-:-:S02]  /*1fd70*/  ISETP.LT.AND P4, PT, R17, c[0x0][0x17c], !P0 ;  /* 0x00005f0011007a0c */ /* 0x000fc40004781270 */
[----:B------:R-:W-:Y:S01]  /*1fd80*/  LEA.HI.X.SX32 R17, R25, R2, 0x2, P6 ;  /* 0x0000000219117211 */ /* 0x000fe200030f16ff */
[----:B------:R-:W-:Y:S01]  /*1fd90*/  @P2 STG.E [R12.64], R6 ;  /* 0x000000060c002986 */ /* 0x000fe2000c101904 */
[----:B------:R-:W-:Y:S02]  /*1fda0*/  IADD3 R25, R21, c[0x0][0x198], RZ ;  /* 0x0000660015197a10 */ /* 0x000fe40007ffe0ff */
[----:B-1----:R-:W-:Y:S01]  /*1fdb0*/  IADD3 R5, R29, 0x79, RZ ;  /* 0x000000791d057810 */ /* 0x002fe20007ffe0ff */
[----:B------:R1:W-:Y:S01]  /*1fdc0*/  @P5 STG.E [R16.64], R7 ;  /* 0x0000000710005986 */ /* 0x0003e2000c101904 */
[-C--:B--2---:R-:W-:Y:S02]  /*1fdd0*/  LEA R8, P2, R21, R0.reuse, 0x2 ;  /* 0x0000000015087211 */ /* 0x084fe400078410ff */
[----:B------:R-:W-:Y:S02]  /*1fde0*/  LEA R4, P5, R25, R0, 0x2 ;  /* 0x0000000019047211 */ /* 0x000fe400078a10ff */
[----:B------:R-:W-:-:S02]  /*1fdf0*/  LEA.HI.X.SX32 R9, R21, R2, 0x2, P2 ;  /* 0x0000000215097211 */ /* 0x000fc400010f16ff */
[----:B------:R-:W-:Y:S02]  /*1fe00*/  ISETP.LT.AND P2, PT, R5, c[0x0][0x17c], !P0 ;  /* 0x00005f0005007a0c */ /* 0x000fe40004741270 */
[C---:B------:R-:W-:Y:S02]  /*1fe10*/  LEA.HI.X.SX32 R5, R25.reuse, R2, 0x2, P5 ;  /* 0x0000000219057211 */ /* 0x040fe400028f16ff */
[----:B------:R-:W-:Y:S02]  /*1fe20*/  IADD3 R25, R25, c[0x0][0x198], RZ ;  /* 0x0000660019197a10 */ /* 0x000fe40007ffe0ff */
[----:B------:R-:W-:Y:S02]  /*1fe30*/  IADD3 R3, R29, 0x78, RZ ;  /* 0x000000781d037810 */ /* 0x000fe40007ffe0ff */
[----:B-1----:R-:W-:Y:S02]  /*1fe40*/  IADD3 R7, R25, c[0x0][0x198], RZ ;  /* 0x0000660019077a10 */ /* 0x002fe40007ffe0ff */
[----:B------:R-:W-:-:S02]  /*1fe50*/  ISETP.LT.AND P1, PT, R3, c[0x0][0x17c], !P0 ;  /* 0x00005f0003007a0c */ /* 0x000fc40004721270 */
[----:B------:R-:W-:Y:S01]  /*1fe60*/  IADD3 R3, R29, 0x7a, RZ ;  /* 0x0000007a1d037810 */ /* 0x000fe20007ffe0ff */
[----:B------:R1:W-:Y:S01]  /*1fe70*/  @P3 STG.E [R8.64], R10 ;  /* 0x0000000a08003986 */ /* 0x0003e2000c101904 */
[-C--:B------:R-:W-:Y:S02]  /*1fe80*/  LEA R12, P6, R7, R0.reuse, 0x2 ;  /* 0x00000000070c7211 */ /* 0x080fe400078c10ff */
[----:B------:R-:W-:Y:S02]  /*1fe90*/  LEA R16, P3, R25, R0, 0x2 ;  /* 0x0000000019107211 */ /* 0x000fe400078610ff */
[----:B------:R-:W-:Y:S02]  /*1fea0*/  IADD3 R21, R7, c[0x0][0x198], RZ ;  /* 0x0000660007157a10 */ /* 0x000fe40007ffe0ff */
[----:B------:R-:W-:Y:S02]  /*1feb0*/  ISETP.LT.AND P5, PT, R3, c[0x0][0x17c], !P0 ;  /* 0x00005f0003007a0c */ /* 0x000fe400047a1270 */
[----:B------:R-:W-:-:S02]  /*1fec0*/  IADD3 R3, R29, 0x7c, RZ ;  /* 0x0000007c1d037810 */ /* 0x000fc40007ffe0ff */
[-C--:B------:R-:W-:Y:S02]  /*1fed0*/  LEA.HI.X.SX32 R13, R7, R2.reuse, 0x2, P6 ;  /* 0x00000002070d7211 */ /* 0x080fe400030f16ff */
[----:B------:R-:W-:Y:S02]  /*1fee0*/  LEA.HI.X.SX32 R17, R25, R2, 0x2, P3 ;  /* 0x0000000219117211 */ /* 0x000fe400018f16ff */
[----:B------:R-:W-:Y:S02]  /*1fef0*/  IADD3 R7, R21, c[0x0][0x198], RZ ;  /* 0x0000660015077a10 */ /* 0x000fe40007ffe0ff */
[----:B------:R-:W-:Y:S02]  /*1ff00*/  IADD3 R6, R29, 0x7b, RZ ;  /* 0x0000007b1d067810 */ /* 0x000fe40007ffe0ff */
[----:B------:R-:W-:Y:S01]  /*1ff10*/  ISETP.LT.AND P3, PT, R3, c[0x0][0x17c], !P0 ;  /* 0x00005f0003007a0c */ /* 0x000fe20004761270 */
[----:B------:R2:W-:Y:S01]  /*1ff20*/  @P4 STG.E [R4.64], R11 ;  /* 0x0000000b04004986 */ /* 0x0005e2000c101904 */
[----:B------:R-:W-:-:S02]  /*1ff30*/  IADD3 R3, R29, 0x7d, RZ ;  /* 0x0000007d1d037810 */ /* 0x000fc40007ffe0ff */
[C---:B-1----:R-:W-:Y:S01]  /*1ff40*/  IADD3 R9, R7.reuse, c[0x0][0x198], RZ ;  /* 0x0000660007097a10 */ /* 0x042fe20007ffe0ff */
[----:B----4-:R-:W-:Y:S01]  /*1ff50*/  @P1 STG.E [R16.64], R24 ;  /* 0x0000001810001986 */ /* 0x010fe2000c101904 */
[----:B------:R-:W-:Y:S02]  /*1ff60*/  ISETP.LT.AND P4, PT, R6, c[0x0][0x17c], !P0 ;  /* 0x00005f0006007a0c */ /* 0x000fe40004781270 */
[-C--:B------:R-:W-:Y:S01]  /*1ff70*/  LEA R6, P6, R7, R0.reuse, 0x2 ;  /* 0x0000000007067211 */ /* 0x080fe200078c10ff */
[----:B------:R1:W-:Y:S01]  /*1ff80*/  @P2 STG.E [R12.64], R28 ;  /* 0x0000001c0c002986 */ /* 0x0003e2000c101904 */
[----:B------:R-:W-:Y:S02]  /*1ff90*/  ISETP.LT.AND P2, PT, R3, c[0x0][0x17c], !P0 ;  /* 0x00005f0003007a0c */ /* 0x000fe40004741270 */
[----:B------:R-:W-:Y:S02]  /*1ffa0*/  IADD3 R3, R9, c[0x0][0x198], RZ ;  /* 0x0000660009037a10 */ /* 0x000fe40007ffe0ff */
[----:B--2---:R-:W-:-:S02]  /*1ffb0*/  LEA R4, P1, R21, R0, 0x2 ;  /* 0x0000000015047211 */ /* 0x004fc400078210ff */
[----:B------:R-:W-:Y:S02]  /*1ffc0*/  LEA.HI.X.SX32 R7, R7, R2, 0x2, P6 ;  /* 0x0000000207077211 */ /* 0x000fe400030f16ff */
[----:B------:R-:W-:Y:S02]  /*1ffd0*/  LEA R10, P6, R3, R0, 0x2 ;  /* 0x00000000030a7211 */ /* 0x000fe400078c10ff */
[----:B------:R-:W-:Y:S02]  /*1ffe0*/  LEA.HI.X.SX32 R5, R21, R2, 0x2, P1 ;  /* 0x0000000215057211 */ /* 0x000fe400008f16ff */
[----:B------:R-:W-:Y:S02]  /*1fff0*/  LEA R8, P1, R9, R0, 0x2 ;  /* 0x0000000009087211 */ /* 0x000fe400078210ff */
[----:B-1----:R-:W-:Y:S02]  /*20000*/  IADD3 R13, R3, c[0x0][0x198], RZ ;  /* 0x00006600030d7a10 */ /* 0x002fe40007ffe0ff */
[----:B------:R-:W-:-:S02]  /*20010*/  IADD3 R16, R29, 0x7e, RZ ;  /* 0x0000007e1d107810 */ /* 0x000fc40007ffe0ff */
[-C--:B------:R-:W-:Y:S02]  /*20020*/  LEA.HI.X.SX32 R11, R3, R2.reuse, 0x2, P6 ;  /* 0x00000002030b7211 */ /* 0x080fe400030f16ff */
[----:B------:R-:W-:Y:S02]  /*20030*/  IADD3 R3, R29, 0x7f, RZ ;  /* 0x0000007f1d037810 */ /* 0x000fe40007ffe0ff */
[----:B------:R-:W-:Y:S02]  /*20040*/  LEA.HI.X.SX32 R9, R9, R2, 0x2, P1 ;  /* 0x0000000209097211 */ /* 0x000fe400008f16ff */
[----:B------:R-:W-:Y:S02]  /*20050*/  ISETP.LT.AND P1, PT, R16, c[0x0][0x17c], !P0 ;  /* 0x00005f0010007a0c */ /* 0x000fe40004721270 */
[----:B------:R-:W-:Y:S02]  /*20060*/  ISETP.LT.AND P0, PT, R3, c[0x0][0x17c], !P0 ;  /* 0x00005f0003007a0c */ /* 0x000fe40004701270 */
[----:B------:R-:W-:-:S02]  /*20070*/  LEA R12, P6, R13, R0, 0x2 ;  /* 0x000000000d0c7211 */ /* 0x000fc400078c10ff */
[C---:B------:R-:W-:Y:S01]  /*20080*/  IADD3 R17, R13.reuse, c[0x0][0x198], RZ ;  /* 0x000066000d117a10 */ /* 0x040fe20007ffe0ff */
[----:B------:R1:W-:Y:S01]  /*20090*/  @P5 STG.E [R4.64], R22 ;  /* 0x0000001604005986 */ /* 0x0003e2000c101904 */
[----:B------:R-:W-:-:S03]  /*200a0*/  LEA.HI.X.SX32 R13, R13, R2, 0x2, P6 ;  /* 0x000000020d0d7211 */ /* 0x000fc600030f16ff */
[----:B------:R1:W-:Y:S01]  /*200b0*/  @P4 STG.E [R6.64], R23 ;  /* 0x0000001706004986 */ /* 0x0003e2000c101904 */
[----:B------:R-:W-:-:S03]  /*200c0*/  LEA R16, P6, R17, R0, 0x2 ;  /* 0x0000000011107211 */ /* 0x000fc600078c10ff */
[----:B------:R1:W-:Y:S04]  /*200d0*/  @P3 STG.E [R8.64], R14 ;  /* 0x0000000e08003986 */ /* 0x0003e8000c101904 */
[----:B------:R1:W-:Y:S01]  /*200e0*/  @P2 STG.E [R10.64], R15 ;  /* 0x0000000f0a002986 */ /* 0x0003e2000c101904 */
[----:B------:R-:W-:-:S03]  /*200f0*/  LEA.HI.X.SX32 R17, R17, R2, 0x2, P6 ;  /* 0x0000000211117211 */ /* 0x000fc600030f16ff */
[----:B------:R1:W-:Y:S01]  /*20100*/  @P1 STG.E [R12.64], R18 ;  /* 0x000000120c001986 */ /* 0x0003e2000c101904 */
[----:B------:R-:W-:Y:S05]  /*20110*/  @!P0 EXIT ;  /* 0x000000000000894d */ /* 0x000fea0003800000 */
[----:B------:R-:W-:Y:S01]  /*20120*/  STG.E [R16.64], R19 ;  /* 0x0000001310007986 */ /* 0x000fe2000c101904 */
[----:B------:R-:W-:Y:S05]  /*20130*/  EXIT ;  /* 0x000000000000794d */ /* 0x000fea0003800000 */
.L_x_2:
[----:B------:R-:W-:-:S00]  /*20140*/  BRA `(.L_x_2) ;  /* 0xfffffff000007947 */ /* 0x000fc0000383ffff */
[----:B------:R-:W-:-:S00]  /*20150*/  NOP ;  /* 0x0000000000007918 */ /* 0x000fc00000000000 */
        /* <DEDUP_REMOVED lines=10> */
.L_x_3:


//--------------------- .nv.shared.matmul_kernel  --------------------------
	.section	.nv.shared.matmul_kernel,"aw",@nobits
	.sectionflags	@""
	.align	16
